	.headerflags	@"EF_CUDA_TEXMODE_UNIFIED EF_CUDA_64BIT_ADDRESS EF_CUDA_SM80 EF_CUDA_VIRTUAL_SM(EF_CUDA_SM80)"
	.elftype	@"ET_EXEC"


//--------------------- .nv.info                  --------------------------
	.section	.nv.info,"",@"SHT_CUDA_INFO"
	.align	4


	//----- nvinfo : EIATTR_REGCOUNT
	.align		4
        /*0000*/ 	.byte	0x04, 0x2f
        /*0002*/ 	.short	(.L_1 - .L_0)
	.align		4
.L_0:
        /*0004*/ 	.word	index@(candidate1)
        /*0008*/ 	.word	0x0000005d


	//----- nvinfo : EIATTR_MAX_STACK_SIZE
	.align		4
.L_1:
        /*000c*/ 	.byte	0x04, 0x23
        /*000e*/ 	.short	(.L_3 - .L_2)
	.align		4
.L_2:
        /*0010*/ 	.word	index@(candidate1)
        /*0014*/ 	.word	0x00000000


	//----- nvinfo : EIATTR_MIN_STACK_SIZE
	.align		4
.L_3:
        /*0018*/ 	.byte	0x04, 0x12
        /*001a*/ 	.short	(.L_5 - .L_4)
	.align		4
.L_4:
        /*001c*/ 	.word	index@(candidate1)
        /*0020*/ 	.word	0x00000000


	//----- nvinfo : EIATTR_FRAME_SIZE
	.align		4
.L_5:
        /*0024*/ 	.byte	0x04, 0x11
        /*0026*/ 	.short	(.L_7 - .L_6)
	.align		4
.L_6:
        /*0028*/ 	.word	index@(candidate1)
        /*002c*/ 	.word	0x00000000
.L_7:


//--------------------- .nv.info.candidate1       --------------------------
	.section	.nv.info.candidate1,"",@"SHT_CUDA_INFO"
	.align	4


	//----- nvinfo : EIATTR_CUDA_API_VERSION
	.align		4
        /*0000*/ 	.byte	0x04, 0x37
        /*0002*/ 	.short	(.L_9 - .L_8)
.L_8:
        /*0004*/ 	.word	0x00000075


	//----- nvinfo : EIATTR_SW2861232_WAR
	.align		4
.L_9:
        /*0008*/ 	.byte	0x01, 0x35
	.zero		2


	//----- nvinfo : EIATTR_PARAM_CBANK
	.align		4
        /*000c*/ 	.byte	0x04, 0x0a
        /*000e*/ 	.short	(.L_11 - .L_10)
	.align		4
.L_10:
        /*0010*/ 	.word	index@(.nv.constant0.candidate1)
        /*0014*/ 	.short	0x0160
        /*0016*/ 	.short	0x0018


	//----- nvinfo : EIATTR_CBANK_PARAM_SIZE
	.align		4
.L_11:
        /*0018*/ 	.byte	0x03, 0x19
        /*001a*/ 	.short	0x0018


	//----- nvinfo : EIATTR_KPARAM_INFO
	.align		4
        /*001c*/ 	.byte	0x04, 0x17
        /*001e*/ 	.short	(.L_13 - .L_12)
.L_12:
        /*0020*/ 	.word	0x00000000
        /*0024*/ 	.short	0x0002
        /*0026*/ 	.short	0x0010
        /*0028*/ 	.byte	0x00, 0xf0, 0x21, 0x00


	//----- nvinfo : EIATTR_KPARAM_INFO
	.align		4
.L_13:
        /*002c*/ 	.byte	0x04, 0x17
        /*002e*/ 	.short	(.L_15 - .L_14)
.L_14:
        /*0030*/ 	.word	0x00000000
        /*0034*/ 	.short	0x0001
        /*0036*/ 	.short	0x0008
        /*0038*/ 	.byte	0x00, 0xf0, 0x21, 0x00


	//----- nvinfo : EIATTR_KPARAM_INFO
	.align		4
.L_15:
        /*003c*/ 	.byte	0x04, 0x17
        /*003e*/ 	.short	(.L_17 - .L_16)
.L_16:
        /*0040*/ 	.word	0x00000000
        /*0044*/ 	.short	0x0000
        /*0046*/ 	.short	0x0000
        /*0048*/ 	.byte	0x00, 0xf0, 0x21, 0x00


	//----- nvinfo : EIATTR_MAXREG_COUNT
	.align		4
.L_17:
        /*004c*/ 	.byte	0x03, 0x1b
        /*004e*/ 	.short	0x0080


	//----- nvinfo : EIATTR_EXIT_INSTR_OFFSETS
	.align		4
        /*0050*/ 	.byte	0x04, 0x1c
        /*0052*/ 	.short	(.L_19 - .L_18)


	//   ....[0]....
.L_18:
        /*0054*/ 	.word	0x000319a0


	//----- nvinfo : EIATTR_MAX_THREADS
	.align		4
.L_19:
        /*0058*/ 	.byte	0x04, 0x05
        /*005a*/ 	.short	(.L_21 - .L_20)
.L_20:
        /*005c*/ 	.word	0x00000188
        /*0060*/ 	.word	0x00000001
        /*0064*/ 	.word	0x00000001
.L_21:


//--------------------- .nv.rel.action            --------------------------
	.section	.nv.rel.action,"",@"SHT_CUDA_RELOCINFO"
	.align	8
	.sectionentsize	8
        /*0000*/ 	.byte	0x4b, 0x00, 0x00, 0x00, 0x00, 0x00, 0x00, 0x00, 0x00, 0x02, 0x02, 0x08, 0x10, 0x0a, 0x2f, 0x22
        /* <DEDUP_REMOVED lines=13> */


//--------------------- .nv.constant0.candidate1  --------------------------
	.section	.nv.constant0.candidate1,"a",@progbits
	.align	4
.nv.constant0.candidate1:
	.zero		376


//--------------------- .text.candidate1          --------------------------
	.section	.text.candidate1,"ax",@progbits
	.sectionflags	@"SHF_BARRIERS=1"
	.sectioninfo	@"SHI_REGISTERS=93"
	.align	128
        .global         candidate1
        .type           candidate1,@function
        .size           candidate1,(.L_x_1 - candidate1)
        .other          candidate1,@"STO_CUDA_ENTRY STV_DEFAULT"
candidate1:
.text.candidate1:
[----:B------:R-:W-:-:S02]  /*0000*/  MOV R1, c[0x0][0x28] ;  /* 0x00000a0000017a02 */ /* 0x000fc40000000f00 */
[----:B------:R-:W0:Y:S01]  /*0010*/  S2R R3, SR_TID.X ;  /* 0x0000000000037919 */ /* 0x000e220000002100 */
[----:B------:R-:W-:-:S03]  /*0020*/  ULDC.64 UR4, c[0x0][0x118] ;  /* 0x0000460000047ab9 */ /* 0x000fc60000000a00 */
[----:B------:R-:W1:Y:S04]  /*0030*/  S2R R2, SR_CTAID.X ;  /* 0x0000000000027919 */ /* 0x000e680000002500 */
[----:B------:R-:W-:Y:S06]  /*0040*/  BAR.SYNC 0x0 ;  /* 0x0000000000007b1d */ /* 0x000fec0000000000 */
[----:B0-----:R-:W-:-:S13]  /*0050*/  ISETP.GT.AND P0, PT, R3, 0x7f, PT ;  /* 0x0000007f0300780c */ /* 0x001fda0003f04270 */
[----:B------:R-:W-:Y:S02]  /*0060*/  @!P0 SHF.R.U32.HI R0, RZ, 0x3, R3 ;  /* 0x00000003ff008819 */ /* 0x000fe40000011603 */
[----:B-1----:R-:W-:Y:S02]  /*0070*/  @!P0 SHF.L.U32 R5, R2, 0xc, RZ ;  /* 0x0000000c02058819 */ /* 0x002fe400000006ff */
[----:B------:R-:W-:Y:S02]  /*0080*/  @!P0 LOP3.LUT R4, R3, 0x7, RZ, 0xc0, !PT ;  /* 0x0000000703048812 */ /* 0x000fe400078ec0ff */
[----:B------:R-:W-:Y:S01]  /*0090*/  @!P0 SHF.L.U32 R7, R0, 0x9, RZ ;  /* 0x0000000900078819 */ /* 0x000fe200000006ff */
[----:B------:R-:W-:Y:S01]  /*00a0*/  HFMA2.MMA R0, -RZ, RZ, 0, 2.384185791015625e-07 ;  /* 0x00000004ff007435 */ /* 0x000fe200000001ff */
[----:B------:R-:W-:Y:S02]  /*00b0*/  @!P0 LOP3.LUT R6, R5, 0xffffe000, RZ, 0xc0, !PT ;  /* 0xffffe00005068812 */ /* 0x000fe400078ec0ff */
[----:B------:R-:W-:-:S02]  /*00c0*/  @!P0 LOP3.LUT R5, R7, 0xfffffe00, R4, 0xe2, !PT ;  /* 0xfffffe0007058812 */ /* 0x000fc400078ee204 */
[----:B------:R-:W-:Y:S02]  /*00d0*/  LOP3.LUT R4, R2, 0x1, RZ, 0xc0, !PT ;  /* 0x0000000102047812 */ /* 0x000fe400078ec0ff */
[----:B------:R-:W-:-:S03]  /*00e0*/  @!P0 IADD3 R5, R5, R6, RZ ;  /* 0x0000000605058210 */ /* 0x000fc60007ffe0ff */
[----:B------:R-:W-:Y:S02]  /*00f0*/  IMAD R81, R4, 0x188, R3 ;  /* 0x0000018804517824 */ /* 0x000fe400078e0203 */
[----:B------:R-:W-:-:S04]  /*0100*/  @!P0 IMAD.WIDE R6, R5, R0, c[0x0][0x168] ;  /* 0x00005a0005068625 */ /* 0x000fc800078e0200 */
[----:B------:R-:W-:Y:S01]  /*0110*/  IMAD.WIDE R4, R81, R0, c[0x0][0x160] ;  /* 0x0000580051047625 */ /* 0x000fe200078e0200 */
[----:B------:R0:W2:Y:S04]  /*0120*/  @!P0 LDG.E.CONSTANT R24, [R6.64] ;  /* 0x0000000406188981 */ /* 0x0000a8000c1e9900 */
[----:B------:R-:W3:Y:S04]  /*0130*/  LDG.E.CONSTANT R8, [R4.64] ;  /* 0x0000000404087981 */ /* 0x000ee8000c1e9900 */
[----:B------:R-:W4:Y:S04]  /*0140*/  LDG.E.CONSTANT R10, [R4.64+0xc40] ;  /* 0x000c4004040a7981 */ /* 0x000f28000c1e9900 */
[----:B------:R-:W5:Y:S04]  /*0150*/  LDG.E.CONSTANT R12, [R4.64+0x1880] ;  /* 0x00188004040c7981 */ /* 0x000f68000c1e9900 */
[----:B------:R-:W5:Y:S04]  /*0160*/  LDG.E.CONSTANT R14, [R4.64+0x24c0] ;  /* 0x0024c004040e7981 */ /* 0x000f68000c1e9900 */
[----:B------:R-:W5:Y:S04]  /*0170*/  LDG.E.CONSTANT R16, [R4.64+0x3100] ;  /* 0x0031000404107981 */ /* 0x000f68000c1e9900 */
[----:B------:R-:W5:Y:S04]  /*0180*/  LDG.E.CONSTANT R18, [R4.64+0x3d40] ;  /* 0x003d400404127981 */ /* 0x000f68000c1e9900 */
[----:B------:R-:W5:Y:S04]  /*0190*/  LDG.E.CONSTANT R20, [R4.64+0x4980] ;  /* 0x0049800404147981 */ /* 0x000f68000c1e9900 */
[----:B------:R-:W5:Y:S01]  /*01a0*/  LDG.E.CONSTANT R22, [R4.64+0x55c0] ;  /* 0x0055c00404167981 */ /* 0x000f62000c1e9900 */
[----:B------:R-:W-:-:S02]  /*01b0*/  @!P0 SHF.R.U32.HI R9, RZ, 0x3, R3 ;  /* 0x00000003ff098819 */ /* 0x000fc40000011603 */
[----:B------:R-:W-:Y:S02]  /*01c0*/  @!P0 LOP3.LUT R11, R3, 0x7, RZ, 0xc0, !PT ;  /* 0x00000007030b8812 */ /* 0x000fe400078ec0ff */
[----:B------:R-:W-:Y:S02]  /*01d0*/  @!P0 SHF.L.U32 R26, R9, 0x9, RZ ;  /* 0x00000009091a8819 */ /* 0x000fe400000006ff */
[----:B0-----:R-:W-:Y:S02]  /*01e0*/  @!P0 SHF.L.U32 R6, R2, 0xc, RZ ;  /* 0x0000000c02068819 */ /* 0x001fe400000006ff */
[----:B------:R-:W-:Y:S02]  /*01f0*/  @!P0 LOP3.LUT R11, R26, 0xfffffe00, R11, 0xe2, !PT ;  /* 0xfffffe001a0b8812 */ /* 0x000fe400078ee20b */
[----:B------:R-:W-:Y:S02]  /*0200*/  @!P0 LOP3.LUT R6, R6, 0xffffe000, RZ, 0xc0, !PT ;  /* 0xffffe00006068812 */ /* 0x000fe400078ec0ff */
[----:B------:R-:W-:-:S02]  /*0210*/  IADD3 R7, R81, 0x1880, RZ ;  /* 0x0000188051077810 */ /* 0x000fc40007ffe0ff */
[----:B------:R-:W-:-:S03]  /*0220*/  @!P0 IADD3 R45, R11, 0x8, R6 ;  /* 0x000000080b2d8810 */ /* 0x000fc60007ffe006 */
[----:B------:R-:W-:-:S04]  /*0230*/  IMAD.WIDE R6, R7, R0, c[0x0][0x160] ;  /* 0x0000580007067625 */ /* 0x000fc800078e0200 */
[----:B------:R-:W-:Y:S01]  /*0240*/  @!P0 IMAD.WIDE R44, R45, R0, c[0x0][0x168] ;  /* 0x00005a002d2c8625 */ /* 0x000fe200078e0200 */
[----:B------:R0:W5:Y:S04]  /*0250*/  LDG.E.CONSTANT R72, [R6.64] ;  /* 0x0000000406487981 */ /* 0x000168000c1e9900 */
[----:B------:R0:W5:Y:S04]  /*0260*/  LDG.E.CONSTANT R70, [R6.64+0xc40] ;  /* 0x000c400406467981 */ /* 0x000168000c1e9900 */
[----:B------:R1:W5:Y:S04]  /*0270*/  @!P0 LDG.E.CONSTANT R44, [R44.64] ;  /* 0x000000042c2c8981 */ /* 0x000368000c1e9900 */
[----:B------:R0:W5:Y:S04]  /*0280*/  LDG.E.CONSTANT R68, [R6.64+0x1880] ;  /* 0x0018800406447981 */ /* 0x000168000c1e9900 */
[----:B------:R0:W5:Y:S04]  /*0290*/  LDG.E.CONSTANT R66, [R6.64+0x24c0] ;  /* 0x0024c00406427981 */ /* 0x000168000c1e9900 */
[----:B------:R0:W5:Y:S04]  /*02a0*/  LDG.E.CONSTANT R64, [R6.64+0x3100] ;  /* 0x0031000406407981 */ /* 0x000168000c1e9900 */
[----:B------:R0:W5:Y:S04]  /*02b0*/  LDG.E.CONSTANT R62, [R6.64+0x3d40] ;  /* 0x003d4004063e7981 */ /* 0x000168000c1e9900 */
[----:B------:R0:W5:Y:S04]  /*02c0*/  LDG.E.CONSTANT R60, [R6.64+0x4980] ;  /* 0x00498004063c7981 */ /* 0x000168000c1e9900 */
[----:B------:R0:W5:Y:S04]  /*02d0*/  LDG.E.CONSTANT R46, [R6.64+0x55c0] ;  /* 0x0055c004062e7981 */ /* 0x000168000c1e9900 */
[----:B--2---:R-:W-:Y:S04]  /*02e0*/  @!P0 STS [R3.X4+0x3100], R24 ;  /* 0x0031001803008388 */ /* 0x004fe80000004800 */
[----:B---3--:R-:W-:Y:S04]  /*02f0*/  STS [R3.X4], R8 ;  /* 0x0000000803007388 */ /* 0x008fe80000004800 */
[----:B----4-:R-:W-:Y:S04]  /*0300*/  STS [R3.X4+0x620], R10 ;  /* 0x0006200a03007388 */ /* 0x010fe80000004800 */
[----:B-----5:R-:W-:Y:S04]  /*0310*/  STS [R3.X4+0xc40], R12 ;  /* 0x000c400c03007388 */ /* 0x020fe80000004800 */
[----:B------:R-:W-:Y:S04]  /*0320*/  STS [R3.X4+0x1260], R14 ;  /* 0x0012600e03007388 */ /* 0x000fe80000004800 */
[----:B------:R-:W-:Y:S04]  /*0330*/  STS [R3.X4+0x1880], R16 ;  /* 0x0018801003007388 */ /* 0x000fe80000004800 */
[----:B------:R-:W-:Y:S04]  /*0340*/  STS [R3.X4+0x1ea0], R18 ;  /* 0x001ea01203007388 */ /* 0x000fe80000004800 */
[----:B------:R-:W-:Y:S04]  /*0350*/  STS [R3.X4+0x24c0], R20 ;  /* 0x0024c01403007388 */ /* 0x000fe80000004800 */
[----:B------:R-:W-:Y:S04]  /*0360*/  STS [R3.X4+0x2ae0], R22 ;  /* 0x002ae01603007388 */ /* 0x000fe80000004800 */
[----:B------:R-:W-:Y:S06]  /*0370*/  BAR.SYNC 0x0 ;  /* 0x0000000000007b1d */ /* 0x000fec0000000000 */
[----:B-1----:R-:W-:Y:S04]  /*0380*/  LDS R45, [R3.X4] ;  /* 0x00000000032d7984 */ /* 0x002fe80000004800 */
[----:B------:R-:W1:Y:S04]  /*0390*/  LDS.128 R24, [0x3280] ;  /* 0x00328000ff187984 */ /* 0x000e680000000c00 */
[----:B0-----:R-:W0:Y:S04]  /*03a0*/  LDS.128 R4, [0x3100] ;  /* 0x00310000ff047984 */ /* 0x001e280000000c00 */
[----:B------:R-:W2:Y:S04]  /*03b0*/  LDS R74, [R3.X4+0x620] ;  /* 0x00062000034a7984 */ /* 0x000ea80000004800 */
[----:B------:R-:W3:Y:S04]  /*03c0*/  LDS.128 R36, [0x3180] ;  /* 0x00318000ff247984 */ /* 0x000ee80000000c00 */
[----:B------:R-:W4:Y:S04]  /*03d0*/  LDS R57, [R3.X4+0xc40] ;  /* 0x000c400003397984 */ /* 0x000f280000004800 */
[----:B------:R-:W5:Y:S04]  /*03e0*/  LDS.128 R40, [0x3200] ;  /* 0x00320000ff287984 */ /* 0x000f680000000c00 */
[----:B------:R-:W5:Y:S04]  /*03f0*/  LDS.128 R28, [0x3120] ;  /* 0x00312000ff1c7984 */ /* 0x000f680000000c00 */
[----:B------:R-:W5:Y:S04]  /*0400*/  LDS R52, [R3.X4+0x1260] ;  /* 0x0012600003347984 */ /* 0x000f680000004800 */
[----:B------:R-:W5:Y:S04]  /*0410*/  LDS.128 R16, [0x32a0] ;  /* 0x0032a000ff107984 */ /* 0x000f680000000c00 */
[----:B------:R-:W5:Y:S01]  /*0420*/  LDS.128 R20, [0x3140] ;  /* 0x00314000ff147984 */ /* 0x000f620000000c00 */
[----:B-1----:R-:W-:-:S03]  /*0430*/  FFMA R24, R45, R24, RZ ;  /* 0x000000182d187223 */ /* 0x002fc600000000ff */
[----:B------:R-:W1:Y:S01]  /*0440*/  LDS.128 R12, [0x3220] ;  /* 0x00322000ff0c7984 */ /* 0x000e620000000c00 */
[----:B0-----:R-:W-:-:S03]  /*0450*/  FFMA R4, R4, R45, RZ ;  /* 0x0000002d04047223 */ /* 0x001fc600000000ff */
[----:B------:R-:W0:Y:S01]  /*0460*/  LDS.128 R32, [0x31a0] ;  /* 0x0031a000ff207984 */ /* 0x000e220000000c00 */
[----:B--2---:R-:W-:-:S03]  /*0470*/  FFMA R24, R74, R25, R24 ;  /* 0x000000194a187223 */ /* 0x004fc60000000018 */
[----:B------:R-:W-:Y:S01]  /*0480*/  LDS.128 R8, [0x31c0] ;  /* 0x0031c000ff087984 */ /* 0x000fe20000000c00 */
[----:B------:R-:W-:Y:S02]  /*0490*/  FFMA R4, R74, R5, R4 ;  /* 0x000000054a047223 */ /* 0x000fe40000000004 */
[----:B---3--:R-:W-:Y:S01]  /*04a0*/  FFMA R36, R45, R36, RZ ;  /* 0x000000242d247223 */ /* 0x008fe200000000ff */
[----:B------:R-:W-:Y:S01]  /*04b0*/  LDS.128 R48, [0x31e0] ;  /* 0x0031e000ff307984 */ /* 0x000fe20000000c00 */
[----:B----4-:R-:W-:-:S03]  /*04c0*/  FFMA R24, R57, R26, R24 ;  /* 0x0000001a39187223 */ /* 0x010fc60000000018 */
[----:B------:R-:W-:Y:S01]  /*04d0*/  LDS R53, [R3.X4+0x1880] ;  /* 0x0018800003357984 */ /* 0x000fe20000004800 */
[C---:B------:R-:W-:Y:S02]  /*04e0*/  FFMA R36, R74.reuse, R37, R36 ;  /* 0x000000254a247223 */ /* 0x040fe40000000024 */
[----:B-----5:R-:W-:Y:S01]  /*04f0*/  FFMA R40, R45, R40, RZ ;  /* 0x000000282d287223 */ /* 0x020fe200000000ff */
[----:B------:R-:W-:Y:S01]  /*0500*/  LDS R76, [R3.X4+0x1ea0] ;  /* 0x001ea000034c7984 */ /* 0x000fe20000004800 */
[----:B------:R-:W-:Y:S02]  /*0510*/  FFMA R4, R57, R6, R4 ;  /* 0x0000000639047223 */ /* 0x000fe40000000004 */
[----:B------:R-:W-:Y:S01]  /*0520*/  FFMA R28, R45, R28, RZ ;  /* 0x0000001c2d1c7223 */ /* 0x000fe200000000ff */
[----:B------:R-:W-:Y:S01]  /*0530*/  LDS R55, [R3.X4+0x24c0] ;  /* 0x0024c00003377984 */ /* 0x000fe20000004800 */
[----:B------:R-:W-:Y:S02]  /*0540*/  FFMA R40, R74, R41, R40 ;  /* 0x000000294a287223 */ /* 0x000fe40000000028 */
[----:B------:R-:W-:Y:S01]  /*0550*/  FFMA R67, R52, R27, R24 ;  /* 0x0000001b34437223 */ /* 0x000fe20000000018 */
[----:B------:R-:W-:Y:S01]  /*0560*/  LDS R78, [R3.X4+0x2ae0] ;  /* 0x002ae000034e7984 */ /* 0x000fe20000004800 */
[----:B------:R-:W-:-:S03]  /*0570*/  FFMA R36, R57, R38, R36 ;  /* 0x0000002639247223 */ /* 0x000fc60000000024 */
[----:B------:R-:W2:Y:S01]  /*0580*/  LDS.128 R24, [0x3260] ;  /* 0x00326000ff187984 */ /* 0x000ea20000000c00 */
[----:B------:R-:W-:Y:S02]  /*0590*/  FFMA R28, R74, R29, R28 ;  /* 0x0000001d4a1c7223 */ /* 0x000fe4000000001c */
[C---:B------:R-:W-:Y:S02]  /*05a0*/  FFMA R65, R52.reuse, R7, R4 ;  /* 0x0000000734417223 */ /* 0x040fe40000000004 */
[----:B------:R-:W3:Y:S01]  /*05b0*/  LDS.128 R4, [0x3240] ;  /* 0x00324000ff047984 */ /* 0x000ee20000000c00 */
[C---:B------:R-:W-:Y:S02]  /*05c0*/  FFMA R40, R57.reuse, R42, R40 ;  /* 0x0000002a39287223 */ /* 0x040fe40000000028 */
[----:B------:R-:W-:Y:S02]  /*05d0*/  FFMA R28, R57, R30, R28 ;  /* 0x0000001e391c7223 */ /* 0x000fe4000000001c */
[----:B------:R-:W-:-:S02]  /*05e0*/  FFMA R59, R52, R39, R36 ;  /* 0x00000027343b7223 */ /* 0x000fc40000000024 */
[----:B------:R-:W4:Y:S01]  /*05f0*/  LDS.128 R36, [0x32c0] ;  /* 0x0032c000ff247984 */ /* 0x000f220000000c00 */
[C---:B------:R-:W-:Y:S02]  /*0600*/  FFMA R61, R52.reuse, R43, R40 ;  /* 0x0000002b343d7223 */ /* 0x040fe40000000028 */
[----:B------:R-:W-:Y:S01]  /*0610*/  FFMA R69, R52, R31, R28 ;  /* 0x0000001f34457223 */ /* 0x000fe2000000001c */
[----:B------:R-:W5:Y:S04]  /*0620*/  LDS.128 R40, [0x3160] ;  /* 0x00316000ff287984 */ /* 0x000f680000000c00 */
[----:B------:R-:W4:Y:S01]  /*0630*/  LDS.128 R28, [0x32e0] ;  /* 0x0032e000ff1c7984 */ /* 0x000f220000000c00 */
[C---:B------:R-:W-:Y:S02]  /*0640*/  FFMA R16, R45.reuse, R16, RZ ;  /* 0x000000102d107223 */ /* 0x040fe400000000ff */
[----:B------:R-:W-:-:S02]  /*0650*/  FFMA R20, R45, R20, RZ ;  /* 0x000000142d147223 */ /* 0x000fc400000000ff */
[C---:B------:R-:W-:Y:S02]  /*0660*/  FFMA R16, R74.reuse, R17, R16 ;  /* 0x000000114a107223 */ /* 0x040fe40000000010 */
[----:B------:R-:W-:Y:S02]  /*0670*/  FFMA R20, R74, R21, R20 ;  /* 0x000000154a147223 */ /* 0x000fe40000000014 */
[C---:B-1----:R-:W-:Y:S02]  /*0680*/  FFMA R12, R45.reuse, R12, RZ ;  /* 0x0000000c2d0c7223 */ /* 0x042fe400000000ff */
[----:B0-----:R-:W-:Y:S02]  /*0690*/  FFMA R32, R45, R32, RZ ;  /* 0x000000202d207223 */ /* 0x001fe400000000ff */
[C---:B------:R-:W-:Y:S02]  /*06a0*/  FFMA R16, R57.reuse, R18, R16 ;  /* 0x0000001239107223 */ /* 0x040fe40000000010 */
[----:B------:R-:W-:-:S02]  /*06b0*/  FFMA R20, R57, R22, R20 ;  /* 0x0000001639147223 */ /* 0x000fc40000000014 */
[C---:B------:R-:W-:Y:S02]  /*06c0*/  FFMA R12, R74.reuse, R13, R12 ;  /* 0x0000000d4a0c7223 */ /* 0x040fe4000000000c */
[C---:B--2---:R-:W-:Y:S02]  /*06d0*/  FFMA R24, R45.reuse, R24, RZ ;  /* 0x000000182d187223 */ /* 0x044fe400000000ff */
[----:B------:R-:W-:Y:S02]  /*06e0*/  FFMA R32, R74, R33, R32 ;  /* 0x000000214a207223 */ /* 0x000fe40000000020 */
[C---:B------:R-:W-:Y:S02]  /*06f0*/  FFMA R8, R45.reuse, R8, RZ ;  /* 0x000000082d087223 */ /* 0x040fe400000000ff */
[C---:B------:R-:W-:Y:S02]  /*0700*/  FFMA R58, R52.reuse, R19, R16 ;  /* 0x00000013343a7223 */ /* 0x040fe40000000010 */
[----:B------:R-:W-:Y:S01]  /*0710*/  FFMA R47, R52, R23, R20 ;  /* 0x00000017342f7223 */ /* 0x000fe20000000014 */
[----:B------:R-:W-:Y:S01]  /*0720*/  LDS.128 R16, [0x3190] ;  /* 0x00319000ff107984 */ /* 0x000fe20000000c00 */
[----:B---3--:R-:W-:-:S02]  /*0730*/  FFMA R4, R45, R4, RZ ;  /* 0x000000042d047223 */ /* 0x008fc400000000ff */
[----:B------:R-:W-:Y:S01]  /*0740*/  FFMA R48, R45, R48, RZ ;  /* 0x000000302d307223 */ /* 0x000fe200000000ff */
[----:B------:R-:W0:Y:S01]  /*0750*/  LDS.128 R20, [0x3110] ;  /* 0x00311000ff147984 */ /* 0x000e220000000c00 */
[C---:B------:R-:W-:Y:S02]  /*0760*/  FFMA R25, R74.reuse, R25, R24 ;  /* 0x000000194a197223 */ /* 0x040fe40000000018 */
[C---:B------:R-:W-:Y:S01]  /*0770*/  FFMA R12, R57.reuse, R14, R12 ;  /* 0x0000000e390c7223 */ /* 0x040fe2000000000c */
[----:B------:R-:W-:Y:S01]  /*0780*/  @!P0 SHF.R.U32.HI R24, RZ, 0x3, R3 ;  /* 0x00000003ff188819 */ /* 0x000fe20000011603 */
[----:B------:R-:W-:Y:S02]  /*0790*/  FFMA R32, R57, R34, R32 ;  /* 0x0000002239207223 */ /* 0x000fe40000000020 */
[----:B------:R-:W-:Y:S02]  /*07a0*/  FFMA R8, R74, R9, R8 ;  /* 0x000000094a087223 */ /* 0x000fe40000000008 */
[----:B----4-:R-:W-:-:S02]  /*07b0*/  FFMA R36, R45, R36, RZ ;  /* 0x000000242d247223 */ /* 0x010fc400000000ff */
[C---:B------:R-:W-:Y:S02]  /*07c0*/  FFMA R4, R74.reuse, R5, R4 ;  /* 0x000000054a047223 */ /* 0x040fe40000000004 */
[----:B------:R-:W-:Y:S02]  /*07d0*/  FFMA R48, R74, R49, R48 ;  /* 0x000000314a307223 */ /* 0x000fe40000000030 */
[----:B------:R-:W-:Y:S02]  /*07e0*/  FFMA R25, R57, R26, R25 ;  /* 0x0000001a39197223 */ /* 0x000fe40000000019 */
[C---:B------:R-:W-:Y:S02]  /*07f0*/  FFMA R56, R52.reuse, R15, R12 ;  /* 0x0000000f34387223 */ /* 0x040fe4000000000c */
[----:B-----5:R-:W-:Y:S01]  /*0800*/  FFMA R40, R45, R40, RZ ;  /* 0x000000282d287223 */ /* 0x020fe200000000ff */
[----:B------:R-:W1:Y:S01]  /*0810*/  LDS.128 R12, [0x3290] ;  /* 0x00329000ff0c7984 */ /* 0x000e620000000c00 */
[----:B------:R-:W-:-:S02]  /*0820*/  FFMA R54, R52, R35, R32 ;  /* 0x0000002334367223 */ /* 0x000fc40000000020 */
[C---:B------:R-:W-:Y:S01]  /*0830*/  FFMA R8, R57.reuse, R10, R8 ;  /* 0x0000000a39087223 */ /* 0x040fe20000000008 */
[----:B------:R-:W2:Y:S01]  /*0840*/  LDS.128 R32, [0x3130] ;  /* 0x00313000ff207984 */ /* 0x000ea20000000c00 */
[----:B------:R-:W-:Y:S01]  /*0850*/  FFMA R36, R74, R37, R36 ;  /* 0x000000254a247223 */ /* 0x000fe20000000024 */
[----:B------:R-:W-:Y:S01]  /*0860*/  @!P0 SHF.L.U32 R37, R24, 0x9, RZ ;  /* 0x0000000918258819 */ /* 0x000fe200000006ff */
[----:B------:R-:W-:Y:S02]  /*0870*/  FFMA R6, R57, R6, R4 ;  /* 0x0000000639067223 */ /* 0x000fe40000000004 */
[----:B------:R-:W-:Y:S02]  /*0880*/  FFMA R28, R45, R28, RZ ;  /* 0x0000001c2d1c7223 */ /* 0x000fe400000000ff */
[----:B------:R-:W-:Y:S02]  /*0890*/  FFMA R50, R57, R50, R48 ;  /* 0x0000003239327223 */ /* 0x000fe40000000030 */
[----:B------:R-:W-:-:S02]  /*08a0*/  FFMA R48, R52, R27, R25 ;  /* 0x0000001b34307223 */ /* 0x000fc40000000019 */
[----:B------:R-:W3:Y:S01]  /*08b0*/  LDS.128 R24, [0x3230] ;  /* 0x00323000ff187984 */ /* 0x000ee20000000c00 */
[C---:B------:R-:W-:Y:S02]  /*08c0*/  FFMA R40, R74.reuse, R41, R40 ;  /* 0x000000294a287223 */ /* 0x040fe40000000028 */
[C---:B------:R-:W-:Y:S02]  /*08d0*/  FFMA R38, R57.reuse, R38, R36 ;  /* 0x0000002639267223 */ /* 0x040fe40000000024 */
[----:B------:R-:W-:Y:S02]  /*08e0*/  FFMA R28, R74, R29, R28 ;  /* 0x0000001d4a1c7223 */ /* 0x000fe4000000001c */
[C---:B------:R-:W-:Y:S02]  /*08f0*/  FFMA R63, R52.reuse, R11, R8 ;  /* 0x0000000b343f7223 */ /* 0x040fe40000000008 */
[----:B------:R-:W-:Y:S01]  /*0900*/  FFMA R36, R52, R7, R6 ;  /* 0x0000000734247223 */ /* 0x000fe20000000006 */
[----:B------:R-:W4:Y:S01]  /*0910*/  LDS.128 R8, [0x3210] ;  /* 0x00321000ff087984 */ /* 0x000f220000000c00 */
[----:B------:R-:W-:-:S03]  /*0920*/  FFMA R42, R57, R42, R40 ;  /* 0x0000002a392a7223 */ /* 0x000fc60000000028 */
[----:B------:R-:W5:Y:S01]  /*0930*/  LDS.128 R4, [0x31b0] ;  /* 0x0031b000ff047984 */ /* 0x000f620000000c00 */
[----:B------:R-:W-:Y:S01]  /*0940*/  FFMA R57, R57, R30, R28 ;  /* 0x0000001e39397223 */ /* 0x000fe2000000001c */
[----:B------:R-:W-:-:S03]  /*0950*/  @!P0 LOP3.LUT R28, R3, 0x7, RZ, 0xc0, !PT ;  /* 0x00000007031c8812 */ /* 0x000fc600078ec0ff */
[C---:B------:R-:W-:Y:S01]  /*0960*/  FFMA R57, R52.reuse, R31, R57 ;  /* 0x0000001f34397223 */ /* 0x040fe20000000039 */
[----:B------:R-:W-:Y:S02]  /*0970*/  @!P0 LOP3.LUT R37, R37, 0xfffffe00, R28, 0xe2, !PT ;  /* 0xfffffe0025258812 */ /* 0x000fe400078ee21c */
[----:B------:R-:W5:Y:S01]  /*0980*/  LDS.128 R28, [0x32b0] ;  /* 0x0032b000ff1c7984 */ /* 0x000f620000000c00 */
[----:B------:R-:W-:-:S03]  /*0990*/  FFMA R45, R52, R43, R42 ;  /* 0x0000002b342d7223 */ /* 0x000fc6000000002a */
[----:B------:R-:W5:Y:S01]  /*09a0*/  LDS.128 R40, [0x3250] ;  /* 0x00325000ff287984 */ /* 0x000f620000000c00 */
[----:B0-----:R-:W-:Y:S02]  /*09b0*/  FFMA R20, R20, R53, R65 ;  /* 0x0000003514147223 */ /* 0x001fe40000000041 */
[C---:B------:R-:W-:Y:S02]  /*09c0*/  FFMA R16, R53.reuse, R16, R59 ;  /* 0x0000001035107223 */ /* 0x040fe4000000003b */
[C---:B------:R-:W-:Y:S02]  /*09d0*/  FFMA R20, R76.reuse, R21, R20 ;  /* 0x000000154c147223 */ /* 0x040fe40000000014 */
[----:B------:R-:W-:Y:S01]  /*09e0*/  FFMA R16, R76, R17, R16 ;  /* 0x000000114c107223 */ /* 0x000fe20000000010 */
[----:B------:R-:W-:Y:S01]  /*09f0*/  @!P0 SHF.L.U32 R17, R2, 0xc, RZ ;  /* 0x0000000c02118819 */ /* 0x000fe200000006ff */
[----:B-1----:R-:W-:Y:S02]  /*0a00*/  FFMA R12, R53, R12, R67 ;  /* 0x0000000c350c7223 */ /* 0x002fe40000000043 */
[----:B------:R-:W-:Y:S01]  /*0a10*/  FFMA R22, R55, R22, R20 ;  /* 0x0000001637167223 */ /* 0x000fe20000000014 */
[----:B------:R-:W-:Y:S01]  /*0a20*/  @!P0 LOP3.LUT R20, R17, 0xffffe000, RZ, 0xc0, !PT ;  /* 0xffffe00011148812 */ /* 0x000fe200078ec0ff */
[----:B--2---:R-:W-:-:S02]  /*0a30*/  FFMA R32, R53, R32, R69 ;  /* 0x0000002035207223 */ /* 0x004fc40000000045 */
[----:B---3--:R-:W-:Y:S02]  /*0a40*/  FFMA R24, R53, R24, R56 ;  /* 0x0000001835187223 */ /* 0x008fe40000000038 */
[C---:B------:R-:W-:Y:S01]  /*0a50*/  FFMA R12, R76.reuse, R13, R12 ;  /* 0x0000000d4c0c7223 */ /* 0x040fe2000000000c */
[----:B------:R-:W-:Y:S01]  /*0a60*/  @!P0 IADD3 R37, R37, 0x10, R20 ;  /* 0x0000001025258810 */ /* 0x000fe20007ffe014 */
[C---:B------:R-:W-:Y:S01]  /*0a70*/  FFMA R13, R76.reuse, R33, R32 ;  /* 0x000000214c0d7223 */ /* 0x040fe20000000020 */
[----:B------:R-:W-:Y:S01]  /*0a80*/  IADD3 R33, R81, 0x3100, RZ ;  /* 0x0000310051217810 */ /* 0x000fe20007ffe0ff */
[----:B------:R-:W-:Y:S02]  /*0a90*/  FFMA R24, R76, R25, R24 ;  /* 0x000000194c187223 */ /* 0x000fe40000000018 */
[C---:B----4-:R-:W-:Y:S02]  /*0aa0*/  FFMA R8, R53.reuse, R8, R61 ;  /* 0x0000000835087223 */ /* 0x050fe4000000003d */
[----:B-----5:R-:W-:-:S02]  /*0ab0*/  FFMA R4, R53, R4, R54 ;  /* 0x0000000435047223 */ /* 0x020fc40000000036 */
[C---:B------:R-:W-:Y:S02]  /*0ac0*/  FFMA R8, R76.reuse, R9, R8 ;  /* 0x000000094c087223 */ /* 0x040fe40000000008 */
[C---:B------:R-:W-:Y:S02]  /*0ad0*/  FFMA R14, R55.reuse, R14, R12 ;  /* 0x0000000e370e7223 */ /* 0x040fe4000000000c */
[----:B------:R-:W-:Y:S02]  /*0ae0*/  FFMA R4, R76, R5, R4 ;  /* 0x000000054c047223 */ /* 0x000fe40000000004 */
[----:B------:R-:W-:Y:S02]  /*0af0*/  FFMA R26, R55, R26, R24 ;  /* 0x0000001a371a7223 */ /* 0x000fe40000000018 */
[----:B------:R-:W-:-:S04]  /*0b00*/  IMAD.WIDE R32, R33, R0, c[0x0][0x160] ;  /* 0x0000580021207625 */ /* 0x000fc800078e0200 */
[----:B------:R-:W-:Y:S01]  /*0b10*/  @!P0 IMAD.WIDE R24, R37, R0, c[0x0][0x168] ;  /* 0x00005a0025188625 */ /* 0x000fe200078e0200 */
[----:B------:R0:W2:Y:S03]  /*0b20*/  LDG.E.CONSTANT R56, [R32.64+0xc40] ;  /* 0x000c400420387981 */ /* 0x0000a6000c1e9900 */
[----:B------:R-:W-:Y:S01]  /*0b30*/  FFMA R10, R55, R10, R8 ;  /* 0x0000000a370a7223 */ /* 0x000fe20000000008 */
[----:B------:R0:W3:Y:S01]  /*0b40*/  LDG.E.CONSTANT R54, [R32.64+0x1880] ;  /* 0x0018800420367981 */ /* 0x0000e2000c1e9900 */
[C---:B------:R-:W-:Y:S02]  /*0b50*/  FFMA R49, R52.reuse, R39, R38 ;  /* 0x0000002734317223 */ /* 0x040fe40000000026 */
[----:B------:R-:W-:Y:S01]  /*0b60*/  FFMA R51, R52, R51, R50 ;  /* 0x0000003334337223 */ /* 0x000fe20000000032 */
[----:B------:R0:W4:Y:S01]  /*0b70*/  LDG.E.CONSTANT R12, [R32.64+0x55c0] ;  /* 0x0055c004200c7981 */ /* 0x000122000c1e9900 */
[----:B------:R-:W-:-:S02]  /*0b80*/  FFMA R15, R78, R15, R14 ;  /* 0x0000000f4e0f7223 */ /* 0x000fc4000000000e */
[----:B------:R-:W-:Y:S01]  /*0b90*/  FFMA R61, R55, R6, R4 ;  /* 0x00000006373d7223 */ /* 0x000fe20000000004 */
[----:B------:R0:W5:Y:S01]  /*0ba0*/  LDG.E.CONSTANT R52, [R32.64+0x24c0] ;  /* 0x0024c00420347981 */ /* 0x000162000c1e9900 */
[----:B------:R-:W-:-:S03]  /*0bb0*/  FFMA R28, R53, R28, R58 ;  /* 0x0000001c351c7223 */ /* 0x000fc6000000003a */
[----:B------:R0:W2:Y:S01]  /*0bc0*/  LDG.E.CONSTANT R58, [R32.64] ;  /* 0x00000004203a7981 */ /* 0x0000a2000c1e9900 */
[----:B------:R-:W-:-:S03]  /*0bd0*/  FFMA R71, R78, R11, R10 ;  /* 0x0000000b4e477223 */ /* 0x000fc6000000000a */
[----:B------:R0:W2:Y:S04]  /*0be0*/  LDG.E.CONSTANT R14, [R32.64+0x3100] ;  /* 0x00310004200e7981 */ /* 0x0000a8000c1e9900 */
[----:B------:R0:W2:Y:S04]  /*0bf0*/  LDG.E.CONSTANT R6, [R32.64+0x3d40] ;  /* 0x003d400420067981 */ /* 0x0000a8000c1e9900 */
[----:B------:R0:W2:Y:S04]  /*0c00*/  LDG.E.CONSTANT R4, [R32.64+0x4980] ;  /* 0x0049800420047981 */ /* 0x0000a8000c1e9900 */
[----:B------:R1:W2:Y:S01]  /*0c10*/  @!P0 LDG.E.CONSTANT R74, [R24.64] ;  /* 0x00000004184a8981 */ /* 0x0002a2000c1e9900 */
[----:B------:R-:W-:-:S03]  /*0c20*/  FFMA R28, R76, R29, R28 ;  /* 0x0000001d4c1c7223 */ /* 0x000fc6000000001c */
[----:B------:R-:W1:Y:S01]  /*0c30*/  LDS.128 R8, [0x32d0] ;  /* 0x0032d000ff087984 */ /* 0x000e620000000c00 */
[----:B------:R-:W-:Y:S02]  /*0c40*/  FFMA R30, R55, R30, R28 ;  /* 0x0000001e371e7223 */ /* 0x000fe4000000001c */
[----:B------:R-:W-:Y:S02]  /*0c50*/  FFMA R40, R53, R40, R36 ;  /* 0x0000002835287223 */ /* 0x000fe40000000024 */
[C---:B------:R-:W-:Y:S01]  /*0c60*/  FFMA R65, R78.reuse, R31, R30 ;  /* 0x0000001f4e417223 */ /* 0x040fe2000000001e */
[----:B------:R-:W1:Y:S01]  /*0c70*/  LDS.128 R36, [0x31f0] ;  /* 0x0031f000ff247984 */ /* 0x000e620000000c00 */
[C---:B------:R-:W-:Y:S02]  /*0c80*/  FFMA R13, R55.reuse, R34, R13 ;  /* 0x00000022370d7223 */ /* 0x040fe4000000000d */
[----:B------:R-:W-:Y:S01]  /*0c90*/  FFMA R18, R55, R18, R16 ;  /* 0x0000001237127223 */ /* 0x000fe20000000010 */
[----:B------:R-:W1:Y:S01]  /*0ca0*/  LDS.128 R28, [0x3270] ;  /* 0x00327000ff1c7984 */ /* 0x000e620000000c00 */
[----:B------:R-:W-:-:S02]  /*0cb0*/  FFMA R13, R78, R35, R13 ;  /* 0x000000234e0d7223 */ /* 0x000fc4000000000d */
[C---:B------:R-:W-:Y:S01]  /*0cc0*/  FFMA R73, R78.reuse, R19, R18 ;  /* 0x000000134e497223 */ /* 0x040fe20000000012 */
[----:B0-----:R-:W0:Y:S04]  /*0cd0*/  LDS.128 R32, [0x3170] ;  /* 0x00317000ff207984 */ /* 0x001e280000000c00 */
[----:B------:R-:W0:Y:S01]  /*0ce0*/  LDS.128 R16, [0x3150] ;  /* 0x00315000ff107984 */ /* 0x000e220000000c00 */
[----:B------:R-:W-:-:S03]  /*0cf0*/  FFMA R59, R78, R23, R22 ;  /* 0x000000174e3b7223 */ /* 0x000fc60000000016 */
[----:B------:R-:W0:Y:S01]  /*0d00*/  LDS.128 R20, [0x31d0] ;  /* 0x0031d000ff147984 */ /* 0x000e220000000c00 */
[----:B------:R-:W-:-:S03]  /*0d10*/  FFMA R75, R78, R27, R26 ;  /* 0x0000001b4e4b7223 */ /* 0x000fc6000000001a */
[----:B-1----:R-:W1:Y:S01]  /*0d20*/  LDS.128 R24, [0x32f0] ;  /* 0x0032f000ff187984 */ /* 0x002e620000000c00 */
[----:B------:R-:W-:-:S03]  /*0d30*/  FFMA R61, R78, R7, R61 ;  /* 0x000000074e3d7223 */ /* 0x000fc6000000003d */
[----:B------:R-:W-:Y:S06]  /*0d40*/  BAR.SYNC 0x0 ;  /* 0x0000000000007b1d */ /* 0x000fec0000000000 */
[----:B------:R-:W-:-:S04]  /*0d50*/  FFMA R8, R53, R8, R49 ;  /* 0x0000000835087223 */ /* 0x000fc80000000031 */
[----:B------:R-:W-:Y:S01]  /*0d60*/  FFMA R9, R76, R9, R8 ;  /* 0x000000094c097223 */ /* 0x000fe20000000008 */
[----:B------:R-:W-:Y:S01]  /*0d70*/  @!P0 STS [R3.X4+0x3100], R44 ;  /* 0x0031002c03008388 */ /* 0x000fe20000004800 */
[----:B------:R-:W-:Y:S02]  /*0d80*/  FFMA R36, R53, R36, R51 ;  /* 0x0000002435247223 */ /* 0x000fe40000000033 */
[----:B------:R-:W-:Y:S01]  /*0d90*/  FFMA R9, R55, R10, R9 ;  /* 0x0000000a37097223 */ /* 0x000fe20000000009 */
[----:B------:R-:W-:Y:S01]  /*0da0*/  STS [R3.X4], R72 ;  /* 0x0000004803007388 */ /* 0x000fe20000004800 */
[----:B------:R-:W-:-:S03]  /*0db0*/  FFMA R28, R53, R28, R48 ;  /* 0x0000001c351c7223 */ /* 0x000fc60000000030 */
[----:B------:R-:W-:Y:S04]  /*0dc0*/  STS [R3.X4+0x620], R70 ;  /* 0x0006204603007388 */ /* 0x000fe80000004800 */
[----:B------:R-:W-:Y:S04]  /*0dd0*/  STS [R3.X4+0xc40], R68 ;  /* 0x000c404403007388 */ /* 0x000fe80000004800 */
[----:B------:R-:W-:Y:S04]  /*0de0*/  STS [R3.X4+0x1260], R66 ;  /* 0x0012604203007388 */ /* 0x000fe80000004800 */
[----:B------:R-:W-:Y:S04]  /*0df0*/  STS [R3.X4+0x1880], R64 ;  /* 0x0018804003007388 */ /* 0x000fe80000004800 */
[----:B------:R-:W-:Y:S04]  /*0e00*/  STS [R3.X4+0x1ea0], R62 ;  /* 0x001ea03e03007388 */ /* 0x000fe80000004800 */
[----:B------:R-:W-:Y:S04]  /*0e10*/  STS [R3.X4+0x24c0], R60 ;  /* 0x0024c03c03007388 */ /* 0x000fe80000004800 */
[----:B------:R-:W-:Y:S04]  /*0e20*/  STS [R3.X4+0x2ae0], R46 ;  /* 0x002ae02e03007388 */ /* 0x000fe80000004800 */
[----:B------:R-:W-:Y:S06]  /*0e30*/  BAR.SYNC 0x0 ;  /* 0x0000000000007b1d */ /* 0x000fec0000000000 */
[----:B------:R-:W-:Y:S01]  /*0e40*/  LDS R7, [R3.X4] ;  /* 0x0000000003077984 */ /* 0x000fe20000004800 */
[----:B------:R-:W-:-:S03]  /*0e50*/  FFMA R62, R78, R11, R9 ;  /* 0x0000000b4e3e7223 */ /* 0x000fc60000000009 */
[----:B------:R-:W1:Y:S01]  /*0e60*/  LDS.128 R48, [0x3280] ;  /* 0x00328000ff307984 */ /* 0x000e620000000c00 */
[----:B0-----:R-:W-:-:S03]  /*0e70*/  FFMA R32, R53, R32, R45 ;  /* 0x0000002035207223 */ /* 0x001fc6000000002d */
[----:B------:R-:W0:Y:S01]  /*0e80*/  LDS.128 R8, [0x3120] ;  /* 0x00312000ff087984 */ /* 0x000e220000000c00 */
[----:B------:R-:W-:-:S03]  /*0e90*/  FFMA R16, R53, R16, R47 ;  /* 0x0000001035107223 */ /* 0x000fc6000000002f */
[----:B------:R-:W0:Y:S01]  /*0ea0*/  LDS R64, [R3.X4+0x620] ;  /* 0x0006200003407984 */ /* 0x000e220000004800 */
[----:B------:R-:W-:-:S03]  /*0eb0*/  FFMA R32, R76, R33, R32 ;  /* 0x000000214c207223 */ /* 0x000fc60000000020 */
[----:B------:R-:W-:Y:S01]  /*0ec0*/  LDS R5, [R3.X4+0xc40] ;  /* 0x000c400003057984 */ /* 0x000fe20000004800 */
[----:B------:R-:W-:-:S03]  /*0ed0*/  FFMA R16, R76, R17, R16 ;  /* 0x000000114c107223 */ /* 0x000fc60000000010 */
[----:B------:R-:W0:Y:S01]  /*0ee0*/  LDS.128 R44, [0x3200] ;  /* 0x00320000ff2c7984 */ /* 0x000e220000000c00 */
[----:B------:R-:W-:-:S03]  /*0ef0*/  FFMA R34, R55, R34, R32 ;  /* 0x0000002237227223 */ /* 0x000fc60000000020 */
[----:B------:R-:W0:Y:S01]  /*0f00*/  LDS R60, [R3.X4+0x1260] ;  /* 0x00126000033c7984 */ /* 0x000e220000004800 */
[----:B------:R-:W-:Y:S02]  /*0f10*/  FFMA R18, R55, R18, R16 ;  /* 0x0000001237127223 */ /* 0x000fe40000000010 */
[C---:B------:R-:W-:Y:S02]  /*0f20*/  FFMA R77, R78.reuse, R35, R34 ;  /* 0x000000234e4d7223 */ /* 0x040fe40000000022 */
[----:B------:R-:W-:Y:S01]  /*0f30*/  FFMA R20, R53, R20, R63 ;  /* 0x0000001435147223 */ /* 0x000fe2000000003f */
[----:B------:R-:W0:Y:S01]  /*0f40*/  LDS.128 R32, [0x31a0] ;  /* 0x0031a000ff207984 */ /* 0x000e220000000c00 */
[----:B------:R-:W-:-:S03]  /*0f50*/  FFMA R63, R78, R19, R18 ;  /* 0x000000134e3f7223 */ /* 0x000fc60000000012 */
[----:B------:R-:W0:Y:S01]  /*0f60*/  LDS.128 R16, [0x3100] ;  /* 0x00310000ff107984 */ /* 0x000e220000000c00 */
[----:B-1----:R-:W-:Y:S02]  /*0f70*/  FFMA R24, R53, R24, R57 ;  /* 0x0000001835187223 */ /* 0x002fe40000000039 */
[C---:B------:R-:W-:Y:S02]  /*0f80*/  FFMA R20, R76.reuse, R21, R20 ;  /* 0x000000154c147223 */ /* 0x040fe40000000014 */
[C---:B------:R-:W-:Y:S02]  /*0f90*/  FFMA R40, R76.reuse, R41, R40 ;  /* 0x000000294c287223 */ /* 0x040fe40000000028 */
[C---:B------:R-:W-:Y:S02]  /*0fa0*/  FFMA R36, R76.reuse, R37, R36 ;  /* 0x000000254c247223 */ /* 0x040fe40000000024 */
[C---:B------:R-:W-:Y:S02]  /*0fb0*/  FFMA R28, R76.reuse, R29, R28 ;  /* 0x0000001d4c1c7223 */ /* 0x040fe4000000001c */
[----:B------:R-:W-:-:S02]  /*0fc0*/  FFMA R24, R76, R25, R24 ;  /* 0x000000194c187223 */ /* 0x000fc40000000018 */
[C---:B------:R-:W-:Y:S02]  /*0fd0*/  FFMA R22, R55.reuse, R22, R20 ;  /* 0x0000001637167223 */ /* 0x040fe40000000014 */
[C---:B------:R-:W-:Y:S02]  /*0fe0*/  FFMA R42, R55.reuse, R42, R40 ;  /* 0x0000002a372a7223 */ /* 0x040fe40000000028 */
[C---:B------:R-:W-:Y:S02]  /*0ff0*/  FFMA R38, R55.reuse, R38, R36 ;  /* 0x0000002637267223 */ /* 0x040fe40000000024 */
[C---:B------:R-:W-:Y:S02]  /*1000*/  FFMA R30, R55.reuse, R30, R28 ;  /* 0x0000001e371e7223 */ /* 0x040fe4000000001c */
[----:B------:R-:W-:Y:S02]  /*1010*/  FFMA R26, R55, R26, R24 ;  /* 0x0000001a371a7223 */ /* 0x000fe40000000018 */
[----:B------:R-:W-:-:S02]  /*1020*/  FFMA R69, R78, R23, R22 ;  /* 0x000000174e457223 */ /* 0x000fc40000000016 */
[C---:B------:R-:W-:Y:S01]  /*1030*/  FFMA R67, R78.reuse, R43, R42 ;  /* 0x0000002b4e437223 */ /* 0x040fe2000000002a */
[----:B------:R-:W-:Y:S01]  /*1040*/  LDS.128 R20, [0x3180] ;  /* 0x00318000ff147984 */ /* 0x000fe20000000c00 */
[C---:B------:R-:W-:Y:S02]  /*1050*/  FFMA R66, R78.reuse, R39, R38 ;  /* 0x000000274e427223 */ /* 0x040fe40000000026 */
[C---:B------:R-:W-:Y:S01]  /*1060*/  FFMA R76, R78.reuse, R31, R30 ;  /* 0x0000001f4e4c7223 */ /* 0x040fe2000000001e */
[----:B------:R-:W-:Y:S01]  /*1070*/  LDS.128 R36, [0x31c0] ;  /* 0x0031c000ff247984 */ /* 0x000fe20000000c00 */
[----:B------:R-:W-:-:S03]  /*1080*/  FFMA R78, R78, R27, R26 ;  /* 0x0000001b4e4e7223 */ /* 0x000fc6000000001a */
[----:B------:R-:W1:Y:S01]  /*1090*/  LDS.128 R24, [0x32a0] ;  /* 0x0032a000ff187984 */ /* 0x000e620000000c00 */
[C---:B------:R-:W-:Y:S02]  /*10a0*/  FFMA R15, R7.reuse, R48, R15 ;  /* 0x00000030070f7223 */ /* 0x040fe4000000000f */
[C---:B0-----:R-:W-:Y:S01]  /*10b0*/  FFMA R8, R7.reuse, R8, R13 ;  /* 0x0000000807087223 */ /* 0x041fe2000000000d */
[----:B------:R-:W-:Y:S01]  /*10c0*/  LDS.128 R40, [0x3220] ;  /* 0x00322000ff287984 */ /* 0x000fe20000000c00 */
[C---:B------:R-:W-:Y:S02]  /*10d0*/  FFMA R15, R64.reuse, R49, R15 ;  /* 0x00000031400f7223 */ /* 0x040fe4000000000f */
[----:B------:R-:W-:Y:S01]  /*10e0*/  FFMA R8, R64, R9, R8 ;  /* 0x0000000940087223 */ /* 0x000fe20000000008 */
[----:B------:R-:W-:Y:S01]  /*10f0*/  LDS.128 R28, [0x3140] ;  /* 0x00314000ff1c7984 */ /* 0x000fe20000000c00 */
[----:B------:R-:W-:Y:S02]  /*1100*/  FFMA R44, R7, R44, R71 ;  /* 0x0000002c072c7223 */ /* 0x000fe40000000047 */
[C---:B------:R-:W-:Y:S01]  /*1110*/  FFMA R15, R5.reuse, R50, R15 ;  /* 0x00000032050f7223 */ /* 0x040fe2000000000f */
[----:B------:R-:W-:Y:S01]  /*1120*/  LDS R13, [R3.X4+0x24c0] ;  /* 0x0024c000030d7984 */ /* 0x000fe20000004800 */
[----:B------:R-:W-:-:S02]  /*1130*/  FFMA R8, R5, R10, R8 ;  /* 0x0000000a05087223 */ /* 0x000fc40000000008 */
[----:B------:R-:W-:Y:S02]  /*1140*/  FFMA R44, R64, R45, R44 ;  /* 0x0000002d402c7223 */ /* 0x000fe4000000002c */
[C---:B------:R-:W-:Y:S02]  /*1150*/  FFMA R71, R60.reuse, R51, R15 ;  /* 0x000000333c477223 */ /* 0x040fe4000000000f */
[----:B------:R-:W0:Y:S01]  /*1160*/  LDS.128 R48, [0x32e0] ;  /* 0x0032e000ff307984 */ /* 0x000e220000000c00 */
[----:B------:R-:W-:Y:S02]  /*1170*/  FFMA R44, R5, R46, R44 ;  /* 0x0000002e052c7223 */ /* 0x000fe4000000002c */
[----:B------:R-:W-:Y:S01]  /*1180*/  FFMA R70, R60, R11, R8 ;  /* 0x0000000b3c467223 */ /* 0x000fe20000000008 */
[----:B------:R-:W-:Y:S01]  /*1190*/  LDS R15, [R3.X4+0x1880] ;  /* 0x00188000030f7984 */ /* 0x000fe20000004800 */
[----:B------:R-:W-:-:S03]  /*11a0*/  FFMA R32, R7, R32, R61 ;  /* 0x0000002007207223 */ /* 0x000fc6000000003d */
[----:B------:R-:W0:Y:S01]  /*11b0*/  LDS.128 R8, [0x32c0] ;  /* 0x0032c000ff087984 */ /* 0x000e220000000c00 */
[----:B------:R-:W-:Y:S02]  /*11c0*/  FFMA R16, R16, R7, R59 ;  /* 0x0000000710107223 */ /* 0x000fe4000000003b */
[----:B------:R-:W-:Y:S02]  /*11d0*/  FFMA R59, R60, R47, R44 ;  /* 0x0000002f3c3b7223 */ /* 0x000fe4000000002c */
[C---:B------:R-:W-:Y:S01]  /*11e0*/  FFMA R32, R64.reuse, R33, R32 ;  /* 0x0000002140207223 */ /* 0x040fe20000000020 */
[----:B------:R-:W0:Y:S01]  /*11f0*/  LDS.128 R44, [0x3260] ;  /* 0x00326000ff2c7984 */ /* 0x000e220000000c00 */
[----:B------:R-:W-:Y:S02]  /*1200*/  FFMA R16, R64, R17, R16 ;  /* 0x0000001140107223 */ /* 0x000fe40000000010 */
[C---:B------:R-:W-:Y:S02]  /*1210*/  FFMA R32, R5.reuse, R34, R32 ;  /* 0x0000002205207223 */ /* 0x040fe40000000020 */
[----:B------:R-:W-:-:S02]  /*1220*/  FFMA R18, R5, R18, R16 ;  /* 0x0000001205127223 */ /* 0x000fc40000000010 */
[C---:B------:R-:W-:Y:S02]  /*1230*/  FFMA R53, R60.reuse, R35, R32 ;  /* 0x000000233c357223 */ /* 0x040fe40000000020 */
[----:B------:R-:W0:Y:S01]  /*1240*/  LDS.128 R32, [0x31e0] ;  /* 0x0031e000ff207984 */ /* 0x000e220000000c00 */
[----:B------:R-:W-:Y:S02]  /*1250*/  FFMA R72, R60, R19, R18 ;  /* 0x000000133c487223 */ /* 0x000fe40000000012 */
[----:B-1----:R-:W-:Y:S01]  /*1260*/  FFMA R24, R7, R24, R65 ;  /* 0x0000001807187223 */ /* 0x002fe20000000041 */
[----:B------:R-:W1:Y:S03]  /*1270*/  LDS.128 R16, [0x3240] ;  /* 0x00324000ff107984 */ /* 0x000e660000000c00 */
[----:B------:R-:W-:-:S04]  /*1280*/  FFMA R24, R64, R25, R24 ;  /* 0x0000001940187223 */ /* 0x000fc80000000018 */
[----:B------:R-:W-:Y:S02]  /*1290*/  FFMA R24, R5, R26, R24 ;  /* 0x0000001a05187223 */ /* 0x000fe40000000018 */
[C---:B------:R-:W-:Y:S02]  /*12a0*/  FFMA R36, R7.reuse, R36, R69 ;  /* 0x0000002407247223 */ /* 0x040fe40000000045 */
[----:B------:R-:W-:Y:S02]  /*12b0*/  FFMA R68, R60, R27, R24 ;  /* 0x0000001b3c447223 */ /* 0x000fe40000000018 */
[----:B------:R-:W3:Y:S01]  /*12c0*/  LDS.128 R24, [0x3190] ;  /* 0x00319000ff187984 */ /* 0x000ee20000000c00 */
[----:B------:R-:W-:Y:S02]  /*12d0*/  FFMA R36, R64, R37, R36 ;  /* 0x0000002540247223 */ /* 0x000fe40000000024 */
[----:B0-----:R-:W-:Y:S02]  /*12e0*/  FFMA R48, R7, R48, R78 ;  /* 0x0000003007307223 */ /* 0x001fe4000000004e */
[----:B------:R-:W0:Y:S01]  /*12f0*/  LDS R78, [R3.X4+0x1ea0] ;  /* 0x001ea000034e7984 */ /* 0x000e220000004800 */
[----:B------:R-:W-:-:S02]  /*1300*/  FFMA R36, R5, R38, R36 ;  /* 0x0000002605247223 */ /* 0x000fc40000000024 */
[C---:B------:R-:W-:Y:S02]  /*1310*/  FFMA R8, R7.reuse, R8, R62 ;  /* 0x0000000807087223 */ /* 0x040fe4000000003e */
[----:B------:R-:W-:Y:S02]  /*1320*/  FFMA R62, R60, R39, R36 ;  /* 0x000000273c3e7223 */ /* 0x000fe40000000024 */
[C---:B------:R-:W-:Y:S01]  /*1330*/  FFMA R9, R64.reuse, R9, R8 ;  /* 0x0000000940097223 */ /* 0x040fe20000000008 */
[----:B------:R-:W0:Y:S01]  /*1340*/  LDS.128 R36, [0x3290] ;  /* 0x00329000ff247984 */ /* 0x000e220000000c00 */
[C---:B------:R-:W-:Y:S02]  /*1350*/  FFMA R8, R7.reuse, R44, R76 ;  /* 0x0000002c07087223 */ /* 0x040fe4000000004c */
[----:B------:R-:W-:Y:S01]  /*1360*/  FFMA R20, R7, R20, R73 ;  /* 0x0000001407147223 */ /* 0x000fe20000000049 */
[----:B------:R-:W0:Y:S03]  /*1370*/  LDS R76, [R3.X4+0x2ae0] ;  /* 0x002ae000034c7984 */ /* 0x000e260000004800 */
[----:B------:R-:W-:-:S02]  /*1380*/  FFMA R20, R64, R21, R20 ;  /* 0x0000001540147223 */ /* 0x000fc40000000014 */
[C---:B------:R-:W-:Y:S02]  /*1390*/  FFMA R9, R5.reuse, R10, R9 ;  /* 0x0000000a05097223 */ /* 0x040fe40000000009 */
[----:B------:R-:W-:Y:S02]  /*13a0*/  FFMA R22, R5, R22, R20 ;  /* 0x0000001605167223 */ /* 0x000fe40000000014 */
[C---:B------:R-:W-:Y:S02]  /*13b0*/  FFMA R32, R7.reuse, R32, R66 ;  /* 0x0000002007207223 */ /* 0x040fe40000000042 */
[C---:B------:R-:W-:Y:S02]  /*13c0*/  FFMA R8, R64.reuse, R45, R8 ;  /* 0x0000002d40087223 */ /* 0x040fe40000000008 */
[----:B-1----:R-:W-:Y:S02]  /*13d0*/  FFMA R16, R7, R16, R67 ;  /* 0x0000001007107223 */ /* 0x002fe40000000043 */
[----:B------:R-:W-:-:S02]  /*13e0*/  FFMA R33, R64, R33, R32 ;  /* 0x0000002140217223 */ /* 0x000fc40000000020 */
[C---:B------:R-:W-:Y:S01]  /*13f0*/  FFMA R45, R60.reuse, R11, R9 ;  /* 0x0000000b3c2d7223 */ /* 0x040fe20000000009 */
[----:B------:R-:W-:Y:S01]  /*1400*/  @!P0 SHF.R.U32.HI R9, RZ, 0x3, R3 ;  /* 0x00000003ff098819 */ /* 0x000fe20000011603 */
[----:B------:R-:W-:Y:S02]  /*1410*/  FFMA R55, R60, R23, R22 ;  /* 0x000000173c377223 */ /* 0x000fe40000000016 */
[----:B------:R-:W1:Y:S01]  /*1420*/  LDS.128 R20, [0x3160] ;  /* 0x00316000ff147984 */ /* 0x000e620000000c00 */
[----:B------:R-:W-:Y:S01]  /*1430*/  FFMA R16, R64, R17, R16 ;  /* 0x0000001140107223 */ /* 0x000fe20000000010 */
[----:B------:R-:W-:Y:S01]  /*1440*/  @!P0 SHF.L.U32 R9, R9, 0x9, RZ ;  /* 0x0000000909098819 */ /* 0x000fe200000006ff */
[----:B------:R-:W-:Y:S02]  /*1450*/  FFMA R33, R5, R34, R33 ;  /* 0x0000002205217223 */ /* 0x000fe40000000021 */
[C---:B------:R-:W-:Y:S02]  /*1460*/  FFMA R40, R7.reuse, R40, R75 ;  /* 0x0000002807287223 */ /* 0x040fe4000000004b */
[----:B------:R-:W-:-:S02]  /*1470*/  FFMA R28, R7, R28, R63 ;  /* 0x0000001c071c7223 */ /* 0x000fc4000000003f */
[----:B------:R-:W-:Y:S01]  /*1480*/  FFMA R8, R5, R46, R8 ;  /* 0x0000002e05087223 */ /* 0x000fe20000000008 */
[----:B------:R-:W-:Y:S01]  /*1490*/  @!P0 LOP3.LUT R46, R3, 0x7, RZ, 0xc0, !PT ;  /* 0x00000007032e8812 */ /* 0x000fe200078ec0ff */
[----:B------:R-:W-:Y:S02]  /*14a0*/  FFMA R18, R5, R18, R16 ;  /* 0x0000001205127223 */ /* 0x000fe40000000010 */
[C---:B------:R-:W-:Y:S01]  /*14b0*/  FFMA R40, R64.reuse, R41, R40 ;  /* 0x0000002940287223 */ /* 0x040fe20000000028 */
[----:B------:R-:W-:Y:S01]  /*14c0*/  @!P0 LOP3.LUT R46, R9, 0xfffffe00, R46, 0xe2, !PT ;  /* 0xfffffe00092e8812 */ /* 0x000fe200078ee22e */
[----:B------:R-:W-:Y:S02]  /*14d0*/  FFMA R28, R64, R29, R28 ;  /* 0x0000001d401c7223 */ /* 0x000fe4000000001c */
[C---:B------:R-:W-:Y:S02]  /*14e0*/  FFMA R65, R60.reuse, R35, R33 ;  /* 0x000000233c417223 */ /* 0x040fe40000000021 */
[----:B------:R-:W-:Y:S01]  /*14f0*/  FFMA R67, R60, R47, R8 ;  /* 0x0000002f3c437223 */ /* 0x000fe20000000008 */
[----:B------:R-:W2:Y:S01]  /*1500*/  LDS.128 R32, [0x3230] ;  /* 0x00323000ff207984 */ /* 0x000ea20000000c00 */
[----:B------:R-:W-:-:S03]  /*1510*/  FFMA R40, R5, R42, R40 ;  /* 0x0000002a05287223 */ /* 0x000fc60000000028 */
[----:B------:R-:W4:Y:S01]  /*1520*/  LDS.128 R8, [0x32b0] ;  /* 0x0032b000ff087984 */ /* 0x000f220000000c00 */
[----:B------:R-:W-:Y:S02]  /*1530*/  FFMA R28, R5, R30, R28 ;  /* 0x0000001e051c7223 */ /* 0x000fe4000000001c */
[C---:B------:R-:W-:Y:S02]  /*1540*/  FFMA R44, R60.reuse, R19, R18 ;  /* 0x000000133c2c7223 */ /* 0x040fe40000000012 */
[----:B------:R-:W5:Y:S01]  /*1550*/  LDS.128 R16, [0x3130] ;  /* 0x00313000ff107984 */ /* 0x000f620000000c00 */
[----:B---3--:R-:W-:Y:S02]  /*1560*/  FFMA R24, R15, R24, R55 ;  /* 0x000000180f187223 */ /* 0x008fe40000000037 */
[C---:B------:R-:W-:Y:S02]  /*1570*/  FFMA R57, R60.reuse, R43, R40 ;  /* 0x0000002b3c397223 */ /* 0x040fe40000000028 */
[----:B------:R-:W-:Y:S01]  /*1580*/  FFMA R61, R60, R31, R28 ;  /* 0x0000001f3c3d7223 */ /* 0x000fe2000000001c */
[----:B------:R-:W3:Y:S01]  /*1590*/  LDS.128 R40, [0x3110] ;  /* 0x00311000ff287984 */ /* 0x000ee20000000c00 */
[----:B0-----:R-:W-:-:S03]  /*15a0*/  FFMA R24, R78, R25, R24 ;  /* 0x000000194e187223 */ /* 0x001fc60000000018 */
[----:B------:R-:W0:Y:S01]  /*15b0*/  LDS.128 R28, [0x3210] ;  /* 0x00321000ff1c7984 */ /* 0x000e220000000c00 */
[----:B------:R-:W-:Y:S02]  /*15c0*/  FFMA R24, R13, R26, R24 ;  /* 0x0000001a0d187223 */ /* 0x000fe40000000018 */
[----:B------:R-:W-:Y:S02]  /*15d0*/  FFMA R36, R15, R36, R71 ;  /* 0x000000240f247223 */ /* 0x000fe40000000047 */
[----:B------:R-:W-:Y:S02]  /*15e0*/  FFMA R71, R76, R27, R24 ;  /* 0x0000001b4c477223 */ /* 0x000fe40000000018 */
[----:B------:R-:W0:Y:S01]  /*15f0*/  LDS.128 R24, [0x31d0] ;  /* 0x0031d000ff187984 */ /* 0x000e220000000c00 */
[----:B-1----:R-:W-:Y:S02]  /*1600*/  FFMA R20, R7, R20, R77 ;  /* 0x0000001407147223 */ /* 0x002fe4000000004d */
[----:B------:R-:W-:-:S02]  /*1610*/  FFMA R49, R64, R49, R48 ;  /* 0x0000003140317223 */ /* 0x000fc40000000030 */
[----:B------:R-:W-:Y:S02]  /*1620*/  FFMA R21, R64, R21, R20 ;  /* 0x0000001540157223 */ /* 0x000fe40000000014 */
[C---:B------:R-:W-:Y:S02]  /*1630*/  FFMA R49, R5.reuse, R50, R49 ;  /* 0x0000003205317223 */ /* 0x040fe40000000031 */
[----:B------:R-:W-:Y:S01]  /*1640*/  FFMA R7, R5, R22, R21 ;  /* 0x0000001605077223 */ /* 0x000fe20000000015 */
[----:B------:R-:W-:Y:S01]  /*1650*/  @!P0 SHF.L.U32 R5, R2, 0xc, RZ ;  /* 0x0000000c02058819 */ /* 0x000fe200000006ff */
[C---:B--2---:R-:W-:Y:S02]  /*1660*/  FFMA R57, R15.reuse, R32, R57 ;  /* 0x000000200f397223 */ /* 0x044fe40000000039 */
[----:B----4-:R-:W-:Y:S01]  /*1670*/  FFMA R8, R15, R8, R68 ;  /* 0x000000080f087223 */ /* 0x010fe20000000044 */
[----:B------:R-:W-:Y:S01]  /*1680*/  @!P0 LOP3.LUT R5, R5, 0xffffe000, RZ, 0xc0, !PT ;  /* 0xffffe00005058812 */ /* 0x000fe200078ec0ff */
[----:B------:R-:W-:-:S02]  /*1690*/  FFMA R33, R78, R33, R57 ;  /* 0x000000214e217223 */ /* 0x000fc40000000039 */
[C---:B------:R-:W-:Y:S02]  /*16a0*/  FFMA R8, R78.reuse, R9, R8 ;  /* 0x000000094e087223 */ /* 0x040fe40000000008 */
[----:B-----5:R-:W-:Y:S01]  /*16b0*/  FFMA R16, R15, R16, R70 ;  /* 0x000000100f107223 */ /* 0x020fe20000000046 */
[----:B------:R-:W-:Y:S01]  /*16c0*/  IADD3 R9, R81, 0x4980, RZ ;  /* 0x0000498051097810 */ /* 0x000fe20007ffe0ff */
[C---:B------:R-:W-:Y:S02]  /*16d0*/  FFMA R33, R13.reuse, R34, R33 ;  /* 0x000000220d217223 */ /* 0x040fe40000000021 */
[----:B------:R-:W-:Y:S01]  /*16e0*/  FFMA R16, R78, R17, R16 ;  /* 0x000000114e107223 */ /* 0x000fe20000000010 */
[----:B------:R-:W-:Y:S01]  /*16f0*/  @!P0 IADD3 R17, R46, 0x18, R5 ;  /* 0x000000182e118810 */ /* 0x000fe20007ffe005 */
[----:B---3--:R-:W-:Y:S02]  /*1700*/  FFMA R40, R40, R15, R72 ;  /* 0x0000000f28287223 */ /* 0x008fe40000000048 */
[----:B------:R-:W-:-:S02]  /*1710*/  FFMA R8, R13, R10, R8 ;  /* 0x0000000a0d087223 */ /* 0x000fc40000000008 */
[----:B0-----:R-:W-:Y:S02]  /*1720*/  FFMA R28, R15, R28, R59 ;  /* 0x0000001c0f1c7223 */ /* 0x001fe4000000003b */
[----:B------:R-:W-:Y:S02]  /*1730*/  FFMA R7, R60, R23, R7 ;  /* 0x000000173c077223 */ /* 0x000fe40000000007 */
[----:B------:R-:W0:Y:S01]  /*1740*/  LDS.128 R20, [0x31b0] ;  /* 0x0031b000ff147984 */ /* 0x000e220000000c00 */
[----:B------:R-:W-:Y:S02]  /*1750*/  FFMA R57, R76, R35, R33 ;  /* 0x000000234c397223 */ /* 0x000fe40000000021 */
[C---:B------:R-:W-:Y:S02]  /*1760*/  FFMA R40, R78.reuse, R41, R40 ;  /* 0x000000294e287223 */ /* 0x040fe40000000028 */
[C---:B------:R-:W-:Y:S02]  /*1770*/  FFMA R28, R78.reuse, R29, R28 ;  /* 0x0000001d4e1c7223 */ /* 0x040fe4000000001c */
[----:B------:R-:W-:-:S02]  /*1780*/  FFMA R36, R78, R37, R36 ;  /* 0x000000254e247223 */ /* 0x000fc40000000024 */
[----:B------:R-:W-:Y:S02]  /*1790*/  FFMA R18, R13, R18, R16 ;  /* 0x000000120d127223 */ /* 0x000fe40000000010 */
[----:B------:R-:W-:Y:S02]  /*17a0*/  FFMA R33, R76, R11, R8 ;  /* 0x0000000b4c217223 */ /* 0x000fe40000000008 */
[----:B------:R-:W-:-:S04]  /*17b0*/  @!P0 IMAD.WIDE R16, R17, R0, c[0x0][0x168] ;  /* 0x00005a0011108625 */ /* 0x000fc800078e0200 */
[----:B------:R-:W-:Y:S01]  /*17c0*/  IMAD.WIDE R8, R9, R0, c[0x0][0x160] ;  /* 0x0000580009087625 */ /* 0x000fe200078e0200 */
[----:B------:R1:W2:Y:S03]  /*17d0*/  @!P0 LDG.E.CONSTANT R32, [R16.64] ;  /* 0x0000000410208981 */ /* 0x0002a6000c1e9900 */
[C---:B------:R-:W-:Y:S01]  /*17e0*/  FFMA R40, R13.reuse, R42, R40 ;  /* 0x0000002a0d287223 */ /* 0x040fe20000000028 */
[----:B------:R3:W4:Y:S01]  /*17f0*/  LDG.E.CONSTANT R72, [R8.64] ;  /* 0x0000000408487981 */ /* 0x000722000c1e9900 */
[C---:B------:R-:W-:Y:S02]  /*1800*/  FFMA R28, R13.reuse, R30, R28 ;  /* 0x0000001e0d1c7223 */ /* 0x040fe4000000001c */
[----:B------:R-:W-:Y:S01]  /*1810*/  FFMA R36, R13, R38, R36 ;  /* 0x000000260d247223 */ /* 0x000fe20000000024 */
[----:B------:R3:W5:Y:S01]  /*1820*/  LDG.E.CONSTANT R70, [R8.64+0xc40] ;  /* 0x000c400408467981 */ /* 0x000762000c1e9900 */
[----:B------:R-:W-:-:S02]  /*1830*/  FFMA R73, R60, R51, R49 ;  /* 0x000000333c497223 */ /* 0x000fc40000000031 */
[----:B------:R-:W-:Y:S01]  /*1840*/  FFMA R24, R15, R24, R62 ;  /* 0x000000180f187223 */ /* 0x000fe2000000003e */
[----:B------:R3:W2:Y:S01]  /*1850*/  LDG.E.CONSTANT R68, [R8.64+0x1880] ;  /* 0x0018800408447981 */ /* 0x0006a2000c1e9900 */
[----:B------:R-:W-:-:S03]  /*1860*/  FFMA R69, R76, R43, R40 ;  /* 0x0000002b4c457223 */ /* 0x000fc60000000028 */
[----:B------:R3:W2:Y:S01]  /*1870*/  LDG.E.CONSTANT R66, [R8.64+0x24c0] ;  /* 0x0024c00408427981 */ /* 0x0006a2000c1e9900 */
[----:B------:R-:W-:-:S03]  /*1880*/  FFMA R63, R76, R31, R28 ;  /* 0x0000001f4c3f7223 */ /* 0x000fc6000000001c */
[----:B------:R3:W2:Y:S01]  /*1890*/  LDG.E.CONSTANT R64, [R8.64+0x3100] ;  /* 0x0031000408407981 */ /* 0x0006a2000c1e9900 */
[----:B------:R-:W-:-:S03]  /*18a0*/  FFMA R55, R76, R39, R36 ;  /* 0x000000274c377223 */ /* 0x000fc60000000024 */
[----:B------:R3:W2:Y:S04]  /*18b0*/  LDG.E.CONSTANT R62, [R8.64+0x3d40] ;  /* 0x003d4004083e7981 */ /* 0x0006a8000c1e9900 */
[----:B------:R3:W2:Y:S04]  /*18c0*/  LDG.E.CONSTANT R60, [R8.64+0x4980] ;  /* 0x00498004083c7981 */ /* 0x0006a8000c1e9900 */
[----:B------:R3:W2:Y:S04]  /*18d0*/  LDG.E.CONSTANT R34, [R8.64+0x55c0] ;  /* 0x0055c00408227981 */ /* 0x0006a8000c1e9900 */
[----:B------:R-:W3:Y:S04]  /*18e0*/  LDS.128 R40, [0x3150] ;  /* 0x00315000ff287984 */ /* 0x000ee80000000c00 */
[----:B------:R-:W3:Y:S04]  /*18f0*/  LDS.128 R28, [0x3250] ;  /* 0x00325000ff1c7984 */ /* 0x000ee80000000c00 */
[----:B------:R-:W3:Y:S01]  /*1900*/  LDS.128 R36, [0x32d0] ;  /* 0x0032d000ff247984 */ /* 0x000ee20000000c00 */
[----:B0-----:R-:W-:-:S02]  /*1910*/  FFMA R20, R15, R20, R53 ;  /* 0x000000140f147223 */ /* 0x001fc40000000035 */
[----:B------:R-:W-:Y:S01]  /*1920*/  FFMA R59, R76, R19, R18 ;  /* 0x000000134c3b7223 */ /* 0x000fe20000000012 */
[----:B------:R-:W-:Y:S01]  /*1930*/  LDS.128 R48, [0x31f0] ;  /* 0x0031f000ff307984 */ /* 0x000fe20000000c00 */
[----:B------:R-:W-:-:S03]  /*1940*/  FFMA R20, R78, R21, R20 ;  /* 0x000000154e147223 */ /* 0x000fc60000000014 */
[----:B-1----:R-:W-:Y:S01]  /*1950*/  LDS.128 R16, [0x3270] ;  /* 0x00327000ff107984 */ /* 0x002fe20000000c00 */
[----:B------:R-:W-:Y:S02]  /*1960*/  FFMA R20, R13, R22, R20 ;  /* 0x000000160d147223 */ /* 0x000fe40000000014 */
[----:B------:R-:W-:-:S04]  /*1970*/  FFMA R25, R78, R25, R24 ;  /* 0x000000194e197223 */ /* 0x000fc80000000018 */
[----:B------:R-:W-:Y:S02]  /*1980*/  FFMA R25, R13, R26, R25 ;  /* 0x0000001a0d197223 */ /* 0x000fe40000000019 */
[C---:B---3--:R-:W-:Y:S02]  /*1990*/  FFMA R40, R15.reuse, R40, R61 ;  /* 0x000000280f287223 */ /* 0x048fe4000000003d */
[----:B------:R-:W-:Y:S02]  /*19a0*/  FFMA R61, R76, R23, R20 ;  /* 0x000000174c3d7223 */ /* 0x000fe40000000014 */
[C---:B------:R-:W-:Y:S01]  /*19b0*/  FFMA R28, R15.reuse, R28, R44 ;  /* 0x0000001c0f1c7223 */ /* 0x040fe2000000002c */
[----:B------:R-:W-:Y:S01]  /*19c0*/  LDS.128 R20, [0x32f0] ;  /* 0x0032f000ff147984 */ /* 0x000fe20000000c00 */
[----:B------:R-:W-:-:S03]  /*19d0*/  FFMA R36, R15, R36, R45 ;  /* 0x000000240f247223 */ /* 0x000fc6000000002d */
[----:B------:R-:W0:Y:S01]  /*19e0*/  LDS.128 R44, [0x3170] ;  /* 0x00317000ff2c7984 */ /* 0x000e220000000c00 */
[----:B------:R-:W-:-:S03]  /*19f0*/  FFMA R75, R76, R27, R25 ;  /* 0x0000001b4c4b7223 */ /* 0x000fc60000000019 */
[----:B------:R-:W-:Y:S06]  /*1a00*/  BAR.SYNC 0x0 ;  /* 0x0000000000007b1d */ /* 0x000fec0000000000 */
[----:B------:R-:W-:Y:S04]  /*1a10*/  @!P0 STS [R3.X4+0x3100], R74 ;  /* 0x0031004a03008388 */ /* 0x000fe80000004800 */
[----:B------:R-:W-:Y:S04]  /*1a20*/  STS [R3.X4], R58 ;  /* 0x0000003a03007388 */ /* 0x000fe80000004800 */
[----:B------:R-:W-:Y:S04]  /*1a30*/  STS [R3.X4+0x620], R56 ;  /* 0x0006203803007388 */ /* 0x000fe80000004800 */
[----:B------:R-:W-:Y:S04]  /*1a40*/  STS [R3.X4+0xc40], R54 ;  /* 0x000c403603007388 */ /* 0x000fe80000004800 */
[----:B------:R-:W-:Y:S04]  /*1a50*/  STS [R3.X4+0x1260], R52 ;  /* 0x0012603403007388 */ /* 0x000fe80000004800 */
[----:B------:R-:W-:Y:S04]  /*1a60*/  STS [R3.X4+0x1880], R14 ;  /* 0x0018800e03007388 */ /* 0x000fe80000004800 */
[----:B------:R-:W-:Y:S04]  /*1a70*/  STS [R3.X4+0x1ea0], R6 ;  /* 0x001ea00603007388 */ /* 0x000fe80000004800 */
[----:B------:R-:W-:Y:S04]  /*1a80*/  STS [R3.X4+0x24c0], R4 ;  /* 0x0024c00403007388 */ /* 0x000fe80000004800 */
[----:B------:R-:W-:Y:S01]  /*1a90*/  STS [R3.X4+0x2ae0], R12 ;  /* 0x002ae00c03007388 */ /* 0x000fe20000004800 */
[----:B------:R-:W-:-:S03]  /*1aa0*/  FFMA R40, R78, R41, R40 ;  /* 0x000000294e287223 */ /* 0x000fc60000000028 */
[----:B------:R-:W-:Y:S06]  /*1ab0*/  BAR.SYNC 0x0 ;  /* 0x0000000000007b1d */ /* 0x000fec0000000000 */
[----:B------:R-:W-:Y:S01]  /*1ac0*/  LDS R53, [R3.X4] ;  /* 0x0000000003357984 */ /* 0x000fe20000004800 */
[----:B------:R-:W-:-:S03]  /*1ad0*/  FFMA R29, R78, R29, R28 ;  /* 0x0000001d4e1d7223 */ /* 0x000fc6000000001c */
[----:B------:R-:W1:Y:S01]  /*1ae0*/  LDS.128 R24, [0x3200] ;  /* 0x00320000ff187984 */ /* 0x000e620000000c00 */
[----:B------:R-:W-:-:S03]  /*1af0*/  FFMA R42, R13, R42, R40 ;  /* 0x0000002a0d2a7223 */ /* 0x000fc60000000028 */
[----:B------:R-:W3:Y:S01]  /*1b00*/  LDS R54, [R3.X4+0x620] ;  /* 0x0006200003367984 */ /* 0x000ee20000004800 */
[----:B------:R-:W-:-:S03]  /*1b10*/  FFMA R29, R13, R30, R29 ;  /* 0x0000001e0d1d7223 */ /* 0x000fc6000000001d */
[----:B------:R-:W1:Y:S01]  /*1b20*/  LDS R35, [R3.X4+0xc40] ;  /* 0x000c400003237984 */ /* 0x000e620000004800 */
[C---:B------:R-:W-:Y:S02]  /*1b30*/  FFMA R77, R76.reuse, R43, R42 ;  /* 0x0000002b4c4d7223 */ /* 0x040fe4000000002a */
[----:B------:R-:W-:Y:S01]  /*1b40*/  FFMA R74, R76, R31, R29 ;  /* 0x0000001f4c4a7223 */ /* 0x000fe2000000001d */
[----:B------:R-:W3:Y:S04]  /*1b50*/  LDS.128 R40, [0x3120] ;  /* 0x00312000ff287984 */ /* 0x000ee80000000c00 */
[----:B------:R-:W3:Y:S04]  /*1b60*/  LDS.128 R28, [0x31a0] ;  /* 0x0031a000ff1c7984 */ /* 0x000ee80000000c00 */
[----:B------:R-:W3:Y:S01]  /*1b70*/  LDS R52, [R3.X4+0x1260] ;  /* 0x0012600003347984 */ /* 0x000ee20000004800 */
[----:B0-----:R-:W-:-:S02]  /*1b80*/  FFMA R44, R15, R44, R7 ;  /* 0x0000002c0f2c7223 */ /* 0x001fc40000000007 */
[C---:B------:R-:W-:Y:S01]  /*1b90*/  FFMA R48, R15.reuse, R48, R65 ;  /* 0x000000300f307223 */ /* 0x040fe20000000041 */
[----:B------:R-:W0:Y:S01]  /*1ba0*/  LDS.128 R4, [0x3180] ;  /* 0x00318000ff047984 */ /* 0x000e220000000c00 */
[C---:B------:R-:W-:Y:S02]  /*1bb0*/  FFMA R16, R15.reuse, R16, R67 ;  /* 0x000000100f107223 */ /* 0x040fe40000000043 */
[----:B------:R-:W-:Y:S01]  /*1bc0*/  FFMA R20, R15, R20, R73 ;  /* 0x000000140f147223 */ /* 0x000fe20000000049 */
[----:B------:R-:W0:Y:S01]  /*1bd0*/  LDS.128 R8, [0x3100] ;  /* 0x00310000ff087984 */ /* 0x000e220000000c00 */
[C---:B------:R-:W-:Y:S02]  /*1be0*/  FFMA R37, R78.reuse, R37, R36 ;  /* 0x000000254e257223 */ /* 0x040fe40000000024 */
[C---:B------:R-:W-:Y:S02]  /*1bf0*/  FFMA R44, R78.reuse, R45, R44 ;  /* 0x0000002d4e2c7223 */ /* 0x040fe4000000002c */
[----:B------:R-:W-:-:S02]  /*1c00*/  FFMA R48, R78, R49, R48 ;  /* 0x000000314e307223 */ /* 0x000fc40000000030 */
[C---:B------:R-:W-:Y:S02]  /*1c10*/  FFMA R16, R78.reuse, R17, R16 ;  /* 0x000000114e107223 */ /* 0x040fe40000000010 */
[----:B------:R-:W-:Y:S02]  /*1c20*/  FFMA R20, R78, R21, R20 ;  /* 0x000000154e147223 */ /* 0x000fe40000000014 */
[C---:B------:R-:W-:Y:S02]  /*1c30*/  FFMA R37, R13.reuse, R38, R37 ;  /* 0x000000260d257223 */ /* 0x040fe40000000025 */
[C---:B------:R-:W-:Y:S02]  /*1c40*/  FFMA R46, R13.reuse, R46, R44 ;  /* 0x0000002e0d2e7223 */ /* 0x040fe4000000002c */
[C---:B------:R-:W-:Y:S02]  /*1c50*/  FFMA R48, R13.reuse, R50, R48 ;  /* 0x000000320d307223 */ /* 0x040fe40000000030 */
[C---:B------:R-:W-:Y:S01]  /*1c60*/  FFMA R18, R13.reuse, R18, R16 ;  /* 0x000000120d127223 */ /* 0x040fe20000000010 */
[----:B------:R-:W-:Y:S01]  /*1c70*/  LDS R50, [R3.X4+0x1ea0] ;  /* 0x001ea00003327984 */ /* 0x000fe20000004800 */
[----:B------:R-:W-:-:S03]  /*1c80*/  FFMA R22, R13, R22, R20 ;  /* 0x000000160d167223 */ /* 0x000fc60000000014 */
[----:B------:R-:W0:Y:S01]  /*1c90*/  LDS.128 R12, [0x3220] ;  /* 0x00322000ff0c7984 */ /* 0x000e220000000c00 */
[----:B-1----:R-:W-:Y:S02]  /*1ca0*/  FFMA R24, R53, R24, R63 ;  /* 0x0000001835187223 */ /* 0x002fe4000000003f */
[C---:B------:R-:W-:Y:S02]  /*1cb0*/  FFMA R58, R76.reuse, R39, R37 ;  /* 0x000000274c3a7223 */ /* 0x040fe40000000025 */
[----:B------:R-:W-:Y:S01]  /*1cc0*/  FFMA R78, R76, R19, R18 ;  /* 0x000000134c4e7223 */ /* 0x000fe20000000012 */
[----:B------:R-:W1:Y:S01]  /*1cd0*/  LDS.128 R36, [0x3280] ;  /* 0x00328000ff247984 */ /* 0x000e620000000c00 */
[----:B---3--:R-:W-:-:S03]  /*1ce0*/  FFMA R24, R54, R25, R24 ;  /* 0x0000001936187223 */ /* 0x008fc60000000018 */
[----:B------:R-:W3:Y:S01]  /*1cf0*/  LDS.128 R16, [0x32a0] ;  /* 0x0032a000ff107984 */ /* 0x000ee20000000c00 */
[----:B------:R-:W-:Y:S02]  /*1d00*/  FFMA R24, R35, R26, R24 ;  /* 0x0000001a23187223 */ /* 0x000fe40000000018 */
[C---:B------:R-:W-:Y:S02]  /*1d10*/  FFMA R40, R53.reuse, R40, R59 ;  /* 0x0000002835287223 */ /* 0x040fe4000000003b */
[----:B------:R-:W-:Y:S02]  /*1d20*/  FFMA R28, R53, R28, R61 ;  /* 0x0000001c351c7223 */ /* 0x000fe4000000003d */
[----:B------:R-:W-:Y:S02]  /*1d30*/  FFMA R61, R52, R27, R24 ;  /* 0x0000001b343d7223 */ /* 0x000fe40000000018 */
[----:B------:R-:W1:Y:S01]  /*1d40*/  LDS.128 R24, [0x32c0] ;  /* 0x0032c000ff187984 */ /* 0x000e620000000c00 */
[----:B------:R-:W-:-:S02]  /*1d50*/  FFMA R40, R54, R41, R40 ;  /* 0x0000002936287223 */ /* 0x000fc40000000028 */
[----:B------:R-:W-:Y:S02]  /*1d60*/  FFMA R28, R54, R29, R28 ;  /* 0x0000001d361c7223 */ /* 0x000fe4000000001c */
[C---:B------:R-:W-:Y:S02]  /*1d70*/  FFMA R40, R35.reuse, R42, R40 ;  /* 0x0000002a23287223 */ /* 0x040fe40000000028 */
[C---:B------:R-:W-:Y:S02]  /*1d80*/  FFMA R49, R76.reuse, R47, R46 ;  /* 0x0000002f4c317223 */ /* 0x040fe4000000002e */
[----:B------:R-:W-:Y:S01]  /*1d90*/  FFMA R28, R35, R30, R28 ;  /* 0x0000001e231c7223 */ /* 0x000fe2000000001c */
[----:B------:R-:W3:Y:S01]  /*1da0*/  LDS.128 R44, [0x31e0] ;  /* 0x0031e000ff2c7984 */ /* 0x000ee20000000c00 */
[----:B------:R-:W-:Y:S02]  /*1db0*/  FFMA R48, R76, R51, R48 ;  /* 0x000000334c307223 */ /* 0x000fe40000000030 */
[----:B0-----:R-:W-:-:S02]  /*1dc0*/  FFMA R4, R53, R4, R71 ;  /* 0x0000000435047223 */ /* 0x001fc40000000047 */
[----:B------:R-:W-:Y:S02]  /*1dd0*/  FFMA R73, R76, R23, R22 ;  /* 0x000000174c497223 */ /* 0x000fe40000000016 */
[C---:B------:R-:W-:Y:S01]  /*1de0*/  FFMA R76, R52.reuse, R43, R40 ;  /* 0x0000002b344c7223 */ /* 0x040fe20000000028 */
[----:B------:R-:W-:Y:S01]  /*1df0*/  LDS.128 R20, [0x3140] ;  /* 0x00314000ff147984 */ /* 0x000fe20000000c00 */
[----:B------:R-:W-:-:S03]  /*1e00*/  FFMA R63, R52, R31, R28 ;  /* 0x0000001f343f7223 */ /* 0x000fc6000000001c */
[----:B------:R-:W0:Y:S01]  /*1e10*/  LDS.128 R40, [0x3160] ;  /* 0x00316000ff287984 */ /* 0x000e220000000c00 */
[----:B------:R-:W-:Y:S02]  /*1e20*/  FFMA R4, R54, R5, R4 ;  /* 0x0000000536047223 */ /* 0x000fe40000000004 */
[----:B------:R-:W-:Y:S01]  /*1e30*/  FFMA R8, R8, R53, R69 ;  /* 0x0000003508087223 */ /* 0x000fe20000000045 */
[----:B------:R-:W0:Y:S01]  /*1e40*/  LDS.128 R28, [0x32e0] ;  /* 0x0032e000ff1c7984 */ /* 0x000e220000000c00 */
[----:B------:R-:W-:Y:S02]  /*1e50*/  FFMA R6, R35, R6, R4 ;  /* 0x0000000623067223 */ /* 0x000fe40000000004 */
[----:B------:R-:W-:Y:S02]  /*1e60*/  FFMA R8, R54, R9, R8 ;  /* 0x0000000936087223 */ /* 0x000fe40000000008 */
[----:B------:R-:W-:Y:S02]  /*1e70*/  FFMA R12, R53, R12, R57 ;  /* 0x0000000c350c7223 */ /* 0x000fe40000000039 */
[----:B------:R-:W-:-:S02]  /*1e80*/  FFMA R8, R35, R10, R8 ;  /* 0x0000000a23087223 */ /* 0x000fc40000000008 */
[----:B------:R-:W-:Y:S02]  /*1e90*/  FFMA R65, R52, R7, R6 ;  /* 0x0000000734417223 */ /* 0x000fe40000000006 */
[----:B------:R-:W-:Y:S01]  /*1ea0*/  FFMA R12, R54, R13, R12 ;  /* 0x0000000d360c7223 */ /* 0x000fe2000000000c */
[----:B------:R-:W4:Y:S01]  /*1eb0*/  LDS.128 R4, [0x3240] ;  /* 0x00324000ff047984 */ /* 0x000f220000000c00 */
[----:B------:R-:W-:Y:S02]  /*1ec0*/  FFMA R51, R52, R11, R8 ;  /* 0x0000000b34337223 */ /* 0x000fe40000000008 */
[----:B------:R-:W-:Y:S01]  /*1ed0*/  FFMA R12, R35, R14, R12 ;  /* 0x0000000e230c7223 */ /* 0x000fe2000000000c */
[----:B------:R-:W4:Y:S01]  /*1ee0*/  LDS.128 R8, [0x31c0] ;  /* 0x0031c000ff087984 */ /* 0x000f220000000c00 */
[C---:B-1----:R-:W-:Y:S02]  /*1ef0*/  FFMA R36, R53.reuse, R36, R55 ;  /* 0x0000002435247223 */ /* 0x042fe40000000037 */
[----:B---3--:R-:W-:-:S02]  /*1f00*/  FFMA R16, R53, R16, R33 ;  /* 0x0000001035107223 */ /* 0x008fc40000000021 */
[----:B------:R-:W-:Y:S01]  /*1f10*/  FFMA R56, R52, R15, R12 ;  /* 0x0000000f34387223 */ /* 0x000fe2000000000c */
[----:B------:R-:W-:Y:S01]  /*1f20*/  LDS R33, [R3.X4+0x1880] ;  /* 0x0018800003217984 */ /* 0x000fe20000004800 */
[----:B------:R-:W-:-:S03]  /*1f30*/  FFMA R36, R54, R37, R36 ;  /* 0x0000002536247223 */ /* 0x000fc60000000024 */
[----:B------:R-:W1:Y:S01]  /*1f40*/  LDS.128 R12, [0x3260] ;  /* 0x00326000ff0c7984 */ /* 0x000e620000000c00 */
[----:B------:R-:W-:Y:S02]  /*1f50*/  FFMA R16, R54, R17, R16 ;  /* 0x0000001136107223 */ /* 0x000fe40000000010 */
[C---:B------:R-:W-:Y:S02]  /*1f60*/  FFMA R36, R35.reuse, R38, R36 ;  /* 0x0000002623247223 */ /* 0x040fe40000000024 */
[----:B------:R-:W-:Y:S02]  /*1f70*/  FFMA R16, R35, R18, R16 ;  /* 0x0000001223107223 */ /* 0x000fe40000000010 */
[----:B------:R-:W-:Y:S02]  /*1f80*/  FFMA R24, R53, R24, R58 ;  /* 0x0000001835187223 */ /* 0x000fe4000000003a */
[C---:B------:R-:W-:Y:S02]  /*1f90*/  FFMA R69, R52.reuse, R39, R36 ;  /* 0x0000002734457223 */ /* 0x040fe40000000024 */
[----:B------:R-:W-:Y:S01]  /*1fa0*/  FFMA R67, R52, R19, R16 ;  /* 0x0000001334437223 */ /* 0x000fe20000000010 */
[----:B------:R-:W-:Y:S01]  /*1fb0*/  LDS.128 R36, [0x3130] ;  /* 0x00313000ff247984 */ /* 0x000fe20000000c00 */
[----:B------:R-:W-:-:S03]  /*1fc0*/  FFMA R24, R54, R25, R24 ;  /* 0x0000001936187223 */ /* 0x000fc60000000018 */
[----:B------:R-:W3:Y:S01]  /*1fd0*/  LDS.128 R16, [0x3110] ;  /* 0x00311000ff107984 */ /* 0x000ee20000000c00 */
[----:B------:R-:W-:Y:S02]  /*1fe0*/  FFMA R44, R53, R44, R48 ;  /* 0x0000002c352c7223 */ /* 0x000fe40000000030 */
[----:B------:R-:W-:Y:S01]  /*1ff0*/  FFMA R26, R35, R26, R24 ;  /* 0x0000001a231a7223 */ /* 0x000fe20000000018 */
[----:B------:R-:W-:Y:S01]  /*2000*/  LDS R48, [R3.X4+0x2ae0] ;  /* 0x002ae00003307984 */ /* 0x000fe20000004800 */
[C---:B0-----:R-:W-:Y:S02]  /*2010*/  FFMA R40, R53.reuse, R40, R49 ;  /* 0x0000002835287223 */ /* 0x041fe40000000031 */
[----:B------:R-:W-:Y:S01]  /*2020*/  FFMA R44, R54, R45, R44 ;  /* 0x0000002d362c7223 */ /* 0x000fe2000000002c */
[----:B------:R-:W0:Y:S01]  /*2030*/  LDS R49, [R3.X4+0x24c0] ;  /* 0x0024c00003317984 */ /* 0x000e220000004800 */
[----:B------:R-:W-:Y:S02]  /*2040*/  FFMA R45, R52, R27, R26 ;  /* 0x0000001b342d7223 */ /* 0x000fe4000000001a */
[C---:B------:R-:W-:Y:S01]  /*2050*/  FFMA R28, R53.reuse, R28, R73 ;  /* 0x0000001c351c7223 */ /* 0x040fe20000000049 */
[----:B------:R-:W0:Y:S01]  /*2060*/  LDS.128 R24, [0x31b0] ;  /* 0x0031b000ff187984 */ /* 0x000e220000000c00 */
[----:B------:R-:W-:-:S02]  /*2070*/  FFMA R20, R53, R20, R77 ;  /* 0x0000001435147223 */ /* 0x000fc4000000004d */
[C---:B------:R-:W-:Y:S02]  /*2080*/  FFMA R28, R54.reuse, R29, R28 ;  /* 0x0000001d361c7223 */ /* 0x040fe4000000001c */
[----:B------:R-:W-:Y:S02]  /*2090*/  FFMA R20, R54, R21, R20 ;  /* 0x0000001536147223 */ /* 0x000fe40000000014 */
[----:B------:R-:W-:Y:S02]  /*20a0*/  FFMA R28, R35, R30, R28 ;  /* 0x0000001e231c7223 */ /* 0x000fe4000000001c */
[----:B----4-:R-:W-:Y:S02]  /*20b0*/  FFMA R4, R53, R4, R74 ;  /* 0x0000000435047223 */ /* 0x010fe4000000004a */
[----:B------:R-:W-:Y:S02]  /*20c0*/  FFMA R73, R52, R31, R28 ;  /* 0x0000001f34497223 */ /* 0x000fe4000000001c */
[----:B------:R-:W-:Y:S01]  /*20d0*/  FFMA R20, R35, R22, R20 ;  /* 0x0000001623147223 */ /* 0x000fe20000000014 */
[----:B------:R-:W4:Y:S01]  /*20e0*/  LDS.128 R28, [0x3230] ;  /* 0x00323000ff1c7984 */ /* 0x000f220000000c00 */
[----:B------:R-:W-:-:S02]  /*20f0*/  FFMA R4, R54, R5, R4 ;  /* 0x0000000536047223 */ /* 0x000fc40000000004 */
[----:B------:R-:W-:Y:S02]  /*2100*/  FFMA R8, R53, R8, R75 ;  /* 0x0000000835087223 */ /* 0x000fe4000000004b */
[----:B------:R-:W-:Y:S02]  /*2110*/  FFMA R4, R35, R6, R4 ;  /* 0x0000000623047223 */ /* 0x000fe40000000004 */
[----:B------:R-:W-:Y:S02]  /*2120*/  FFMA R8, R54, R9, R8 ;  /* 0x0000000936087223 */ /* 0x000fe40000000008 */
[----:B------:R-:W-:Y:S02]  /*2130*/  FFMA R55, R52, R23, R20 ;  /* 0x0000001734377223 */ /* 0x000fe40000000014 */
[----:B-1----:R-:W-:Y:S01]  /*2140*/  FFMA R12, R53, R12, R78 ;  /* 0x0000000c350c7223 */ /* 0x002fe2000000004e */
[----:B------:R-:W1:Y:S01]  /*2150*/  LDS.128 R20, [0x3190] ;  /* 0x00319000ff147984 */ /* 0x000e620000000c00 */
[----:B------:R-:W-:-:S02]  /*2160*/  FFMA R8, R35, R10, R8 ;  /* 0x0000000a23087223 */ /* 0x000fc40000000008 */
[----:B------:R-:W-:Y:S02]  /*2170*/  FFMA R71, R52, R7, R4 ;  /* 0x0000000734477223 */ /* 0x000fe40000000004 */
[C---:B------:R-:W-:Y:S01]  /*2180*/  FFMA R12, R54.reuse, R13, R12 ;  /* 0x0000000d360c7223 */ /* 0x040fe2000000000c */
[----:B------:R-:W1:Y:S01]  /*2190*/  LDS.128 R4, [0x3290] ;  /* 0x00329000ff047984 */ /* 0x000e620000000c00 */
[----:B------:R-:W-:Y:S02]  /*21a0*/  FFMA R40, R54, R41, R40 ;  /* 0x0000002936287223 */ /* 0x000fe40000000028 */
[C---:B------:R-:W-:Y:S02]  /*21b0*/  FFMA R12, R35.reuse, R14, R12 ;  /* 0x0000000e230c7223 */ /* 0x040fe4000000000c */
[----:B------:R-:W-:Y:S02]  /*21c0*/  FFMA R57, R52, R11, R8 ;  /* 0x0000000b34397223 */ /* 0x000fe40000000008 */
[----:B------:R-:W1:Y:S01]  /*21d0*/  LDS.128 R8, [0x3210] ;  /* 0x00321000ff087984 */ /* 0x000e620000000c00 */
[----:B------:R-:W-:-:S02]  /*21e0*/  FFMA R42, R35, R42, R40 ;  /* 0x0000002a232a7223 */ /* 0x000fc40000000028 */
[----:B------:R-:W-:Y:S02]  /*21f0*/  FFMA R46, R35, R46, R44 ;  /* 0x0000002e232e7223 */ /* 0x000fe4000000002c */
[----:B---3--:R-:W-:Y:S02]  /*2200*/  FFMA R16, R16, R33, R51 ;  /* 0x0000002110107223 */ /* 0x008fe40000000033 */
[----:B------:R-:W-:Y:S01]  /*2210*/  FFMA R35, R52, R15, R12 ;  /* 0x0000000f34237223 */ /* 0x000fe2000000000c */
[----:B------:R-:W-:Y:S01]  /*2220*/  @!P0 SHF.R.U32.HI R12, RZ, 0x3, R3 ;  /* 0x00000003ff0c8819 */ /* 0x000fe20000011603 */
[----:B------:R-:W-:Y:S01]  /*2230*/  FFMA R36, R33, R36, R76 ;  /* 0x0000002421247223 */ /* 0x000fe2000000004c */
[----:B------:R-:W-:Y:S01]  /*2240*/  @!P0 LOP3.LUT R13, R3, 0x7, RZ, 0xc0, !PT ;  /* 0x00000007030d8812 */ /* 0x000fe200078ec0ff */
[----:B------:R-:W-:Y:S01]  /*2250*/  FFMA R16, R50, R17, R16 ;  /* 0x0000001132107223 */ /* 0x000fe20000000010 */
[----:B------:R-:W-:Y:S01]  /*2260*/  @!P0 SHF.L.U32 R12, R12, 0x9, RZ ;  /* 0x000000090c0c8819 */ /* 0x000fe200000006ff */
[----:B------:R-:W-:Y:S01]  /*2270*/  FFMA R36, R50, R37, R36 ;  /* 0x0000002532247223 */ /* 0x000fe20000000024 */
[----:B------:R-:W-:Y:S01]  /*2280*/  @!P0 SHF.L.U32 R17, R2, 0xc, RZ ;  /* 0x0000000c02118819 */ /* 0x000fe200000006ff */
[----:B------:R-:W-:Y:S01]  /*2290*/  FFMA R59, R52, R47, R46 ;  /* 0x0000002f343b7223 */ /* 0x000fe2000000002e */
[----:B------:R-:W-:Y:S01]  /*22a0*/  @!P0 LOP3.LUT R47, R12, 0xfffffe00, R13, 0xe2, !PT ;  /* 0xfffffe000c2f8812 */ /* 0x000fe200078ee20d */
[----:B0-----:R-:W-:Y:S01]  /*22b0*/  FFMA R16, R49, R18, R16 ;  /* 0x0000001231107223 */ /* 0x001fe20000000010 */
[----:B------:R-:W-:Y:S01]  /*22c0*/  @!P0 LOP3.LUT R18, R17, 0xffffe000, RZ, 0xc0, !PT ;  /* 0xffffe00011128812 */ /* 0x000fe200078ec0ff */
[----:B------:R-:W-:Y:S01]  /*22d0*/  FFMA R36, R49, R38, R36 ;  /* 0x0000002631247223 */ /* 0x000fe20000000024 */
[----:B------:R-:W0:Y:S01]  /*22e0*/  LDS.128 R12, [0x32b0] ;  /* 0x0032b000ff0c7984 */ /* 0x000e220000000c00 */
[----:B------:R-:W-:-:S02]  /*22f0*/  FFMA R24, R33, R24, R63 ;  /* 0x0000001821187223 */ /* 0x000fc4000000003f */
[----:B------:R-:W-:Y:S01]  /*2300*/  FFMA R44, R52, R43, R42 ;  /* 0x0000002b342c7223 */ /* 0x000fe2000000002a */
[----:B------:R-:W-:Y:S01]  /*2310*/  @!P0 IADD3 R47, R47, 0x20, R18 ;  /* 0x000000202f2f8810 */ /* 0x000fe20007ffe012 */
[----:B------:R-:W-:Y:S02]  /*2320*/  FFMA R43, R48, R39, R36 ;  /* 0x00000027302b7223 */ /* 0x000fe40000000024 */
[----:B------:R-:W-:Y:S01]  /*2330*/  FFMA R36, R50, R25, R24 ;  /* 0x0000001932247223 */ /* 0x000fe20000000018 */
[----:B------:R-:W-:Y:S01]  /*2340*/  IADD3 R25, R81, 0x6200, RZ ;  /* 0x0000620051197810 */ /* 0x000fe20007ffe0ff */
[----:B------:R-:W-:-:S04]  /*2350*/  @!P0 IMAD.WIDE R78, R47, R0, c[0x0][0x168] ;  /* 0x00005a002f4e8625 */ /* 0x000fc800078e0200 */
[----:B------:R-:W-:Y:S02]  /*2360*/  IMAD.WIDE R24, R25, R0, c[0x0][0x160] ;  /* 0x0000580019187625 */ /* 0x000fe400078e0200 */
[----:B------:R3:W3:Y:S02]  /*2370*/  @!P0 LDG.E.CONSTANT R78, [R78.64] ;  /* 0x000000044e4e8981 */ /* 0x0006e4000c1e9900 */
[C---:B----4-:R-:W-:Y:S02]  /*2380*/  FFMA R28, R33.reuse, R28, R56 ;  /* 0x0000001c211c7223 */ /* 0x050fe40000000038 */
[----:B------:R4:W3:Y:S04]  /*2390*/  LDG.E.CONSTANT R76, [R24.64] ;  /* 0x00000004184c7981 */ /* 0x0008e8000c1e9900 */
[----:B------:R4:W3:Y:S04]  /*23a0*/  LDG.E.CONSTANT R74, [R24.64+0xc40] ;  /* 0x000c4004184a7981 */ /* 0x0008e8000c1e9900 */
[----:B------:R4:W3:Y:S04]  /*23b0*/  LDG.E.CONSTANT R58, [R24.64+0x1880] ;  /* 0x00188004183a7981 */ /* 0x0008e8000c1e9900 */
[----:B------:R4:W3:Y:S04]  /*23c0*/  LDG.E.CONSTANT R56, [R24.64+0x24c0] ;  /* 0x0024c00418387981 */ /* 0x0008e8000c1e9900 */
[----:B------:R4:W3:Y:S04]  /*23d0*/  LDG.E.CONSTANT R54, [R24.64+0x3100] ;  /* 0x0031000418367981 */ /* 0x0008e8000c1e9900 */
[----:B------:R4:W3:Y:S04]  /*23e0*/  LDG.E.CONSTANT R52, [R24.64+0x3d40] ;  /* 0x003d400418347981 */ /* 0x0008e8000c1e9900 */
[----:B------:R4:W3:Y:S04]  /*23f0*/  LDG.E.CONSTANT R42, [R24.64+0x4980] ;  /* 0x00498004182a7981 */ /* 0x0008e8000c1e9900 */
[----:B------:R4:W3:Y:S01]  /*2400*/  LDG.E.CONSTANT R40, [R24.64+0x55c0] ;  /* 0x0055c00418287981 */ /* 0x0008e2000c1e9900 */
[----:B-1----:R-:W-:-:S02]  /*2410*/  FFMA R20, R33, R20, R65 ;  /* 0x0000001421147223 */ /* 0x002fc40000000041 */
[----:B------:R-:W-:Y:S02]  /*2420*/  FFMA R4, R33, R4, R69 ;  /* 0x0000000421047223 */ /* 0x000fe40000000045 */
[C---:B------:R-:W-:Y:S02]  /*2430*/  FFMA R20, R50.reuse, R21, R20 ;  /* 0x0000001532147223 */ /* 0x040fe40000000014 */
[----:B------:R-:W-:Y:S02]  /*2440*/  FFMA R4, R50, R5, R4 ;  /* 0x0000000532047223 */ /* 0x000fe40000000004 */
[----:B------:R-:W-:Y:S02]  /*2450*/  FFMA R20, R49, R22, R20 ;  /* 0x0000001631147223 */ /* 0x000fe40000000014 */
[----:B------:R-:W-:Y:S02]  /*2460*/  FFMA R8, R33, R8, R61 ;  /* 0x0000000821087223 */ /* 0x000fe4000000003d */
[----:B------:R-:W-:-:S02]  /*2470*/  FFMA R4, R49, R6, R4 ;  /* 0x0000000631047223 */ /* 0x000fc40000000004 */
[----:B------:R-:W-:Y:S02]  /*2480*/  FFMA R61, R48, R19, R16 ;  /* 0x00000013303d7223 */ /* 0x000fe40000000010 */
[----:B------:R-:W-:Y:S01]  /*2490*/  FFMA R8, R50, R9, R8 ;  /* 0x0000000932087223 */ /* 0x000fe20000000008 */
[----:B------:R-:W1:Y:S01]  /*24a0*/  LDS.128 R16, [0x3150] ;  /* 0x00315000ff107984 */ /* 0x000e620000000c00 */
[----:B------:R-:W-:-:S03]  /*24b0*/  FFMA R51, R48, R23, R20 ;  /* 0x0000001730337223 */ /* 0x000fc60000000014 */
[----:B------:R-:W2:Y:S01]  /*24c0*/  LDS.128 R20, [0x31d0] ;  /* 0x0031d000ff147984 */ /* 0x000ea20000000c00 */
[----:B------:R-:W-:Y:S02]  /*24d0*/  FFMA R8, R49, R10, R8 ;  /* 0x0000000a31087223 */ /* 0x000fe40000000008 */
[C---:B------:R-:W-:Y:S02]  /*24e0*/  FFMA R41, R48.reuse, R7, R4 ;  /* 0x0000000730297223 */ /* 0x040fe40000000004 */
[----:B------:R-:W5:Y:S01]  /*24f0*/  LDS.128 R4, [0x32d0] ;  /* 0x0032d000ff047984 */ /* 0x000f620000000c00 */
[----:B------:R-:W-:-:S03]  /*2500*/  FFMA R69, R48, R11, R8 ;  /* 0x0000000b30457223 */ /* 0x000fc60000000008 */
[----:B------:R-:W5:Y:S01]  /*2510*/  LDS.128 R8, [0x3250] ;  /* 0x00325000ff087984 */ /* 0x000f620000000c00 */
[----:B------:R-:W-:Y:S02]  /*2520*/  FFMA R26, R49, R26, R36 ;  /* 0x0000001a311a7223 */ /* 0x000fe40000000024 */
[----:B0-----:R-:W-:Y:S02]  /*2530*/  FFMA R12, R33, R12, R67 ;  /* 0x0000000c210c7223 */ /* 0x001fe40000000043 */
[----:B------:R-:W-:Y:S02]  /*2540*/  FFMA R67, R48, R27, R26 ;  /* 0x0000001b30437223 */ /* 0x000fe4000000001a */
[----:B----4-:R-:W0:Y:S01]  /*2550*/  LDS.128 R24, [0x3170] ;  /* 0x00317000ff187984 */ /* 0x010e220000000c00 */
[----:B------:R-:W-:-:S04]  /*2560*/  FFMA R12, R50, R13, R12 ;  /* 0x0000000d320c7223 */ /* 0x000fc8000000000c */
[----:B------:R-:W-:-:S04]  /*2570*/  FFMA R12, R49, R14, R12 ;  /* 0x0000000e310c7223 */ /* 0x000fc8000000000c */
[----:B------:R-:W-:Y:S02]  /*2580*/  FFMA R63, R48, R15, R12 ;  /* 0x0000000f303f7223 */ /* 0x000fe4000000000c */
[----:B------:R-:W4:Y:S01]  /*2590*/  LDS.128 R12, [0x31f0] ;  /* 0x0031f000ff0c7984 */ /* 0x000f220000000c00 */
[C---:B-1----:R-:W-:Y:S02]  /*25a0*/  FFMA R16, R33.reuse, R16, R55 ;  /* 0x0000001021107223 */ /* 0x042fe40000000037 */
[C---:B--2---:R-:W-:Y:S02]  /*25b0*/  FFMA R20, R33.reuse, R20, R57 ;  /* 0x0000001421147223 */ /* 0x044fe40000000039 */
[C---:B------:R-:W-:Y:S02]  /*25c0*/  FFMA R16, R50.reuse, R17, R16 ;  /* 0x0000001132107223 */ /* 0x040fe40000000010 */
[----:B------:R-:W-:Y:S02]  /*25d0*/  FFMA R20, R50, R21, R20 ;  /* 0x0000001532147223 */ /* 0x000fe40000000014 */
[----:B-----5:R-:W-:-:S02]  /*25e0*/  FFMA R4, R33, R4, R45 ;  /* 0x0000000421047223 */ /* 0x020fc4000000002d */
[C---:B------:R-:W-:Y:S02]  /*25f0*/  FFMA R16, R49.reuse, R18, R16 ;  /* 0x0000001231107223 */ /* 0x040fe40000000010 */
[----:B------:R-:W-:Y:S02]  /*2600*/  FFMA R20, R49, R22, R20 ;  /* 0x0000001631147223 */ /* 0x000fe40000000014 */
[C---:B------:R-:W-:Y:S02]  /*2610*/  FFMA R4, R50.reuse, R5, R4 ;  /* 0x0000000532047223 */ /* 0x040fe40000000004 */
[----:B------:R-:W-:Y:S02]  /*2620*/  FFMA R8, R33, R8, R71 ;  /* 0x0000000821087223 */ /* 0x000fe40000000047 */
[----:B------:R-:W-:Y:S02]  /*2630*/  FFMA R4, R49, R6, R4 ;  /* 0x0000000631047223 */ /* 0x000fe40000000004 */
[----:B------:R-:W-:-:S02]  /*2640*/  FFMA R8, R50, R9, R8 ;  /* 0x0000000932087223 */ /* 0x000fc40000000008 */
[C---:B------:R-:W-:Y:S02]  /*2650*/  FFMA R71, R48.reuse, R19, R16 ;  /* 0x0000001330477223 */ /* 0x040fe40000000010 */
[----:B------:R-:W-:Y:S01]  /*2660*/  FFMA R57, R48, R23, R20 ;  /* 0x0000001730397223 */ /* 0x000fe20000000014 */
[----:B------:R-:W-:Y:S01]  /*2670*/  LDS.128 R16, [0x32f0] ;  /* 0x0032f000ff107984 */ /* 0x000fe20000000c00 */
[----:B------:R-:W-:-:S03]  /*2680*/  FFMA R10, R49, R10, R8 ;  /* 0x0000000a310a7223 */ /* 0x000fc60000000008 */
[----:B------:R-:W-:Y:S04]  /*2690*/  LDS.128 R20, [0x3270] ;  /* 0x00327000ff147984 */ /* 0x000fe80000000c00 */
[----:B------:R-:W-:Y:S06]  /*26a0*/  BAR.SYNC 0x0 ;  /* 0x0000000000007b1d */ /* 0x000fec0000000000 */
[----:B------:R-:W-:Y:S04]  /*26b0*/  @!P0 STS [R3.X4+0x3100], R32 ;  /* 0x0031002003008388 */ /* 0x000fe80000004800 */
[----:B------:R-:W-:Y:S04]  /*26c0*/  STS [R3.X4], R72 ;  /* 0x0000004803007388 */ /* 0x000fe80000004800 */
[----:B------:R-:W-:Y:S04]  /*26d0*/  STS [R3.X4+0x620], R70 ;  /* 0x0006204603007388 */ /* 0x000fe80000004800 */
[----:B------:R-:W-:Y:S04]  /*26e0*/  STS [R3.X4+0xc40], R68 ;  /* 0x000c404403007388 */ /* 0x000fe80000004800 */
[----:B------:R-:W-:Y:S04]  /*26f0*/  STS [R3.X4+0x1260], R66 ;  /* 0x0012604203007388 */ /* 0x000fe80000004800 */
[----:B------:R1:W-:Y:S04]  /*2700*/  STS [R3.X4+0x1880], R64 ;  /* 0x0018804003007388 */ /* 0x0003e80000004800 */
[----:B------:R-:W-:Y:S04]  /*2710*/  STS [R3.X4+0x1ea0], R62 ;  /* 0x001ea03e03007388 */ /* 0x000fe80000004800 */
[----:B------:R-:W-:Y:S01]  /*2720*/  STS [R3.X4+0x24c0], R60 ;  /* 0x0024c03c03007388 */ /* 0x000fe20000004800 */
[----:B-1----:R-:W-:-:S03]  /*2730*/  FFMA R64, R48, R7, R4 ;  /* 0x0000000730407223 */ /* 0x002fc60000000004 */
[----:B------:R-:W-:Y:S04]  /*2740*/  STS [R3.X4+0x2ae0], R34 ;  /* 0x002ae02203007388 */ /* 0x000fe80000004800 */
[----:B------:R-:W-:Y:S06]  /*2750*/  BAR.SYNC 0x0 ;  /* 0x0000000000007b1d */ /* 0x000fec0000000000 */
[----:B------:R-:W-:Y:S04]  /*2760*/  LDS R55, [R3.X4] ;  /* 0x0000000003377984 */ /* 0x000fe80000004800 */
[----:B------:R-:W1:Y:S01]  /*2770*/  LDS.128 R4, [0x3280] ;  /* 0x00328000ff047984 */ /* 0x000e620000000c00 */
[----:B------:R-:W-:-:S03]  /*2780*/  FFMA R62, R48, R11, R10 ;  /* 0x0000000b303e7223 */ /* 0x000fc6000000000a */
[----:B------:R-:W2:Y:S04]  /*2790*/  LDS R68, [R3.X4+0x620] ;  /* 0x0006200003447984 */ /* 0x000ea80000004800 */
[----:B------:R-:W5:Y:S04]  /*27a0*/  LDS.128 R8, [0x31a0] ;  /* 0x0031a000ff087984 */ /* 0x000f680000000c00 */
[----:B------:R-:W5:Y:S01]  /*27b0*/  LDS R53, [R3.X4+0xc40] ;  /* 0x000c400003357984 */ /* 0x000f620000004800 */
[----:B------:R-:W-:-:S03]  /*27c0*/  FFMA R28, R50, R29, R28 ;  /* 0x0000001d321c7223 */ /* 0x000fc6000000001c */
[----:B------:R-:W5:Y:S01]  /*27d0*/  LDS R60, [R3.X4+0x1260] ;  /* 0x00126000033c7984 */ /* 0x000f620000004800 */
[----:B------:R-:W-:Y:S02]  /*27e0*/  FFMA R28, R49, R30, R28 ;  /* 0x0000001e311c7223 */ /* 0x000fe4000000001c */
[----:B0-----:R-:W-:Y:S01]  /*27f0*/  FFMA R24, R33, R24, R44 ;  /* 0x0000001821187223 */ /* 0x001fe2000000002c */
[----:B------:R-:W-:Y:S04]  /*2800*/  LDS.128 R36, [0x3180] ;  /* 0x00318000ff247984 */ /* 0x000fe80000000c00 */
[----:B------:R-:W0:Y:S01]  /*2810*/  LDS.128 R44, [0x3200] ;  /* 0x00320000ff2c7984 */ /* 0x000e220000000c00 */
[----:B------:R-:W-:-:S03]  /*2820*/  FFMA R65, R48, R31, R28 ;  /* 0x0000001f30417223 */ /* 0x000fc6000000001c */
[----:B------:R-:W0:Y:S01]  /*2830*/  LDS.128 R28, [0x3100] ;  /* 0x00310000ff1c7984 */ /* 0x000e220000000c00 */
[----:B----4-:R-:W-:-:S04]  /*2840*/  FFMA R12, R33, R12, R59 ;  /* 0x0000000c210c7223 */ /* 0x010fc8000000003b */
[----:B------:R-:W-:-:S04]  /*2850*/  FFMA R12, R50, R13, R12 ;  /* 0x0000000d320c7223 */ /* 0x000fc8000000000c */
[----:B------:R-:W-:Y:S02]  /*2860*/  FFMA R12, R49, R14, R12 ;  /* 0x0000000e310c7223 */ /* 0x000fe4000000000c */
[----:B-1----:R-:W-:Y:S02]  /*2870*/  FFMA R4, R55, R4, R41 ;  /* 0x0000000437047223 */ /* 0x002fe40000000029 */
[----:B------:R-:W-:Y:S01]  /*2880*/  FFMA R82, R48, R15, R12 ;  /* 0x0000000f30527223 */ /* 0x000fe2000000000c */
[----:B------:R-:W-:Y:S01]  /*2890*/  LDS R41, [R3.X4+0x24c0] ;  /* 0x0024c00003297984 */ /* 0x000fe20000004800 */
[----:B--2---:R-:W-:-:S03]  /*28a0*/  FFMA R4, R68, R5, R4 ;  /* 0x0000000544047223 */ /* 0x004fc60000000004 */
[----:B------:R-:W1:Y:S01]  /*28b0*/  LDS.128 R12, [0x3220] ;  /* 0x00322000ff0c7984 */ /* 0x000e620000000c00 */
[----:B-----5:R-:W-:Y:S02]  /*28c0*/  FFMA R8, R55, R8, R67 ;  /* 0x0000000837087223 */ /* 0x020fe40000000043 */
[----:B------:R-:W-:Y:S02]  /*28d0*/  FFMA R16, R33, R16, R73 ;  /* 0x0000001021107223 */ /* 0x000fe40000000049 */
[----:B------:R-:W-:Y:S02]  /*28e0*/  FFMA R4, R53, R6, R4 ;  /* 0x0000000635047223 */ /* 0x000fe40000000004 */
[----:B------:R-:W-:Y:S02]  /*28f0*/  FFMA R8, R68, R9, R8 ;  /* 0x0000000944087223 */ /* 0x000fe40000000008 */
[----:B------:R-:W-:Y:S02]  /*2900*/  FFMA R16, R50, R17, R16 ;  /* 0x0000001132107223 */ /* 0x000fe40000000010 */
[----:B------:R-:W-:-:S02]  /*2910*/  FFMA R77, R60, R7, R4 ;  /* 0x000000073c4d7223 */ /* 0x000fc40000000004 */
[----:B------:R-:W-:Y:S01]  /*2920*/  FFMA R8, R53, R10, R8 ;  /* 0x0000000a35087223 */ /* 0x000fe20000000008 */
[----:B------:R-:W2:Y:S01]  /*2930*/  LDS.128 R4, [0x32c0] ;  /* 0x0032c000ff047984 */ /* 0x000ea20000000c00 */
[----:B------:R-:W-:Y:S02]  /*2940*/  FFMA R18, R49, R18, R16 ;  /* 0x0000001231127223 */ /* 0x000fe40000000010 */
[----:B0-----:R-:W-:Y:S02]  /*2950*/  FFMA R44, R55, R44, R69 ;  /* 0x0000002c372c7223 */ /* 0x001fe40000000045 */
[----:B------:R-:W-:Y:S02]  /*2960*/  FFMA R20, R33, R20, R35 ;  /* 0x0000001421147223 */ /* 0x000fe40000000023 */
[----:B------:R-:W-:Y:S01]  /*2970*/  FFMA R80, R60, R11, R8 ;  /* 0x0000000b3c507223 */ /* 0x000fe20000000008 */
[----:B------:R-:W-:Y:S01]  /*2980*/  LDS.128 R32, [0x3120] ;  /* 0x00312000ff207984 */ /* 0x000fe20000000c00 */
[----:B------:R-:W-:-:S03]  /*2990*/  FFMA R69, R48, R19, R18 ;  /* 0x0000001330457223 */ /* 0x000fc60000000012 */
[----:B------:R-:W0:Y:S01]  /*29a0*/  LDS.128 R8, [0x3260] ;  /* 0x00326000ff087984 */ /* 0x000e220000000c00 */
[----:B------:R-:W-:Y:S02]  /*29b0*/  FFMA R44, R68, R45, R44 ;  /* 0x0000002d442c7223 */ /* 0x000fe4000000002c */
[C---:B------:R-:W-:Y:S01]  /*29c0*/  FFMA R24, R50.reuse, R25, R24 ;  /* 0x0000001932187223 */ /* 0x040fe20000000018 */
[----:B------:R-:W4:Y:S01]  /*29d0*/  LDS.128 R16, [0x32a0] ;  /* 0x0032a000ff107984 */ /* 0x000f220000000c00 */
[----:B------:R-:W-:Y:S02]  /*29e0*/  FFMA R20, R50, R21, R20 ;  /* 0x0000001532147223 */ /* 0x000fe40000000014 */
[----:B------:R-:W-:Y:S02]  /*29f0*/  FFMA R28, R28, R55, R61 ;  /* 0x000000371c1c7223 */ /* 0x000fe4000000003d */
[----:B------:R-:W-:Y:S02]  /*2a00*/  FFMA R44, R53, R46, R44 ;  /* 0x0000002e352c7223 */ /* 0x000fe4000000002c */
[----:B------:R-:W-:-:S02]  /*2a10*/  FFMA R24, R49, R26, R24 ;  /* 0x0000001a31187223 */ /* 0x000fc40000000018 */
[----:B------:R-:W-:Y:S02]  /*2a20*/  FFMA R20, R49, R22, R20 ;  /* 0x0000001631147223 */ /* 0x000fe40000000014 */
[----:B------:R-:W-:Y:S02]  /*2a30*/  FFMA R28, R68, R29, R28 ;  /* 0x0000001d441c7223 */ /* 0x000fe4000000001c */
[C---:B------:R-:W-:Y:S02]  /*2a40*/  FFMA R73, R48.reuse, R27, R24 ;  /* 0x0000001b30497223 */ /* 0x040fe40000000018 */
[----:B------:R-:W-:Y:S01]  /*2a50*/  FFMA R75, R48, R23, R20 ;  /* 0x00000017304b7223 */ /* 0x000fe20000000014 */
[----:B------:R-:W-:Y:S01]  /*2a60*/  LDS.128 R24, [0x31c0] ;  /* 0x0031c000ff187984 */ /* 0x000fe20000000c00 */
[----:B------:R-:W-:Y:S02]  /*2a70*/  FFMA R36, R55, R36, R51 ;  /* 0x0000002437247223 */ /* 0x000fe40000000033 */
[----:B------:R-:W-:Y:S01]  /*2a80*/  FFMA R28, R53, R30, R28 ;  /* 0x0000001e351c7223 */ /* 0x000fe2000000001c */
[----:B------:R-:W5:Y:S01]  /*2a90*/  LDS.128 R48, [0x31e0] ;  /* 0x0031e000ff307984 */ /* 0x000f620000000c00 */
[----:B------:R-:W-:-:S03]  /*2aa0*/  FFMA R66, R60, R47, R44 ;  /* 0x0000002f3c427223 */ /* 0x000fc6000000002c */
[----:B------:R-:W5:Y:S01]  /*2ab0*/  LDS.128 R44, [0x3160] ;  /* 0x00316000ff2c7984 */ /* 0x000f620000000c00 */
[----:B------:R-:W-:-:S03]  /*2ac0*/  FFMA R59, R60, R31, R28 ;  /* 0x0000001f3c3b7223 */ /* 0x000fc6000000001c */
[----:B------:R-:W3:Y:S01]  /*2ad0*/  LDS.128 R28, [0x3240] ;  /* 0x00324000ff1c7984 */ /* 0x000ee20000000c00 */
[C---:B-1----:R-:W-:Y:S02]  /*2ae0*/  FFMA R12, R55.reuse, R12, R65 ;  /* 0x0000000c370c7223 */ /* 0x042fe40000000041 */
[----:B--2---:R-:W-:Y:S01]  /*2af0*/  FFMA R4, R55, R4, R64 ;  /* 0x0000000437047223 */ /* 0x004fe20000000040 */
[----:B------:R-:W-:Y:S01]  /*2b00*/  LDS.128 R20, [0x3140] ;  /* 0x00314000ff147984 */ /* 0x000fe20000000c00 */
[----:B------:R-:W-:-:S04]  /*2b10*/  FFMA R12, R68, R13, R12 ;  /* 0x0000000d440c7223 */ /* 0x000fc8000000000c */
[----:B------:R-:W-:Y:S02]  /*2b20*/  FFMA R12, R53, R14, R12 ;  /* 0x0000000e350c7223 */ /* 0x000fe4000000000c */
[----:B------:R-:W-:Y:S02]  /*2b30*/  FFMA R4, R68, R5, R4 ;  /* 0x0000000544047223 */ /* 0x000fe40000000004 */
[----:B------:R-:W-:Y:S02]  /*2b40*/  FFMA R61, R60, R15, R12 ;  /* 0x0000000f3c3d7223 */ /* 0x000fe4000000000c */
[C---:B0-----:R-:W-:Y:S01]  /*2b50*/  FFMA R8, R55.reuse, R8, R75 ;  /* 0x0000000837087223 */ /* 0x041fe2000000004b */
[----:B------:R-:W0:Y:S01]  /*2b60*/  LDS.128 R12, [0x32e0] ;  /* 0x0032e000ff0c7984 */ /* 0x000e220000000c00 */
[----:B----4-:R-:W-:Y:S02]  /*2b70*/  FFMA R16, R55, R16, R63 ;  /* 0x0000001037107223 */ /* 0x010fe4000000003f */
[----:B------:R-:W-:Y:S01]  /*2b80*/  FFMA R6, R53, R6, R4 ;  /* 0x0000000635067223 */ /* 0x000fe20000000004 */
[----:B------:R-:W-:Y:S01]  /*2b90*/  @!P0 SHF.R.U32.HI R4, RZ, 0x3, R3 ;  /* 0x00000003ff048819 */ /* 0x000fe20000011603 */
[----:B------:R-:W-:-:S02]  /*2ba0*/  FFMA R32, R55, R32, R43 ;  /* 0x0000002037207223 */ /* 0x000fc4000000002b */
[C---:B------:R-:W-:Y:S01]  /*2bb0*/  FFMA R8, R68.reuse, R9, R8 ;  /* 0x0000000944087223 */ /* 0x040fe20000000008 */
[----:B------:R-:W-:Y:S01]  /*2bc0*/  @!P0 LOP3.LUT R5, R3, 0x7, RZ, 0xc0, !PT ;  /* 0x0000000703058812 */ /* 0x000fe200078ec0ff */
[----:B------:R-:W-:Y:S01]  /*2bd0*/  FFMA R16, R68, R17, R16 ;  /* 0x0000001144107223 */ /* 0x000fe20000000010 */
[----:B------:R-:W-:Y:S01]  /*2be0*/  @!P0 SHF.L.U32 R4, R4, 0x9, RZ ;  /* 0x0000000904048819 */ /* 0x000fe200000006ff */
[----:B------:R-:W-:Y:S01]  /*2bf0*/  FFMA R32, R68, R33, R32 ;  /* 0x0000002144207223 */ /* 0x000fe20000000020 */
[----:B------:R-:W-:Y:S01]  /*2c00*/  LDS R43, [R3.X4+0x1880] ;  /* 0x00188000032b7984 */ /* 0x000fe20000004800 */
[C---:B------:R-:W-:Y:S01]  /*2c10*/  FFMA R10, R53.reuse, R10, R8 ;  /* 0x0000000a350a7223 */ /* 0x040fe20000000008 */
[----:B------:R-:W-:Y:S01]  /*2c20*/  @!P0 SHF.L.U32 R8, R2, 0xc, RZ ;  /* 0x0000000c02088819 */ /* 0x000fe200000006ff */
[C---:B------:R-:W-:Y:S01]  /*2c30*/  FFMA R16, R53.reuse, R18, R16 ;  /* 0x0000001235107223 */ /* 0x040fe20000000010 */
[----:B------:R-:W-:Y:S01]  /*2c40*/  @!P0 LOP3.LUT R5, R4, 0xfffffe00, R5, 0xe2, !PT ;  /* 0xfffffe0004058812 */ /* 0x000fe200078ee205 */
[----:B------:R-:W-:Y:S01]  /*2c50*/  FFMA R32, R53, R34, R32 ;  /* 0x0000002235207223 */ /* 0x000fe20000000020 */
[----:B------:R-:W-:Y:S01]  /*2c60*/  @!P0 LOP3.LUT R8, R8, 0xffffe000, RZ, 0xc0, !PT ;  /* 0xffffe00008088812 */ /* 0x000fe200078ec0ff */
[----:B-----5:R-:W-:-:S02]  /*2c70*/  FFMA R48, R55, R48, R82 ;  /* 0x0000003037307223 */ /* 0x020fc40000000052 */
[----:B------:R-:W-:Y:S01]  /*2c80*/  FFMA R44, R55, R44, R73 ;  /* 0x0000002c372c7223 */ /* 0x000fe20000000049 */
[----:B------:R-:W-:Y:S01]  /*2c90*/  @!P0 IADD3 R83, R5, 0x28, R8 ;  /* 0x0000002805538810 */ /* 0x000fe20007ffe008 */
[----:B------:R-:W-:Y:S02]  /*2ca0*/  FFMA R63, R60, R19, R16 ;  /* 0x000000133c3f7223 */ /* 0x000fe40000000010 */
[C---:B------:R-:W-:Y:S01]  /*2cb0*/  FFMA R44, R68.reuse, R45, R44 ;  /* 0x0000002d442c7223 */ /* 0x040fe2000000002c */
[----:B------:R-:W1:Y:S01]  /*2cc0*/  LDS.128 R16, [0x3130] ;  /* 0x00313000ff107984 */ /* 0x000e620000000c00 */
[----:B------:R-:W-:Y:S02]  /*2cd0*/  FFMA R48, R68, R49, R48 ;  /* 0x0000003144307223 */ /* 0x000fe40000000030 */
[C---:B------:R-:W-:Y:S02]  /*2ce0*/  FFMA R70, R60.reuse, R35, R32 ;  /* 0x000000233c467223 */ /* 0x040fe40000000020 */
[----:B---3--:R-:W-:Y:S01]  /*2cf0*/  FFMA R28, R55, R28, R62 ;  /* 0x0000001c371c7223 */ /* 0x008fe2000000003e */
[----:B------:R-:W2:Y:S01]  /*2d00*/  LDS.128 R32, [0x3110] ;  /* 0x00311000ff207984 */ /* 0x000ea20000000c00 */
[----:B------:R-:W-:-:S03]  /*2d10*/  FFMA R45, R60, R7, R6 ;  /* 0x000000073c2d7223 */ /* 0x000fc60000000006 */
[----:B------:R-:W3:Y:S01]  /*2d20*/  LDS.128 R4, [0x3230] ;  /* 0x00323000ff047984 */ /* 0x000ee20000000c00 */
[C---:B------:R-:W-:Y:S02]  /*2d30*/  FFMA R67, R53.reuse, R50, R48 ;  /* 0x0000003235437223 */ /* 0x040fe40000000030 */
[C---:B------:R-:W-:Y:S01]  /*2d40*/  FFMA R36, R68.reuse, R37, R36 ;  /* 0x0000002544247223 */ /* 0x040fe20000000024 */
[----:B------:R-:W4:Y:S01]  /*2d50*/  LDS R50, [R3.X4+0x1ea0] ;  /* 0x001ea00003327984 */ /* 0x000f220000004800 */
[----:B------:R-:W-:Y:S02]  /*2d60*/  FFMA R28, R68, R29, R28 ;  /* 0x0000001d441c7223 */ /* 0x000fe4000000001c */
[C---:B------:R-:W-:Y:S01]  /*2d70*/  FFMA R36, R53.reuse, R38, R36 ;  /* 0x0000002635247223 */ /* 0x040fe20000000024 */
[----:B------:R-:W-:Y:S01]  /*2d80*/  LDS R48, [R3.X4+0x2ae0] ;  /* 0x002ae00003307984 */ /* 0x000fe20000004800 */
[----:B------:R-:W-:Y:S02]  /*2d90*/  FFMA R28, R53, R30, R28 ;  /* 0x0000001e351c7223 */ /* 0x000fe4000000001c */
[----:B------:R-:W-:-:S02]  /*2da0*/  FFMA R24, R55, R24, R57 ;  /* 0x0000001837187223 */ /* 0x000fc40000000039 */
[C---:B------:R-:W-:Y:S02]  /*2db0*/  FFMA R72, R60.reuse, R39, R36 ;  /* 0x000000273c487223 */ /* 0x040fe40000000024 */
[----:B------:R-:W-:Y:S01]  /*2dc0*/  FFMA R79, R60, R31, R28 ;  /* 0x0000001f3c4f7223 */ /* 0x000fe2000000001c */
[----:B------:R-:W5:Y:S01]  /*2dd0*/  LDS.128 R36, [0x3190] ;  /* 0x00319000ff247984 */ /* 0x000f620000000c00 */
[----:B------:R-:W-:-:S03]  /*2de0*/  FFMA R24, R68, R25, R24 ;  /* 0x0000001944187223 */ /* 0x000fc60000000018 */
[----:B------:R-:W5:Y:S01]  /*2df0*/  LDS.128 R28, [0x3210] ;  /* 0x00321000ff1c7984 */ /* 0x000f620000000c00 */
[----:B------:R-:W-:Y:S02]  /*2e00*/  FFMA R24, R53, R26, R24 ;  /* 0x0000001a35187223 */ /* 0x000fe40000000018 */
[----:B0-----:R-:W-:Y:S02]  /*2e10*/  FFMA R12, R55, R12, R69 ;  /* 0x0000000c370c7223 */ /* 0x001fe40000000045 */
[----:B------:R-:W-:Y:S02]  /*2e20*/  FFMA R73, R60, R27, R24 ;  /* 0x0000001b3c497223 */ /* 0x000fe40000000018 */
[----:B------:R-:W0:Y:S01]  /*2e30*/  LDS.128 R24, [0x3290] ;  /* 0x00329000ff187984 */ /* 0x000e220000000c00 */
[----:B------:R-:W-:-:S04]  /*2e40*/  FFMA R12, R68, R13, R12 ;  /* 0x0000000d440c7223 */ /* 0x000fc8000000000c */
[----:B------:R-:W-:Y:S02]  /*2e50*/  FFMA R14, R53, R14, R12 ;  /* 0x0000000e350e7223 */ /* 0x000fe4000000000c */
[----:B------:R-:W-:Y:S02]  /*2e60*/  FFMA R20, R55, R20, R71 ;  /* 0x0000001437147223 */ /* 0x000fe40000000047 */
[----:B------:R-:W-:Y:S02]  /*2e70*/  FFMA R71, R60, R15, R14 ;  /* 0x0000000f3c477223 */ /* 0x000fe4000000000e */
[----:B------:R-:W0:Y:S01]  /*2e80*/  LDS.128 R12, [0x32b0] ;  /* 0x0032b000ff0c7984 */ /* 0x000e220000000c00 */
[C---:B-1----:R-:W-:Y:S02]  /*2e90*/  FFMA R16, R43.reuse, R16, R70 ;  /* 0x000000102b107223 */ /* 0x042fe40000000046 */
[----:B--2---:R-:W-:Y:S02]  /*2ea0*/  FFMA R32, R32, R43, R59 ;  /* 0x0000002b20207223 */ /* 0x004fe4000000003b */
[----:B---3--:R-:W-:-:S02]  /*2eb0*/  FFMA R4, R43, R4, R61 ;  /* 0x000000042b047223 */ /* 0x008fc4000000003d */
[----:B------:R-:W-:Y:S02]  /*2ec0*/  FFMA R59, R60, R11, R10 ;  /* 0x0000000b3c3b7223 */ /* 0x000fe4000000000a */
[----:B------:R-:W1:Y:S01]  /*2ed0*/  LDS.128 R8, [0x3150] ;  /* 0x00315000ff087984 */ /* 0x000e620000000c00 */
[----:B----4-:R-:W-:Y:S01]  /*2ee0*/  FFMA R16, R50, R17, R16 ;  /* 0x0000001132107223 */ /* 0x010fe20000000010 */
[----:B------:R-:W-:Y:S01]  /*2ef0*/  IADD3 R17, R81, 0x7a80, RZ ;  /* 0x00007a8051117810 */ /* 0x000fe20007ffe0ff */
[----:B------:R-:W-:Y:S02]  /*2f00*/  FFMA R20, R68, R21, R20 ;  /* 0x0000001544147223 */ /* 0x000fe40000000014 */
[----:B------:R-:W-:Y:S02]  /*2f10*/  FFMA R4, R50, R5, R4 ;  /* 0x0000000532047223 */ /* 0x000fe40000000004 */
[C---:B------:R-:W-:Y:S02]  /*2f20*/  FFMA R20, R53.reuse, R22, R20 ;  /* 0x0000001635147223 */ /* 0x040fe40000000014 */
[----:B------:R-:W-:-:S02]  /*2f30*/  FFMA R46, R53, R46, R44 ;  /* 0x0000002e352e7223 */ /* 0x000fc4000000002c */
[C---:B------:R-:W-:Y:S02]  /*2f40*/  FFMA R18, R41.reuse, R18, R16 ;  /* 0x0000001229127223 */ /* 0x040fe40000000010 */
[----:B------:R-:W-:Y:S02]  /*2f50*/  FFMA R6, R41, R6, R4 ;  /* 0x0000000629067223 */ /* 0x000fe40000000004 */
[----:B------:R-:W-:-:S04]  /*2f60*/  IMAD.WIDE R16, R17, R0, c[0x0][0x160] ;  /* 0x0000580011107625 */ /* 0x000fc800078e0200 */
[----:B------:R-:W-:Y:S01]  /*2f70*/  @!P0 IMAD.WIDE R4, R83, R0, c[0x0][0x168] ;  /* 0x00005a0053048625 */ /* 0x000fe200078e0200 */
[----:B------:R2:W3:Y:S03]  /*2f80*/  LDG.E.CONSTANT R70, [R16.64] ;  /* 0x0000000410467981 */ /* 0x0004e6000c1e9900 */
[C---:B------:R-:W-:Y:S01]  /*2f90*/  FFMA R65, R60.reuse, R23, R20 ;  /* 0x000000173c417223 */ /* 0x040fe20000000014 */
[----:B------:R2:W4:Y:S01]  /*2fa0*/  LDG.E.CONSTANT R68, [R16.64+0xc40] ;  /* 0x000c400410447981 */ /* 0x000522000c1e9900 */
[C---:B------:R-:W-:Y:S02]  /*2fb0*/  FFMA R69, R60.reuse, R47, R46 ;  /* 0x0000002f3c457223 */ /* 0x040fe4000000002e */
[----:B------:R-:W-:Y:S01]  /*2fc0*/  FFMA R67, R60, R51, R67 ;  /* 0x000000333c437223 */ /* 0x000fe20000000043 */
[----:B------:R-:W1:Y:S01]  /*2fd0*/  LDS.128 R20, [0x31b0] ;  /* 0x0031b000ff147984 */ /* 0x000e620000000c00 */
[----:B-----5:R-:W-:-:S02]  /*2fe0*/  FFMA R36, R43, R36, R72 ;  /* 0x000000242b247223 */ /* 0x020fc40000000048 */
[----:B------:R-:W-:Y:S01]  /*2ff0*/  FFMA R28, R43, R28, R66 ;  /* 0x0000001c2b1c7223 */ /* 0x000fe20000000042 */
[----:B------:R2:W5:Y:S04]  /*3000*/  LDG.E.CONSTANT R64, [R16.64+0x24c0] ;  /* 0x0024c00410407981 */ /* 0x000568000c1e9900 */
[----:B------:R2:W3:Y:S04]  /*3010*/  LDG.E.CONSTANT R66, [R16.64+0x1880] ;  /* 0x0018800410427981 */ /* 0x0004e8000c1e9900 */
[----:B------:R2:W3:Y:S04]  /*3020*/  LDG.E.CONSTANT R62, [R16.64+0x3100] ;  /* 0x00310004103e7981 */ /* 0x0004e8000c1e9900 */
[----:B------:R2:W3:Y:S04]  /*3030*/  LDG.E.CONSTANT R60, [R16.64+0x3d40] ;  /* 0x003d4004103c7981 */ /* 0x0004e8000c1e9900 */
[----:B------:R2:W3:Y:S04]  /*3040*/  LDG.E.CONSTANT R46, [R16.64+0x4980] ;  /* 0x00498004102e7981 */ /* 0x0004e8000c1e9900 */
[----:B------:R2:W3:Y:S04]  /*3050*/  LDG.E.CONSTANT R44, [R16.64+0x55c0] ;  /* 0x0055c004102c7981 */ /* 0x0004e8000c1e9900 */
[----:B------:R1:W3:Y:S01]  /*3060*/  @!P0 LDG.E.CONSTANT R72, [R4.64] ;  /* 0x0000000404488981 */ /* 0x0002e2000c1e9900 */
[----:B------:R-:W-:-:S02]  /*3070*/  FFMA R28, R50, R29, R28 ;  /* 0x0000001d321c7223 */ /* 0x000fc4000000001c */
[----:B0-----:R-:W-:Y:S02]  /*3080*/  FFMA R24, R43, R24, R77 ;  /* 0x000000182b187223 */ /* 0x001fe4000000004d */
[C---:B------:R-:W-:Y:S02]  /*3090*/  FFMA R28, R41.reuse, R30, R28 ;  /* 0x0000001e291c7223 */ /* 0x040fe4000000001c */
[----:B------:R-:W-:Y:S02]  /*30a0*/  FFMA R24, R50, R25, R24 ;  /* 0x0000001932187223 */ /* 0x000fe40000000018 */
[----:B------:R-:W-:Y:S02]  /*30b0*/  FFMA R53, R48, R31, R28 ;  /* 0x0000001f30357223 */ /* 0x000fe4000000001c */
[----:B------:R-:W-:Y:S01]  /*30c0*/  FFMA R24, R41, R26, R24 ;  /* 0x0000001a29187223 */ /* 0x000fe20000000018 */
[----:B------:R-:W0:Y:S01]  /*30d0*/  LDS.128 R28, [0x32d0] ;  /* 0x0032d000ff1c7984 */ /* 0x000e220000000c00 */
[----:B------:R-:W-:-:S02]  /*30e0*/  FFMA R36, R50, R37, R36 ;  /* 0x0000002532247223 */ /* 0x000fc40000000024 */
[----:B------:R-:W-:Y:S02]  /*30f0*/  FFMA R12, R43, R12, R63 ;  /* 0x0000000c2b0c7223 */ /* 0x000fe4000000003f */
[----:B------:R-:W-:Y:S02]  /*3100*/  FFMA R49, R48, R27, R24 ;  /* 0x0000001b30317223 */ /* 0x000fe40000000018 */
[----:B------:R-:W0:Y:S01]  /*3110*/  LDS.128 R24, [0x3170] ;  /* 0x00317000ff187984 */ /* 0x000e220000000c00 */
[----:B------:R-:W-:Y:S02]  /*3120*/  FFMA R36, R41, R38, R36 ;  /* 0x0000002629247223 */ /* 0x000fe40000000024 */
[----:B------:R-:W-:Y:S02]  /*3130*/  FFMA R12, R50, R13, R12 ;  /* 0x0000000d320c7223 */ /* 0x000fe4000000000c */
[----:B-1----:R-:W-:Y:S02]  /*3140*/  FFMA R8, R43, R8, R65 ;  /* 0x000000082b087223 */ /* 0x002fe40000000041 */
[----:B------:R-:W-:-:S02]  /*3150*/  FFMA R12, R41, R14, R12 ;  /* 0x0000000e290c7223 */ /* 0x000fc4000000000c */
[----:B------:R-:W-:Y:S02]  /*3160*/  FFMA R77, R48, R39, R36 ;  /* 0x00000027304d7223 */ /* 0x000fe40000000024 */
[----:B------:R-:W-:Y:S01]  /*3170*/  FFMA R8, R50, R9, R8 ;  /* 0x0000000932087223 */ /* 0x000fe20000000008 */
[----:B------:R-:W1:Y:S01]  /*3180*/  LDS.128 R36, [0x31d0] ;  /* 0x0031d000ff247984 */ /* 0x000e620000000c00 */
[----:B------:R-:W-:Y:S02]  /*3190*/  FFMA R61, R48, R15, R12 ;  /* 0x0000000f303d7223 */ /* 0x000fe4000000000c */
[----:B------:R-:W-:Y:S01]  /*31a0*/  FFMA R8, R41, R10, R8 ;  /* 0x0000000a29087223 */ /* 0x000fe20000000008 */
[----:B------:R-:W0:Y:S01]  /*31b0*/  LDS.128 R12, [0x32f0] ;  /* 0x0032f000ff0c7984 */ /* 0x000e220000000c00 */
[----:B------:R-:W-:Y:S02]  /*31c0*/  FFMA R32, R50, R33, R32 ;  /* 0x0000002132207223 */ /* 0x000fe40000000020 */
[----:B------:R-:W-:-:S02]  /*31d0*/  FFMA R20, R43, R20, R80 ;  /* 0x000000142b147223 */ /* 0x000fc40000000050 */
[----:B------:R-:W-:Y:S02]  /*31e0*/  FFMA R63, R48, R11, R8 ;  /* 0x0000000b303f7223 */ /* 0x000fe40000000008 */
[----:B------:R-:W0:Y:S01]  /*31f0*/  LDS.128 R8, [0x31f0] ;  /* 0x0031f000ff087984 */ /* 0x000e220000000c00 */
[C---:B------:R-:W-:Y:S02]  /*3200*/  FFMA R32, R41.reuse, R34, R32 ;  /* 0x0000002229207223 */ /* 0x040fe40000000020 */
[----:B------:R-:W-:Y:S02]  /*3210*/  FFMA R20, R50, R21, R20 ;  /* 0x0000001532147223 */ /* 0x000fe40000000014 */
[C---:B------:R-:W-:Y:S02]  /*3220*/  FFMA R75, R48.reuse, R35, R32 ;  /* 0x00000023304b7223 */ /* 0x040fe40000000020 */
[----:B------:R-:W-:Y:S01]  /*3230*/  FFMA R20, R41, R22, R20 ;  /* 0x0000001629147223 */ /* 0x000fe20000000014 */
[----:B------:R-:W-:Y:S01]  /*3240*/  LDS.128 R32, [0x3250] ;  /* 0x00325000ff207984 */ /* 0x000fe20000000c00 */
[----:B------:R-:W-:-:S03]  /*3250*/  FFMA R51, R48, R7, R6 ;  /* 0x0000000730337223 */ /* 0x000fc60000000006 */
[----:B------:R-:W-:Y:S01]  /*3260*/  LDS.128 R4, [0x3270] ;  /* 0x00327000ff047984 */ /* 0x000fe20000000c00 */
[----:B------:R-:W-:-:S03]  /*3270*/  FFMA R55, R48, R19, R18 ;  /* 0x0000001330377223 */ /* 0x000fc60000000012 */
[----:B------:R-:W-:Y:S06]  /*3280*/  BAR.SYNC 0x0 ;  /* 0x0000000000007b1d */ /* 0x000fec0000000000 */
[----:B------:R-:W-:Y:S01]  /*3290*/  @!P0 STS [R3.X4+0x3100], R78 ;  /* 0x0031004e03008388 */ /* 0x000fe20000004800 */
[----:B------:R-:W-:-:S03]  /*32a0*/  FFMA R57, R48, R23, R20 ;  /* 0x0000001730397223 */ /* 0x000fc60000000014 */
[----:B------:R-:W-:Y:S04]  /*32b0*/  STS [R3.X4], R76 ;  /* 0x0000004c03007388 */ /* 0x000fe80000004800 */
        /* <DEDUP_REMOVED lines=8> */
[----:B------:R-:W-:Y:S04]  /*3340*/  LDS R47, [R3.X4] ;  /* 0x00000000032f7984 */ /* 0x000fe80000004800 */
[----:B--2---:R-:W2:Y:S04]  /*3350*/  LDS.128 R16, [0x3100] ;  /* 0x00310000ff107984 */ /* 0x004ea80000000c00 */
[----:B------:R-:W2:Y:S01]  /*3360*/  LDS.128 R20, [0x3180] ;  /* 0x00318000ff147984 */ /* 0x000ea20000000c00 */
[----:B0-----:R-:W-:-:S03]  /*3370*/  FFMA R28, R43, R28, R45 ;  /* 0x0000001c2b1c7223 */ /* 0x001fc6000000002d */
[----:B------:R-:W0:Y:S01]  /*3380*/  LDS R54, [R3.X4+0x620] ;  /* 0x0006200003367984 */ /* 0x000e220000004800 */
[----:B------:R-:W-:-:S03]  /*3390*/  FFMA R24, R43, R24, R69 ;  /* 0x000000182b187223 */ /* 0x000fc60000000045 */
[----:B------:R-:W0:Y:S01]  /*33a0*/  LDS R45, [R3.X4+0xc40] ;  /* 0x000c4000032d7984 */ /* 0x000e220000004800 */
[----:B------:R-:W-:-:S03]  /*33b0*/  FFMA R24, R50, R25, R24 ;  /* 0x0000001932187223 */ /* 0x000fc60000000018 */
[----:B------:R-:W0:Y:S01]  /*33c0*/  LDS R52, [R3.X4+0x1260] ;  /* 0x0012600003347984 */ /* 0x000e220000004800 */
[----:B-1----:R-:W-:Y:S02]  /*33d0*/  FFMA R36, R43, R36, R73 ;  /* 0x000000242b247223 */ /* 0x002fe40000000049 */
[----:B------:R-:W-:Y:S01]  /*33e0*/  FFMA R24, R41, R26, R24 ;  /* 0x0000001a29187223 */ /* 0x000fe20000000018 */
[----:B------:R-:W-:Y:S01]  /*33f0*/  LDS R78, [R3.X4+0x1ea0] ;  /* 0x001ea000034e7984 */ /* 0x000fe20000004800 */
[----:B------:R-:W-:Y:S02]  /*3400*/  FFMA R36, R50, R37, R36 ;  /* 0x0000002532247223 */ /* 0x000fe40000000024 */
[----:B------:R-:W-:Y:S02]  /*3410*/  FFMA R12, R43, R12, R71 ;  /* 0x0000000c2b0c7223 */ /* 0x000fe40000000047 */
[----:B------:R-:W-:Y:S02]  /*3420*/  FFMA R71, R48, R27, R24 ;  /* 0x0000001b30477223 */ /* 0x000fe40000000018 */
[----:B------:R-:W1:Y:S01]  /*3430*/  LDS.128 R24, [0x3280] ;  /* 0x00328000ff187984 */ /* 0x000e620000000c00 */
[----:B------:R-:W-:-:S02]  /*3440*/  FFMA R38, R41, R38, R36 ;  /* 0x0000002629267223 */ /* 0x000fc40000000024 */
[----:B------:R-:W-:Y:S02]  /*3450*/  FFMA R8, R43, R8, R67 ;  /* 0x000000082b087223 */ /* 0x000fe40000000043 */
[----:B------:R-:W-:Y:S02]  /*3460*/  FFMA R73, R48, R39, R38 ;  /* 0x0000002730497223 */ /* 0x000fe40000000026 */
[C---:B------:R-:W-:Y:S01]  /*3470*/  FFMA R8, R50.reuse, R9, R8 ;  /* 0x0000000932087223 */ /* 0x040fe20000000008 */
[----:B------:R-:W1:Y:S01]  /*3480*/  LDS.128 R36, [0x3200] ;  /* 0x00320000ff247984 */ /* 0x000e620000000c00 */
[----:B------:R-:W-:Y:S02]  /*3490*/  FFMA R28, R50, R29, R28 ;  /* 0x0000001d321c7223 */ /* 0x000fe4000000001c */
[C---:B------:R-:W-:Y:S02]  /*34a0*/  FFMA R10, R41.reuse, R10, R8 ;  /* 0x0000000a290a7223 */ /* 0x040fe40000000008 */
[----:B------:R-:W-:-:S02]  /*34b0*/  FFMA R28, R41, R30, R28 ;  /* 0x0000001e291c7223 */ /* 0x000fc4000000001c */
[----:B--2---:R-:W-:Y:S02]  /*34c0*/  FFMA R16, R16, R47, R75 ;  /* 0x0000002f10107223 */ /* 0x004fe4000000004b */
[----:B------:R-:W-:Y:S02]  /*34d0*/  FFMA R20, R47, R20, R77 ;  /* 0x000000142f147223 */ /* 0x000fe4000000004d */
[C---:B------:R-:W-:Y:S02]  /*34e0*/  FFMA R75, R48.reuse, R11, R10 ;  /* 0x0000000b304b7223 */ /* 0x040fe4000000000a */
[----:B------:R-:W-:Y:S01]  /*34f0*/  FFMA R69, R48, R31, R28 ;  /* 0x0000001f30457223 */ /* 0x000fe2000000001c */
[----:B------:R-:W2:Y:S01]  /*3500*/  LDS.128 R8, [0x3220] ;  /* 0x00322000ff087984 */ /* 0x000ea20000000c00 */
[----:B0-----:R-:W-:-:S03]  /*3510*/  FFMA R20, R54, R21, R20 ;  /* 0x0000001536147223 */ /* 0x001fc60000000014 */
[----:B------:R-:W0:Y:S01]  /*3520*/  LDS.128 R28, [0x3120] ;  /* 0x00312000ff1c7984 */ /* 0x000e220000000c00 */
[----:B------:R-:W-:Y:S02]  /*3530*/  FFMA R20, R45, R22, R20 ;  /* 0x000000162d147223 */ /* 0x000fe40000000014 */
[----:B------:R-:W-:Y:S02]  /*3540*/  FFMA R16, R54, R17, R16 ;  /* 0x0000001136107223 */ /* 0x000fe40000000010 */
[----:B------:R-:W-:Y:S02]  /*3550*/  FFMA R4, R43, R4, R59 ;  /* 0x000000042b047223 */ /* 0x000fe4000000003b */
[----:B------:R-:W-:Y:S02]  /*3560*/  FFMA R16, R45, R18, R16 ;  /* 0x000000122d107223 */ /* 0x000fe40000000010 */
[----:B------:R-:W-:Y:S02]  /*3570*/  FFMA R58, R52, R23, R20 ;  /* 0x00000017343a7223 */ /* 0x000fe40000000014 */
[----:B------:R-:W0:Y:S01]  /*3580*/  LDS.128 R20, [0x31c0] ;  /* 0x0031c000ff147984 */ /* 0x000e220000000c00 */
[----:B------:R-:W-:-:S02]  /*3590*/  FFMA R5, R50, R5, R4 ;  /* 0x0000000532057223 */ /* 0x000fc40000000004 */
[----:B------:R-:W-:Y:S02]  /*35a0*/  FFMA R59, R52, R19, R16 ;  /* 0x00000013343b7223 */ /* 0x000fe40000000010 */
[----:B------:R-:W0:Y:S01]  /*35b0*/  LDS.128 R16, [0x3140] ;  /* 0x00314000ff107984 */ /* 0x000e220000000c00 */
[----:B------:R-:W-:Y:S02]  /*35c0*/  FFMA R5, R41, R6, R5 ;  /* 0x0000000629057223 */ /* 0x000fe40000000005 */
[----:B------:R-:W-:Y:S02]  /*35d0*/  FFMA R32, R43, R32, R79 ;  /* 0x000000202b207223 */ /* 0x000fe4000000004f */
[----:B------:R-:W-:Y:S02]  /*35e0*/  FFMA R76, R48, R7, R5 ;  /* 0x00000007304c7223 */ /* 0x000fe40000000005 */
[----:B-1----:R-:W-:Y:S01]  /*35f0*/  FFMA R24, R47, R24, R49 ;  /* 0x000000182f187223 */ /* 0x002fe20000000031 */
[----:B------:R-:W1:Y:S01]  /*3600*/  LDS.128 R4, [0x3240] ;  /* 0x00324000ff047984 */ /* 0x000e620000000c00 */
[----:B------:R-:W-:-:S02]  /*3610*/  FFMA R32, R50, R33, R32 ;  /* 0x0000002132207223 */ /* 0x000fc40000000020 */
[----:B------:R-:W-:Y:S02]  /*3620*/  FFMA R13, R50, R13, R12 ;  /* 0x0000000d320d7223 */ /* 0x000fe4000000000c */
[----:B------:R-:W-:Y:S02]  /*3630*/  FFMA R24, R54, R25, R24 ;  /* 0x0000001936187223 */ /* 0x000fe40000000018 */
[C---:B------:R-:W-:Y:S02]  /*3640*/  FFMA R34, R41.reuse, R34, R32 ;  /* 0x0000002229227223 */ /* 0x040fe40000000020 */
[----:B------:R-:W-:Y:S02]  /*3650*/  FFMA R13, R41, R14, R13 ;  /* 0x0000000e290d7223 */ /* 0x000fe4000000000d */
[----:B------:R-:W-:Y:S01]  /*3660*/  FFMA R36, R47, R36, R53 ;  /* 0x000000242f247223 */ /* 0x000fe20000000035 */
[----:B------:R-:W-:Y:S01]  /*3670*/  LDS.128 R40, [0x3160] ;  /* 0x00316000ff287984 */ /* 0x000fe20000000c00 */
[----:B------:R-:W-:-:S02]  /*3680*/  FFMA R24, R45, R26, R24 ;  /* 0x0000001a2d187223 */ /* 0x000fc40000000018 */
[----:B------:R-:W-:Y:S01]  /*3690*/  FFMA R65, R48, R35, R34 ;  /* 0x0000002330417223 */ /* 0x000fe20000000022 */
[----:B------:R-:W-:Y:S01]  /*36a0*/  LDS R53, [R3.X4+0x24c0] ;  /* 0x0024c00003357984 */ /* 0x000fe20000004800 */
[----:B------:R-:W-:Y:S02]  /*36b0*/  FFMA R36, R54, R37, R36 ;  /* 0x0000002536247223 */ /* 0x000fe40000000024 */
[----:B------:R-:W-:Y:S01]  /*36c0*/  FFMA R80, R48, R15, R13 ;  /* 0x0000000f30507223 */ /* 0x000fe2000000000d */
[----:B------:R-:W1:Y:S01]  /*36d0*/  LDS.128 R32, [0x31a0] ;  /* 0x0031a000ff207984 */ /* 0x000e620000000c00 */
[----:B------:R-:W-:-:S03]  /*36e0*/  FFMA R74, R52, R27, R24 ;  /* 0x0000001b344a7223 */ /* 0x000fc60000000018 */
[----:B------:R-:W1:Y:S01]  /*36f0*/  LDS.128 R12, [0x32a0] ;  /* 0x0032a000ff0c7984 */ /* 0x000e620000000c00 */
[----:B------:R-:W-:-:S03]  /*3700*/  FFMA R36, R45, R38, R36 ;  /* 0x000000262d247223 */ /* 0x000fc60000000024 */
[----:B------:R-:W1:Y:S01]  /*3710*/  LDS.128 R24, [0x3260] ;  /* 0x00326000ff187984 */ /* 0x000e620000000c00 */
[C---:B--2---:R-:W-:Y:S02]  /*3720*/  FFMA R8, R47.reuse, R8, R51 ;  /* 0x000000082f087223 */ /* 0x044fe40000000033 */
[----:B0-----:R-:W-:Y:S01]  /*3730*/  FFMA R28, R47, R28, R55 ;  /* 0x0000001c2f1c7223 */ /* 0x001fe20000000037 */
[----:B------:R-:W0:Y:S01]  /*3740*/  LDS.128 R48, [0x31e0] ;  /* 0x0031e000ff307984 */ /* 0x000e220000000c00 */
[----:B------:R-:W-:Y:S02]  /*3750*/  FFMA R67, R52, R39, R36 ;  /* 0x0000002734437223 */ /* 0x000fe40000000024 */
[----:B------:R-:W-:Y:S01]  /*3760*/  FFMA R28, R54, R29, R28 ;  /* 0x0000001d361c7223 */ /* 0x000fe2000000001c */
[----:B------:R-:W2:Y:S03]  /*3770*/  LDS.128 R36, [0x32c0] ;  /* 0x0032c000ff247984 */ /* 0x000ea60000000c00 */
[----:B------:R-:W-:Y:S01]  /*3780*/  FFMA R28, R45, R30, R28 ;  /* 0x0000001e2d1c7223 */ /* 0x000fe2000000001c */
[----:B------:R-:W-:Y:S01]  /*3790*/  LDS R55, [R3.X4+0x1880] ;  /* 0x0018800003377984 */ /* 0x000fe20000004800 */
[----:B------:R-:W-:-:S02]  /*37a0*/  FFMA R20, R47, R20, R73 ;  /* 0x000000142f147223 */ /* 0x000fc40000000049 */
[----:B------:R-:W-:Y:S02]  /*37b0*/  FFMA R79, R52, R31, R28 ;  /* 0x0000001f344f7223 */ /* 0x000fe4000000001c */
[----:B------:R-:W2:Y:S01]  /*37c0*/  LDS.128 R28, [0x32e0] ;  /* 0x0032e000ff1c7984 */ /* 0x000ea20000000c00 */
[C---:B------:R-:W-:Y:S02]  /*37d0*/  FFMA R20, R54.reuse, R21, R20 ;  /* 0x0000001536147223 */ /* 0x040fe40000000014 */
[----:B------:R-:W-:Y:S02]  /*37e0*/  FFMA R16, R47, R16, R63 ;  /* 0x000000102f107223 */ /* 0x000fe4000000003f */
[----:B------:R-:W-:Y:S02]  /*37f0*/  FFMA R20, R45, R22, R20 ;  /* 0x000000162d147223 */ /* 0x000fe40000000014 */
[----:B------:R-:W-:Y:S02]  /*3800*/  FFMA R16, R54, R17, R16 ;  /* 0x0000001136107223 */ /* 0x000fe40000000010 */
[----:B-1----:R-:W-:-:S02]  /*3810*/  FFMA R4, R47, R4, R65 ;  /* 0x000000042f047223 */ /* 0x002fc40000000041 */
[----:B------:R-:W-:Y:S02]  /*3820*/  FFMA R16, R45, R18, R16 ;  /* 0x000000122d107223 */ /* 0x000fe40000000010 */
[C---:B------:R-:W-:Y:S02]  /*3830*/  FFMA R65, R52.reuse, R23, R20 ;  /* 0x0000001734417223 */ /* 0x040fe40000000014 */
[----:B------:R-:W1:Y:S01]  /*3840*/  LDS.128 R20, [0x3110] ;  /* 0x00311000ff147984 */ /* 0x000e620000000c00 */
[----:B------:R-:W-:-:S03]  /*3850*/  FFMA R63, R52, R19, R16 ;  /* 0x00000013343f7223 */ /* 0x000fc60000000010 */
[----:B------:R-:W1:Y:S01]  /*3860*/  LDS.128 R16, [0x3190] ;  /* 0x00319000ff107984 */ /* 0x000e620000000c00 */
[C---:B------:R-:W-:Y:S02]  /*3870*/  FFMA R32, R47.reuse, R32, R57 ;  /* 0x000000202f207223 */ /* 0x040fe40000000039 */
[C---:B------:R-:W-:Y:S02]  /*3880*/  FFMA R12, R47.reuse, R12, R61 ;  /* 0x0000000c2f0c7223 */ /* 0x040fe4000000003d */
[C---:B------:R-:W-:Y:S02]  /*3890*/  FFMA R24, R47.reuse, R24, R76 ;  /* 0x000000182f187223 */ /* 0x040fe4000000004c */
[C---:B------:R-:W-:Y:S01]  /*38a0*/  FFMA R32, R54.reuse, R33, R32 ;  /* 0x0000002136207223 */ /* 0x040fe20000000020 */
[----:B------:R-:W1:Y:S01]  /*38b0*/  LDS R76, [R3.X4+0x2ae0] ;  /* 0x002ae000034c7984 */ /* 0x000e620000004800 */
[----:B------:R-:W-:Y:S02]  /*38c0*/  FFMA R12, R54, R13, R12 ;  /* 0x0000000d360c7223 */ /* 0x000fe4000000000c */
[----:B0-----:R-:W-:-:S02]  /*38d0*/  FFMA R48, R47, R48, R75 ;  /* 0x000000302f307223 */ /* 0x001fc4000000004b */
[C---:B------:R-:W-:Y:S01]  /*38e0*/  FFMA R25, R54.reuse, R25, R24 ;  /* 0x0000001936197223 */ /* 0x040fe20000000018 */
[----:B------:R-:W-:Y:S01]  /*38f0*/  @!P0 SHF.R.U32.HI R24, RZ, 0x3, R3 ;  /* 0x00000003ff188819 */ /* 0x000fe20000011603 */
[C---:B------:R-:W-:Y:S02]  /*3900*/  FFMA R32, R45.reuse, R34, R32 ;  /* 0x000000222d207223 */ /* 0x040fe40000000020 */
[----:B------:R-:W-:Y:S02]  /*3910*/  FFMA R12, R45, R14, R12 ;  /* 0x0000000e2d0c7223 */ /* 0x000fe4000000000c */
[C---:B------:R-:W-:Y:S02]  /*3920*/  FFMA R4, R54.reuse, R5, R4 ;  /* 0x0000000536047223 */ /* 0x040fe40000000004 */
[----:B--2---:R-:W-:Y:S02]  /*3930*/  FFMA R36, R47, R36, R69 ;  /* 0x000000242f247223 */ /* 0x004fe40000000045 */
[----:B------:R-:W-:-:S02]  /*3940*/  FFMA R48, R54, R49, R48 ;  /* 0x0000003136307223 */ /* 0x000fc40000000030 */
[C---:B------:R-:W-:Y:S02]  /*3950*/  FFMA R25, R45.reuse, R26, R25 ;  /* 0x0000001a2d197223 */ /* 0x040fe40000000019 */
[----:B------:R-:W-:Y:S02]  /*3960*/  FFMA R8, R54, R9, R8 ;  /* 0x0000000936087223 */ /* 0x000fe40000000008 */
[----:B------:R-:W-:Y:S02]  /*3970*/  FFMA R56, R52, R35, R32 ;  /* 0x0000002334387223 */ /* 0x000fe40000000020 */
[C---:B------:R-:W-:Y:S01]  /*3980*/  FFMA R6, R45.reuse, R6, R4 ;  /* 0x000000062d067223 */ /* 0x040fe20000000004 */
[----:B------:R-:W0:Y:S01]  /*3990*/  LDS.128 R32, [0x3130] ;  /* 0x00313000ff207984 */ /* 0x000e220000000c00 */
[----:B------:R-:W-:Y:S01]  /*39a0*/  FFMA R36, R54, R37, R36 ;  /* 0x0000002536247223 */ /* 0x000fe20000000024 */
[----:B------:R-:W-:Y:S01]  /*39b0*/  @!P0 SHF.L.U32 R37, R24, 0x9, RZ ;  /* 0x0000000918258819 */ /* 0x000fe200000006ff */
[----:B------:R-:W-:-:S02]  /*39c0*/  FFMA R50, R45, R50, R48 ;  /* 0x000000322d327223 */ /* 0x000fc40000000030 */
[C---:B------:R-:W-:Y:S02]  /*39d0*/  FFMA R77, R52.reuse, R15, R12 ;  /* 0x0000000f344d7223 */ /* 0x040fe4000000000c */
[----:B------:R-:W-:Y:S01]  /*39e0*/  FFMA R48, R52, R27, R25 ;  /* 0x0000001b34307223 */ /* 0x000fe20000000019 */
[----:B------:R-:W2:Y:S01]  /*39f0*/  LDS.128 R12, [0x3290] ;  /* 0x00329000ff0c7984 */ /* 0x000ea20000000c00 */
[----:B------:R-:W-:-:S03]  /*3a00*/  FFMA R10, R45, R10, R8 ;  /* 0x0000000a2d0a7223 */ /* 0x000fc60000000008 */
[----:B------:R-:W2:Y:S01]  /*3a10*/  LDS.128 R24, [0x3230] ;  /* 0x00323000ff187984 */ /* 0x000ea20000000c00 */
[----:B------:R-:W-:Y:S02]  /*3a20*/  FFMA R38, R45, R38, R36 ;  /* 0x000000262d267223 */ /* 0x000fe40000000024 */
[C---:B------:R-:W-:Y:S02]  /*3a30*/  FFMA R36, R52.reuse, R7, R6 ;  /* 0x0000000734247223 */ /* 0x040fe40000000006 */
[----:B------:R-:W-:Y:S01]  /*3a40*/  FFMA R28, R47, R28, R80 ;  /* 0x0000001c2f1c7223 */ /* 0x000fe20000000050 */
[----:B------:R-:W3:Y:S01]  /*3a50*/  LDS.128 R4, [0x31b0] ;  /* 0x0031b000ff047984 */ /* 0x000ee20000000c00 */
[----:B------:R-:W-:Y:S02]  /*3a60*/  FFMA R61, R52, R11, R10 ;  /* 0x0000000b343d7223 */ /* 0x000fe4000000000a */
[----:B------:R-:W-:Y:S01]  /*3a70*/  FFMA R28, R54, R29, R28 ;  /* 0x0000001d361c7223 */ /* 0x000fe2000000001c */
[----:B------:R-:W4:Y:S03]  /*3a80*/  LDS.128 R8, [0x3210] ;  /* 0x00321000ff087984 */ /* 0x000f260000000c00 */
[----:B------:R-:W-:-:S02]  /*3a90*/  FFMA R28, R45, R30, R28 ;  /* 0x0000001e2d1c7223 */ /* 0x000fc4000000001c */
[----:B-1----:R-:W-:Y:S02]  /*3aa0*/  FFMA R20, R20, R55, R59 ;  /* 0x0000003714147223 */ /* 0x002fe4000000003b */
[----:B------:R-:W-:Y:S01]  /*3ab0*/  FFMA R59, R52, R31, R28 ;  /* 0x0000001f343b7223 */ /* 0x000fe2000000001c */
[----:B------:R-:W-:Y:S01]  /*3ac0*/  @!P0 LOP3.LUT R28, R3, 0x7, RZ, 0xc0, !PT ;  /* 0x00000007031c8812 */ /* 0x000fe200078ec0ff */
[----:B------:R-:W-:Y:S02]  /*3ad0*/  FFMA R16, R55, R16, R58 ;  /* 0x0000001037107223 */ /* 0x000fe4000000003a */
[----:B------:R-:W-:Y:S01]  /*3ae0*/  FFMA R40, R47, R40, R71 ;  /* 0x000000282f287223 */ /* 0x000fe20000000047 */
[----:B------:R-:W-:Y:S01]  /*3af0*/  @!P0 LOP3.LUT R37, R37, 0xfffffe00, R28, 0xe2, !PT ;  /* 0xfffffe0025258812 */ /* 0x000fe200078ee21c */
[C---:B------:R-:W-:Y:S01]  /*3b00*/  FFMA R20, R78.reuse, R21, R20 ;  /* 0x000000154e147223 */ /* 0x040fe20000000014 */
[----:B------:R-:W1:Y:S01]  /*3b10*/  LDS.128 R28, [0x32b0] ;  /* 0x0032b000ff1c7984 */ /* 0x000e620000000c00 */
[----:B------:R-:W-:Y:S01]  /*3b20*/  FFMA R16, R78, R17, R16 ;  /* 0x000000114e107223 */ /* 0x000fe20000000010 */
[----:B------:R-:W-:Y:S01]  /*3b30*/  @!P0 SHF.L.U32 R17, R2, 0xc, RZ ;  /* 0x0000000c02118819 */ /* 0x000fe200000006ff */
[----:B------:R-:W-:-:S02]  /*3b40*/  FFMA R40, R54, R41, R40 ;  /* 0x0000002936287223 */ /* 0x000fc40000000028 */
[----:B------:R-:W-:Y:S01]  /*3b50*/  FFMA R20, R53, R22, R20 ;  /* 0x0000001635147223 */ /* 0x000fe20000000014 */
[----:B------:R-:W-:Y:S01]  /*3b60*/  @!P0 LOP3.LUT R22, R17, 0xffffe000, RZ, 0xc0, !PT ;  /* 0xffffe00011168812 */ /* 0x000fe200078ec0ff */
[----:B------:R-:W-:Y:S02]  /*3b70*/  FFMA R42, R45, R42, R40 ;  /* 0x0000002a2d2a7223 */ /* 0x000fe40000000028 */
[----:B------:R-:W-:Y:S01]  /*3b80*/  FFMA R57, R76, R23, R20 ;  /* 0x000000174c397223 */ /* 0x000fe20000000014 */
[----:B------:R-:W-:Y:S01]  /*3b90*/  @!P0 IADD3 R37, R37, 0x30, R22 ;  /* 0x0000003025258810 */ /* 0x000fe20007ffe016 */
[----:B------:R-:W-:Y:S01]  /*3ba0*/  FFMA R47, R52, R43, R42 ;  /* 0x0000002b342f7223 */ /* 0x000fe2000000002a */
[----:B------:R-:W1:Y:S01]  /*3bb0*/  LDS.128 R20, [0x31d0] ;  /* 0x0031d000ff147984 */ /* 0x000e620000000c00 */
[----:B0-----:R-:W-:-:S03]  /*3bc0*/  FFMA R32, R55, R32, R79 ;  /* 0x0000002037207223 */ /* 0x001fc6000000004f */
[----:B------:R-:W0:Y:S01]  /*3bd0*/  LDS.128 R40, [0x3250] ;  /* 0x00325000ff287984 */ /* 0x000e220000000c00 */
[C---:B--2---:R-:W-:Y:S02]  /*3be0*/  FFMA R12, R55.reuse, R12, R74 ;  /* 0x0000000c370c7223 */ /* 0x044fe4000000004a */
[----:B------:R-:W-:Y:S02]  /*3bf0*/  FFMA R24, R55, R24, R61 ;  /* 0x0000001837187223 */ /* 0x000fe4000000003d */
[C---:B------:R-:W-:Y:S01]  /*3c00*/  FFMA R32, R78.reuse, R33, R32 ;  /* 0x000000214e207223 */ /* 0x040fe20000000020 */
[----:B------:R-:W-:Y:S01]  /*3c10*/  IADD3 R33, R81, 0x9300, RZ ;  /* 0x0000930051217810 */ /* 0x000fe20007ffe0ff */
[C---:B------:R-:W-:Y:S02]  /*3c20*/  FFMA R12, R78.reuse, R13, R12 ;  /* 0x0000000d4e0c7223 */ /* 0x040fe4000000000c */
[----:B---3--:R-:W-:Y:S02]  /*3c30*/  FFMA R4, R55, R4, R56 ;  /* 0x0000000437047223 */ /* 0x008fe40000000038 */
[----:B------:R-:W-:-:S02]  /*3c40*/  FFMA R24, R78, R25, R24 ;  /* 0x000000194e187223 */ /* 0x000fc40000000018 */
[----:B----4-:R-:W-:Y:S02]  /*3c50*/  FFMA R8, R55, R8, R67 ;  /* 0x0000000837087223 */ /* 0x010fe40000000043 */
[C---:B------:R-:W-:Y:S02]  /*3c60*/  FFMA R12, R53.reuse, R14, R12 ;  /* 0x0000000e350c7223 */ /* 0x040fe4000000000c */
[C---:B------:R-:W-:Y:S02]  /*3c70*/  FFMA R13, R53.reuse, R34, R32 ;  /* 0x00000022350d7223 */ /* 0x040fe40000000020 */
[----:B------:R-:W-:Y:S02]  /*3c80*/  FFMA R4, R78, R5, R4 ;  /* 0x000000054e047223 */ /* 0x000fe40000000004 */
[----:B------:R-:W-:Y:S02]  /*3c90*/  FFMA R26, R53, R26, R24 ;  /* 0x0000001a351a7223 */ /* 0x000fe40000000018 */
[----:B------:R-:W-:-:S04]  /*3ca0*/  IMAD.WIDE R32, R33, R0, c[0x0][0x160] ;  /* 0x0000580021207625 */ /* 0x000fc800078e0200 */
[----:B------:R-:W-:Y:S01]  /*3cb0*/  @!P0 IMAD.WIDE R24, R37, R0, c[0x0][0x168] ;  /* 0x00005a0025188625 */ /* 0x000fe200078e0200 */
[----:B------:R2:W3:Y:S03]  /*3cc0*/  LDG.E.CONSTANT R58, [R32.64] ;  /* 0x00000004203a7981 */ /* 0x0004e6000c1e9900 */
[----:B------:R-:W-:Y:S01]  /*3cd0*/  FFMA R8, R78, R9, R8 ;  /* 0x000000094e087223 */ /* 0x000fe20000000008 */
[----:B------:R2:W4:Y:S01]  /*3ce0*/  LDG.E.CONSTANT R56, [R32.64+0xc40] ;  /* 0x000c400420387981 */ /* 0x000522000c1e9900 */
[C---:B------:R-:W-:Y:S02]  /*3cf0*/  FFMA R49, R52.reuse, R39, R38 ;  /* 0x0000002734317223 */ /* 0x040fe40000000026 */
[----:B------:R-:W-:Y:S01]  /*3d00*/  FFMA R51, R52, R51, R50 ;  /* 0x0000003334337223 */ /* 0x000fe20000000032 */
[----:B------:R2:W3:Y:S01]  /*3d10*/  LDG.E.CONSTANT R54, [R32.64+0x1880] ;  /* 0x0018800420367981 */ /* 0x0004e2000c1e9900 */
[----:B------:R-:W-:-:S02]  /*3d20*/  FFMA R15, R76, R15, R12 ;  /* 0x0000000f4c0f7223 */ /* 0x000fc4000000000c */
[C---:B------:R-:W-:Y:S01]  /*3d30*/  FFMA R61, R53.reuse, R6, R4 ;  /* 0x00000006353d7223 */ /* 0x040fe20000000004 */
[----:B------:R2:W3:Y:S01]  /*3d40*/  LDG.E.CONSTANT R52, [R32.64+0x24c0] ;  /* 0x0024c00420347981 */ /* 0x0004e2000c1e9900 */
[----:B------:R-:W-:-:S03]  /*3d50*/  FFMA R8, R53, R10, R8 ;  /* 0x0000000a35087223 */ /* 0x000fc60000000008 */
[----:B------:R2:W3:Y:S04]  /*3d60*/  LDG.E.CONSTANT R14, [R32.64+0x3100] ;  /* 0x00310004200e7981 */ /* 0x0004e8000c1e9900 */
[----:B------:R2:W3:Y:S04]  /*3d70*/  LDG.E.CONSTANT R6, [R32.64+0x3d40] ;  /* 0x003d400420067981 */ /* 0x0004e8000c1e9900 */
[----:B------:R2:W3:Y:S04]  /*3d80*/  LDG.E.CONSTANT R4, [R32.64+0x4980] ;  /* 0x0049800420047981 */ /* 0x0004e8000c1e9900 */
[----:B------:R2:W3:Y:S04]  /*3d90*/  LDG.E.CONSTANT R12, [R32.64+0x55c0] ;  /* 0x0055c004200c7981 */ /* 0x0004e8000c1e9900 */
[----:B------:R0:W3:Y:S01]  /*3da0*/  @!P0 LDG.E.CONSTANT R74, [R24.64] ;  /* 0x00000004184a8981 */ /* 0x0000e2000c1e9900 */
[----:B------:R-:W-:-:S03]  /*3db0*/  FFMA R71, R76, R11, R8 ;  /* 0x0000000b4c477223 */ /* 0x000fc60000000008 */
[----:B------:R-:W5:Y:S01]  /*3dc0*/  LDS.128 R8, [0x32d0] ;  /* 0x0032d000ff087984 */ /* 0x000f620000000c00 */
[----:B-1----:R-:W-:-:S04]  /*3dd0*/  FFMA R28, R55, R28, R77 ;  /* 0x0000001c371c7223 */ /* 0x002fc8000000004d */
[----:B------:R-:W-:Y:S02]  /*3de0*/  FFMA R28, R78, R29, R28 ;  /* 0x0000001d4e1c7223 */ /* 0x000fe4000000001c */
[C---:B------:R-:W-:Y:S02]  /*3df0*/  FFMA R16, R53.reuse, R18, R16 ;  /* 0x0000001235107223 */ /* 0x040fe40000000010 */
[----:B------:R-:W-:Y:S02]  /*3e00*/  FFMA R28, R53, R30, R28 ;  /* 0x0000001e351c7223 */ /* 0x000fe4000000001c */
[C---:B------:R-:W-:Y:S02]  /*3e10*/  FFMA R13, R76.reuse, R35, R13 ;  /* 0x000000234c0d7223 */ /* 0x040fe4000000000d */
[----:B--2---:R-:W1:Y:S01]  /*3e20*/  LDS.128 R32, [0x3170] ;  /* 0x00317000ff207984 */ /* 0x004e620000000c00 */
[----:B------:R-:W-:Y:S02]  /*3e30*/  FFMA R20, R55, R20, R65 ;  /* 0x0000001437147223 */ /* 0x000fe40000000041 */
[----:B------:R-:W-:-:S02]  /*3e40*/  FFMA R73, R76, R19, R16 ;  /* 0x000000134c497223 */ /* 0x000fc40000000010 */
[----:B------:R-:W-:Y:S01]  /*3e50*/  FFMA R65, R76, R31, R28 ;  /* 0x0000001f4c417223 */ /* 0x000fe2000000001c */
[----:B------:R-:W2:Y:S01]  /*3e60*/  LDS.128 R16, [0x3150] ;  /* 0x00315000ff107984 */ /* 0x000ea20000000c00 */
[----:B0-----:R-:W-:-:S03]  /*3e70*/  FFMA R40, R55, R40, R36 ;  /* 0x0000002837287223 */ /* 0x001fc60000000024 */
[----:B------:R-:W0:Y:S04]  /*3e80*/  LDS.128 R36, [0x31f0] ;  /* 0x0031f000ff247984 */ /* 0x000e280000000c00 */
[----:B------:R-:W0:Y:S01]  /*3e90*/  LDS.128 R28, [0x3270] ;  /* 0x00327000ff1c7984 */ /* 0x000e220000000c00 */
[----:B------:R-:W-:-:S03]  /*3ea0*/  FFMA R75, R76, R27, R26 ;  /* 0x0000001b4c4b7223 */ /* 0x000fc6000000001a */
[----:B------:R-:W0:Y:S01]  /*3eb0*/  LDS.128 R24, [0x32f0] ;  /* 0x0032f000ff187984 */ /* 0x000e220000000c00 */
[----:B------:R-:W-:-:S03]  /*3ec0*/  FFMA R61, R76, R7, R61 ;  /* 0x000000074c3d7223 */ /* 0x000fc6000000003d */
[----:B------:R-:W-:Y:S06]  /*3ed0*/  BAR.SYNC 0x0 ;  /* 0x0000000000007b1d */ /* 0x000fec0000000000 */
[----:B-----5:R-:W-:-:S04]  /*3ee0*/  FFMA R8, R55, R8, R49 ;  /* 0x0000000837087223 */ /* 0x020fc80000000031 */
[----:B------:R-:W-:-:S04]  /*3ef0*/  FFMA R9, R78, R9, R8 ;  /* 0x000000094e097223 */ /* 0x000fc80000000008 */
[----:B------:R-:W-:Y:S01]  /*3f00*/  FFMA R9, R53, R10, R9 ;  /* 0x0000000a35097223 */ /* 0x000fe20000000009 */
[----:B------:R-:W-:Y:S01]  /*3f10*/  @!P0 STS [R3.X4+0x3100], R72 ;  /* 0x0031004803008388 */ /* 0x000fe20000004800 */
[----:B-1----:R-:W-:-:S03]  /*3f20*/  FFMA R32, R55, R32, R47 ;  /* 0x0000002037207223 */ /* 0x002fc6000000002f */
[----:B------:R-:W-:Y:S04]  /*3f30*/  STS [R3.X4], R70 ;  /* 0x0000004603007388 */ /* 0x000fe80000004800 */
[----:B------:R-:W-:Y:S04]  /*3f40*/  STS [R3.X4+0x620], R68 ;  /* 0x0006204403007388 */ /* 0x000fe80000004800 */
[----:B------:R-:W-:Y:S04]  /*3f50*/  STS [R3.X4+0xc40], R66 ;  /* 0x000c404203007388 */ /* 0x000fe80000004800 */
[----:B------:R1:W-:Y:S04]  /*3f60*/  STS [R3.X4+0x1260], R64 ;  /* 0x0012604003007388 */ /* 0x0003e80000004800 */
[----:B------:R-:W-:Y:S04]  /*3f70*/  STS [R3.X4+0x1880], R62 ;  /* 0x0018803e03007388 */ /* 0x000fe80000004800 */
[----:B------:R-:W-:Y:S01]  /*3f80*/  STS [R3.X4+0x1ea0], R60 ;  /* 0x001ea03c03007388 */ /* 0x000fe20000004800 */
[----:B-1----:R-:W-:-:S03]  /*3f90*/  FFMA R64, R76, R11, R9 ;  /* 0x0000000b4c407223 */ /* 0x002fc60000000009 */
[----:B------:R-:W-:Y:S04]  /*3fa0*/  STS [R3.X4+0x24c0], R46 ;  /* 0x0024c02e03007388 */ /* 0x000fe80000004800 */
[----:B------:R-:W-:Y:S01]  /*3fb0*/  STS [R3.X4+0x2ae0], R44 ;  /* 0x002ae02c03007388 */ /* 0x000fe20000004800 */
[----:B--2---:R-:W-:-:S03]  /*3fc0*/  FFMA R16, R55, R16, R63 ;  /* 0x0000001037107223 */ /* 0x004fc6000000003f */
[----:B------:R-:W-:Y:S06]  /*3fd0*/  BAR.SYNC 0x0 ;  /* 0x0000000000007b1d */ /* 0x000fec0000000000 */
[----:B------:R-:W-:Y:S01]  /*3fe0*/  LDS R7, [R3.X4] ;  /* 0x0000000003077984 */ /* 0x000fe20000004800 */
[----:B0-----:R-:W-:-:S03]  /*3ff0*/  FFMA R36, R55, R36, R51 ;  /* 0x0000002437247223 */ /* 0x001fc60000000033 */
[----:B------:R-:W0:Y:S01]  /*4000*/  LDS.128 R8, [0x3120] ;  /* 0x00312000ff087984 */ /* 0x000e220000000c00 */
[C---:B------:R-:W-:Y:S02]  /*4010*/  FFMA R32, R78.reuse, R33, R32 ;  /* 0x000000214e207223 */ /* 0x040fe40000000020 */
[----:B------:R-:W-:Y:S01]  /*4020*/  FFMA R28, R55, R28, R48 ;  /* 0x0000001c371c7223 */ /* 0x000fe20000000030 */
[----:B------:R-:W-:Y:S01]  /*4030*/  LDS R62, [R3.X4+0x620] ;  /* 0x00062000033e7984 */ /* 0x000fe20000004800 */
[----:B------:R-:W-:-:S03]  /*4040*/  FFMA R16, R78, R17, R16 ;  /* 0x000000114e107223 */ /* 0x000fc60000000010 */
[----:B------:R-:W1:Y:S01]  /*4050*/  LDS.128 R48, [0x3280] ;  /* 0x00328000ff307984 */ /* 0x000e620000000c00 */
[----:B------:R-:W-:-:S03]  /*4060*/  FFMA R32, R53, R34, R32 ;  /* 0x0000002235207223 */ /* 0x000fc60000000020 */
[----:B------:R-:W2:Y:S01]  /*4070*/  LDS R5, [R3.X4+0xc40] ;  /* 0x000c400003057984 */ /* 0x000ea20000004800 */
[----:B------:R-:W-:Y:S02]  /*4080*/  FFMA R16, R53, R18, R16 ;  /* 0x0000001235107223 */ /* 0x000fe40000000010 */
[C---:B------:R-:W-:Y:S01]  /*4090*/  FFMA R79, R76.reuse, R35, R32 ;  /* 0x000000234c4f7223 */ /* 0x040fe20000000020 */
[----:B------:R-:W5:Y:S01]  /*40a0*/  LDS.128 R44, [0x3200] ;  /* 0x00320000ff2c7984 */ /* 0x000f620000000c00 */
[----:B------:R-:W-:-:S03]  /*40b0*/  FFMA R63, R76, R19, R16 ;  /* 0x000000134c3f7223 */ /* 0x000fc60000000010 */
[----:B------:R-:W0:Y:S01]  /*40c0*/  LDS.128 R32, [0x31a0] ;  /* 0x0031a000ff207984 */ /* 0x000e220000000c00 */
[----:B------:R-:W-:-:S03]  /*40d0*/  FFMA R24, R55, R24, R59 ;  /* 0x0000001837187223 */ /* 0x000fc6000000003b */
[----:B------:R-:W2:Y:S04]  /*40e0*/  LDS R60, [R3.X4+0x1260] ;  /* 0x00126000033c7984 */ /* 0x000ea80000004800 */
[----:B------:R-:W2:Y:S01]  /*40f0*/  LDS.128 R16, [0x3100] ;  /* 0x00310000ff107984 */ /* 0x000ea20000000c00 */
[C---:B------:R-:W-:Y:S02]  /*4100*/  FFMA R20, R78.reuse, R21, R20 ;  /* 0x000000154e147223 */ /* 0x040fe40000000014 */
[C---:B------:R-:W-:Y:S02]  /*4110*/  FFMA R40, R78.reuse, R41, R40 ;  /* 0x000000294e287223 */ /* 0x040fe40000000028 */
[C---:B------:R-:W-:Y:S02]  /*4120*/  FFMA R36, R78.reuse, R37, R36 ;  /* 0x000000254e247223 */ /* 0x040fe40000000024 */
[----:B------:R-:W-:-:S02]  /*4130*/  FFMA R28, R78, R29, R28 ;  /* 0x0000001d4e1c7223 */ /* 0x000fc4000000001c */
[----:B------:R-:W-:Y:S02]  /*4140*/  FFMA R24, R78, R25, R24 ;  /* 0x000000194e187223 */ /* 0x000fe40000000018 */
[C---:B------:R-:W-:Y:S01]  /*4150*/  FFMA R20, R53.reuse, R22, R20 ;  /* 0x0000001635147223 */ /* 0x040fe20000000014 */
[----:B------:R-:W-:Y:S01]  /*4160*/  LDS R78, [R3.X4+0x1ea0] ;  /* 0x001ea000034e7984 */ /* 0x000fe20000004800 */
[C---:B------:R-:W-:Y:S02]  /*4170*/  FFMA R42, R53.reuse, R42, R40 ;  /* 0x0000002a352a7223 */ /* 0x040fe40000000028 */
[C---:B------:R-:W-:Y:S02]  /*4180*/  FFMA R36, R53.reuse, R38, R36 ;  /* 0x0000002635247223 */ /* 0x040fe40000000024 */
[C---:B------:R-:W-:Y:S02]  /*4190*/  FFMA R28, R53.reuse, R30, R28 ;  /* 0x0000001e351c7223 */ /* 0x040fe4000000001c */
[----:B------:R-:W-:-:S02]  /*41a0*/  FFMA R24, R53, R26, R24 ;  /* 0x0000001a35187223 */ /* 0x000fc40000000018 */
[C---:B------:R-:W-:Y:S02]  /*41b0*/  FFMA R69, R76.reuse, R23, R20 ;  /* 0x000000174c457223 */ /* 0x040fe40000000014 */
[C---:B------:R-:W-:Y:S01]  /*41c0*/  FFMA R67, R76.reuse, R43, R42 ;  /* 0x0000002b4c437223 */ /* 0x040fe2000000002a */
[----:B------:R-:W-:Y:S01]  /*41d0*/  LDS.128 R20, [0x3180] ;  /* 0x00318000ff147984 */ /* 0x000fe20000000c00 */
[C---:B------:R-:W-:Y:S02]  /*41e0*/  FFMA R66, R76.reuse, R39, R36 ;  /* 0x000000274c427223 */ /* 0x040fe40000000024 */
[C---:B------:R-:W-:Y:S01]  /*41f0*/  FFMA R77, R76.reuse, R31, R28 ;  /* 0x0000001f4c4d7223 */ /* 0x040fe2000000001c */
[----:B------:R-:W-:Y:S01]  /*4200*/  LDS.128 R36, [0x31c0] ;  /* 0x0031c000ff247984 */ /* 0x000fe20000000c00 */
[----:B------:R-:W-:-:S03]  /*4210*/  FFMA R76, R76, R27, R24 ;  /* 0x0000001b4c4c7223 */ /* 0x000fc60000000018 */
[----:B------:R-:W5:Y:S01]  /*4220*/  LDS.128 R24, [0x32a0] ;  /* 0x0032a000ff187984 */ /* 0x000f620000000c00 */
[C---:B0-----:R-:W-:Y:S02]  /*4230*/  FFMA R8, R7.reuse, R8, R13 ;  /* 0x0000000807087223 */ /* 0x041fe4000000000d */
[----:B-1----:R-:W-:Y:S01]  /*4240*/  FFMA R15, R7, R48, R15 ;  /* 0x00000030070f7223 */ /* 0x002fe2000000000f */
[----:B------:R-:W-:Y:S01]  /*4250*/  LDS.128 R40, [0x3220] ;  /* 0x00322000ff287984 */ /* 0x000fe20000000c00 */
[C---:B------:R-:W-:Y:S02]  /*4260*/  FFMA R8, R62.reuse, R9, R8 ;  /* 0x000000093e087223 */ /* 0x040fe40000000008 */
[----:B------:R-:W-:Y:S01]  /*4270*/  FFMA R15, R62, R49, R15 ;  /* 0x000000313e0f7223 */ /* 0x000fe2000000000f */
[----:B------:R-:W-:Y:S01]  /*4280*/  LDS.128 R28, [0x3140] ;  /* 0x00314000ff1c7984 */ /* 0x000fe20000000c00 */
[----:B--2---:R-:W-:Y:S02]  /*4290*/  FFMA R8, R5, R10, R8 ;  /* 0x0000000a05087223 */ /* 0x004fe40000000008 */
[----:B-----5:R-:W-:Y:S01]  /*42a0*/  FFMA R44, R7, R44, R71 ;  /* 0x0000002c072c7223 */ /* 0x020fe20000000047 */
[----:B------:R-:W-:Y:S01]  /*42b0*/  LDS R13, [R3.X4+0x24c0] ;  /* 0x0024c000030d7984 */ /* 0x000fe20000004800 */
[----:B------:R-:W-:-:S02]  /*42c0*/  FFMA R15, R5, R50, R15 ;  /* 0x00000032050f7223 */ /* 0x000fc4000000000f */
[----:B------:R-:W-:Y:S02]  /*42d0*/  FFMA R32, R7, R32, R61 ;  /* 0x0000002007207223 */ /* 0x000fe4000000003d */
[----:B------:R-:W-:Y:S02]  /*42e0*/  FFMA R70, R60, R11, R8 ;  /* 0x0000000b3c467223 */ /* 0x000fe40000000008 */
[----:B------:R-:W0:Y:S01]  /*42f0*/  LDS.128 R8, [0x32c0] ;  /* 0x0032c000ff087984 */ /* 0x000e220000000c00 */
[----:B------:R-:W-:Y:S02]  /*4300*/  FFMA R44, R62, R45, R44 ;  /* 0x0000002d3e2c7223 */ /* 0x000fe4000000002c */
[----:B------:R-:W-:Y:S02]  /*4310*/  FFMA R71, R60, R51, R15 ;  /* 0x000000333c477223 */ /* 0x000fe4000000000f */
[----:B------:R-:W-:Y:S01]  /*4320*/  FFMA R16, R16, R7, R57 ;  /* 0x0000000710107223 */ /* 0x000fe20000000039 */
[----:B------:R-:W1:Y:S01]  /*4330*/  LDS.128 R48, [0x32e0] ;  /* 0x0032e000ff307984 */ /* 0x000e620000000c00 */
[----:B------:R-:W-:-:S02]  /*4340*/  FFMA R32, R62, R33, R32 ;  /* 0x000000213e207223 */ /* 0x000fc40000000020 */
[C---:B------:R-:W-:Y:S01]  /*4350*/  FFMA R44, R5.reuse, R46, R44 ;  /* 0x0000002e052c7223 */ /* 0x040fe2000000002c */
[----:B------:R-:W-:Y:S01]  /*4360*/  LDS R15, [R3.X4+0x1880] ;  /* 0x00188000030f7984 */ /* 0x000fe20000004800 */
[----:B------:R-:W-:Y:S02]  /*4370*/  FFMA R16, R62, R17, R16 ;  /* 0x000000113e107223 */ /* 0x000fe40000000010 */
[C---:B------:R-:W-:Y:S02]  /*4380*/  FFMA R32, R5.reuse, R34, R32 ;  /* 0x0000002205207223 */ /* 0x040fe40000000020 */
[----:B------:R-:W-:Y:S02]  /*4390*/  FFMA R18, R5, R18, R16 ;  /* 0x0000001205127223 */ /* 0x000fe40000000010 */
[C---:B------:R-:W-:Y:S02]  /*43a0*/  FFMA R59, R60.reuse, R47, R44 ;  /* 0x0000002f3c3b7223 */ /* 0x040fe4000000002c */
[C---:B------:R-:W-:Y:S01]  /*43b0*/  FFMA R53, R60.reuse, R35, R32 ;  /* 0x000000233c357223 */ /* 0x040fe20000000020 */
[----:B------:R-:W2:Y:S01]  /*43c0*/  LDS.128 R44, [0x3260] ;  /* 0x00326000ff2c7984 */ /* 0x000ea20000000c00 */
[----:B------:R-:W-:-:S03]  /*43d0*/  FFMA R72, R60, R19, R18 ;  /* 0x000000133c487223 */ /* 0x000fc60000000012 */
[----:B------:R-:W5:Y:S01]  /*43e0*/  LDS.128 R32, [0x31e0] ;  /* 0x0031e000ff207984 */ /* 0x000f620000000c00 */
[----:B------:R-:W-:-:S03]  /*43f0*/  FFMA R24, R7, R24, R65 ;  /* 0x0000001807187223 */ /* 0x000fc60000000041 */
[----:B------:R-:W5:Y:S01]  /*4400*/  LDS.128 R16, [0x3240] ;  /* 0x00324000ff107984 */ /* 0x000f620000000c00 */
[----:B------:R-:W-:-:S04]  /*4410*/  FFMA R24, R62, R25, R24 ;  /* 0x000000193e187223 */ /* 0x000fc80000000018 */
[----:B------:R-:W-:Y:S02]  /*4420*/  FFMA R24, R5, R26, R24 ;  /* 0x0000001a05187223 */ /* 0x000fe40000000018 */
[----:B------:R-:W-:Y:S02]  /*4430*/  FFMA R36, R7, R36, R69 ;  /* 0x0000002407247223 */ /* 0x000fe40000000045 */
[----:B------:R-:W-:Y:S02]  /*4440*/  FFMA R68, R60, R27, R24 ;  /* 0x0000001b3c447223 */ /* 0x000fe40000000018 */
[----:B------:R-:W4:Y:S01]  /*4450*/  LDS.128 R24, [0x3190] ;  /* 0x00319000ff187984 */ /* 0x000f220000000c00 */
[----:B------:R-:W-:-:S04]  /*4460*/  FFMA R36, R62, R37, R36 ;  /* 0x000000253e247223 */ /* 0x000fc80000000024 */
[----:B------:R-:W-:Y:S02]  /*4470*/  FFMA R36, R5, R38, R36 ;  /* 0x0000002605247223 */ /* 0x000fe40000000024 */
[C---:B0-----:R-:W-:Y:S02]  /*4480*/  FFMA R8, R7.reuse, R8, R64 ;  /* 0x0000000807087223 */ /* 0x041fe40000000040 */
[----:B------:R-:W-:Y:S02]  /*4490*/  FFMA R64, R60, R39, R36 ;  /* 0x000000273c407223 */ /* 0x000fe40000000024 */
[C---:B-1----:R-:W-:Y:S01]  /*44a0*/  FFMA R48, R7.reuse, R48, R76 ;  /* 0x0000003007307223 */ /* 0x042fe2000000004c */
[----:B------:R-:W0:Y:S01]  /*44b0*/  LDS.128 R36, [0x3290] ;  /* 0x00329000ff247984 */ /* 0x000e220000000c00 */
[----:B------:R-:W-:-:S03]  /*44c0*/  FFMA R20, R7, R20, R73 ;  /* 0x0000001407147223 */ /* 0x000fc60000000049 */
[----:B------:R-:W1:Y:S01]  /*44d0*/  LDS R76, [R3.X4+0x2ae0] ;  /* 0x002ae000034c7984 */ /* 0x000e620000004800 */
[C---:B------:R-:W-:Y:S02]  /*44e0*/  FFMA R20, R62.reuse, R21, R20 ;  /* 0x000000153e147223 */ /* 0x040fe40000000014 */
[----:B------:R-:W-:Y:S02]  /*44f0*/  FFMA R9, R62, R9, R8 ;  /* 0x000000093e097223 */ /* 0x000fe40000000008 */
[----:B--2---:R-:W-:Y:S02]  /*4500*/  FFMA R8, R7, R44, R77 ;  /* 0x0000002c07087223 */ /* 0x004fe4000000004d */
[----:B------:R-:W-:Y:S02]  /*4510*/  FFMA R22, R5, R22, R20 ;  /* 0x0000001605167223 */ /* 0x000fe40000000014 */
[----:B-----5:R-:W-:Y:S02]  /*4520*/  FFMA R32, R7, R32, R66 ;  /* 0x0000002007207223 */ /* 0x020fe40000000042 */
[----:B------:R-:W-:-:S02]  /*4530*/  FFMA R9, R5, R10, R9 ;  /* 0x0000000a05097223 */ /* 0x000fc40000000009 */
[C---:B------:R-:W-:Y:S02]  /*4540*/  FFMA R8, R62.reuse, R45, R8 ;  /* 0x0000002d3e087223 */ /* 0x040fe40000000008 */
[----:B------:R-:W-:Y:S02]  /*4550*/  FFMA R16, R7, R16, R67 ;  /* 0x0000001007107223 */ /* 0x000fe40000000043 */
[----:B------:R-:W-:Y:S02]  /*4560*/  FFMA R33, R62, R33, R32 ;  /* 0x000000213e217223 */ /* 0x000fe40000000020 */
[C---:B------:R-:W-:Y:S01]  /*4570*/  FFMA R45, R60.reuse, R11, R9 ;  /* 0x0000000b3c2d7223 */ /* 0x040fe20000000009 */
[----:B------:R-:W-:Y:S01]  /*4580*/  @!P0 SHF.R.U32.HI R9, RZ, 0x3, R3 ;  /* 0x00000003ff098819 */ /* 0x000fe20000011603 */
[----:B------:R-:W-:Y:S02]  /*4590*/  FFMA R55, R60, R23, R22 ;  /* 0x000000173c377223 */ /* 0x000fe40000000016 */
[----:B------:R-:W2:Y:S01]  /*45a0*/  LDS.128 R20, [0x3160] ;  /* 0x00316000ff147984 */ /* 0x000ea20000000c00 */
[----:B------:R-:W-:Y:S01]  /*45b0*/  FFMA R16, R62, R17, R16 ;  /* 0x000000113e107223 */ /* 0x000fe20000000010 */
[----:B------:R-:W-:Y:S01]  /*45c0*/  @!P0 SHF.L.U32 R9, R9, 0x9, RZ ;  /* 0x0000000909098819 */ /* 0x000fe200000006ff */
[----:B------:R-:W-:-:S02]  /*45d0*/  FFMA R33, R5, R34, R33 ;  /* 0x0000002205217223 */ /* 0x000fc40000000021 */
[C---:B------:R-:W-:Y:S02]  /*45e0*/  FFMA R40, R7.reuse, R40, R75 ;  /* 0x0000002807287223 */ /* 0x040fe4000000004b */
[----:B------:R-:W-:Y:S02]  /*45f0*/  FFMA R28, R7, R28, R63 ;  /* 0x0000001c071c7223 */ /* 0x000fe4000000003f */
[----:B------:R-:W-:Y:S01]  /*4600*/  FFMA R8, R5, R46, R8 ;  /* 0x0000002e05087223 */ /* 0x000fe20000000008 */
[----:B------:R-:W-:Y:S01]  /*4610*/  @!P0 LOP3.LUT R46, R3, 0x7, RZ, 0xc0, !PT ;  /* 0x00000007032e8812 */ /* 0x000fe200078ec0ff */
[----:B------:R-:W-:Y:S02]  /*4620*/  FFMA R18, R5, R18, R16 ;  /* 0x0000001205127223 */ /* 0x000fe40000000010 */
[C---:B------:R-:W-:Y:S01]  /*4630*/  FFMA R40, R62.reuse, R41, R40 ;  /* 0x000000293e287223 */ /* 0x040fe20000000028 */
[----:B------:R-:W-:Y:S01]  /*4640*/  @!P0 LOP3.LUT R46, R9, 0xfffffe00, R46, 0xe2, !PT ;  /* 0xfffffe00092e8812 */ /* 0x000fe200078ee22e */
[----:B------:R-:W-:-:S02]  /*4650*/  FFMA R28, R62, R29, R28 ;  /* 0x0000001d3e1c7223 */ /* 0x000fc4000000001c */
[C---:B------:R-:W-:Y:S02]  /*4660*/  FFMA R65, R60.reuse, R35, R33 ;  /* 0x000000233c417223 */ /* 0x040fe40000000021 */
[----:B------:R-:W-:Y:S01]  /*4670*/  FFMA R67, R60, R47, R8 ;  /* 0x0000002f3c437223 */ /* 0x000fe20000000008 */
[----:B------:R-:W5:Y:S01]  /*4680*/  LDS.128 R32, [0x3230] ;  /* 0x00323000ff207984 */ /* 0x000f620000000c00 */
[----:B------:R-:W-:-:S03]  /*4690*/  FFMA R40, R5, R42, R40 ;  /* 0x0000002a05287223 */ /* 0x000fc60000000028 */
[----:B------:R-:W3:Y:S01]  /*46a0*/  LDS.128 R8, [0x32b0] ;  /* 0x0032b000ff087984 */ /* 0x000ee20000000c00 */
[----:B------:R-:W-:Y:S02]  /*46b0*/  FFMA R28, R5, R30, R28 ;  /* 0x0000001e051c7223 */ /* 0x000fe4000000001c */
[C---:B------:R-:W-:Y:S02]  /*46c0*/  FFMA R44, R60.reuse, R19, R18 ;  /* 0x000000133c2c7223 */ /* 0x040fe40000000012 */
[----:B------:R-:W3:Y:S01]  /*46d0*/  LDS.128 R16, [0x3130] ;  /* 0x00313000ff107984 */ /* 0x000ee20000000c00 */
[----:B----4-:R-:W-:Y:S02]  /*46e0*/  FFMA R24, R15, R24, R55 ;  /* 0x000000180f187223 */ /* 0x010fe40000000037 */
[C---:B------:R-:W-:Y:S02]  /*46f0*/  FFMA R57, R60.reuse, R43, R40 ;  /* 0x0000002b3c397223 */ /* 0x040fe40000000028 */
[----:B------:R-:W-:Y:S01]  /*4700*/  FFMA R61, R60, R31, R28 ;  /* 0x0000001f3c3d7223 */ /* 0x000fe2000000001c */
[----:B------:R-:W4:Y:S01]  /*4710*/  LDS.128 R40, [0x3110] ;  /* 0x00311000ff287984 */ /* 0x000f220000000c00 */
[----:B------:R-:W-:-:S03]  /*4720*/  FFMA R24, R78, R25, R24 ;  /* 0x000000194e187223 */ /* 0x000fc60000000018 */
[----:B------:R-:W4:Y:S01]  /*4730*/  LDS.128 R28, [0x3210] ;  /* 0x00321000ff1c7984 */ /* 0x000f220000000c00 */
[----:B------:R-:W-:Y:S02]  /*4740*/  FFMA R24, R13, R26, R24 ;  /* 0x0000001a0d187223 */ /* 0x000fe40000000018 */
[----:B0-----:R-:W-:Y:S02]  /*4750*/  FFMA R36, R15, R36, R71 ;  /* 0x000000240f247223 */ /* 0x001fe40000000047 */
[----:B-1----:R-:W-:Y:S02]  /*4760*/  FFMA R71, R76, R27, R24 ;  /* 0x0000001b4c477223 */ /* 0x002fe40000000018 */
[----:B------:R-:W0:Y:S01]  /*4770*/  LDS.128 R24, [0x31d0] ;  /* 0x0031d000ff187984 */ /* 0x000e220000000c00 */
[----:B--2---:R-:W-:Y:S02]  /*4780*/  FFMA R20, R7, R20, R79 ;  /* 0x0000001407147223 */ /* 0x004fe4000000004f */
[----:B------:R-:W-:-:S02]  /*4790*/  FFMA R49, R62, R49, R48 ;  /* 0x000000313e317223 */ /* 0x000fc40000000030 */
[----:B------:R-:W-:Y:S02]  /*47a0*/  FFMA R21, R62, R21, R20 ;  /* 0x000000153e157223 */ /* 0x000fe40000000014 */
[C---:B------:R-:W-:Y:S02]  /*47b0*/  FFMA R49, R5.reuse, R50, R49 ;  /* 0x0000003205317223 */ /* 0x040fe40000000031 */
[----:B------:R-:W-:Y:S01]  /*47c0*/  FFMA R7, R5, R22, R21 ;  /* 0x0000001605077223 */ /* 0x000fe20000000015 */
[----:B------:R-:W-:Y:S01]  /*47d0*/  @!P0 SHF.L.U32 R5, R2, 0xc, RZ ;  /* 0x0000000c02058819 */ /* 0x000fe200000006ff */
[C---:B-----5:R-:W-:Y:S02]  /*47e0*/  FFMA R57, R15.reuse, R32, R57 ;  /* 0x000000200f397223 */ /* 0x060fe40000000039 */
[----:B---3--:R-:W-:Y:S01]  /*47f0*/  FFMA R8, R15, R8, R68 ;  /* 0x000000080f087223 */ /* 0x008fe20000000044 */
[----:B------:R-:W-:Y:S01]  /*4800*/  @!P0 LOP3.LUT R5, R5, 0xffffe000, RZ, 0xc0, !PT ;  /* 0xffffe00005058812 */ /* 0x000fe200078ec0ff */
[----:B------:R-:W-:-:S02]  /*4810*/  FFMA R33, R78, R33, R57 ;  /* 0x000000214e217223 */ /* 0x000fc40000000039 */
[C---:B------:R-:W-:Y:S02]  /*4820*/  FFMA R8, R78.reuse, R9, R8 ;  /* 0x000000094e087223 */ /* 0x040fe40000000008 */
[----:B------:R-:W-:Y:S01]  /*4830*/  FFMA R16, R15, R16, R70 ;  /* 0x000000100f107223 */ /* 0x000fe20000000046 */
[----:B------:R-:W-:Y:S01]  /*4840*/  IADD3 R9, R81, 0xab80, RZ ;  /* 0x0000ab8051097810 */ /* 0x000fe20007ffe0ff */
[C---:B------:R-:W-:Y:S02]  /*4850*/  FFMA R33, R13.reuse, R34, R33 ;  /* 0x000000220d217223 */ /* 0x040fe40000000021 */
[----:B------:R-:W-:Y:S01]  /*4860*/  FFMA R16, R78, R17, R16 ;  /* 0x000000114e107223 */ /* 0x000fe20000000010 */
[----:B------:R-:W-:Y:S01]  /*4870*/  @!P0 IADD3 R17, R46, 0x38, R5 ;  /* 0x000000382e118810 */ /* 0x000fe20007ffe005 */
[----:B----4-:R-:W-:Y:S02]  /*4880*/  FFMA R40, R40, R15, R72 ;  /* 0x0000000f28287223 */ /* 0x010fe40000000048 */
[----:B------:R-:W-:-:S02]  /*4890*/  FFMA R8, R13, R10, R8 ;  /* 0x0000000a0d087223 */ /* 0x000fc40000000008 */
[----:B------:R-:W-:Y:S02]  /*48a0*/  FFMA R28, R15, R28, R59 ;  /* 0x0000001c0f1c7223 */ /* 0x000fe4000000003b */
[----:B------:R-:W-:Y:S02]  /*48b0*/  FFMA R7, R60, R23, R7 ;  /* 0x000000173c077223 */ /* 0x000fe40000000007 */
[----:B------:R-:W1:Y:S01]  /*48c0*/  LDS.128 R20, [0x31b0] ;  /* 0x0031b000ff147984 */ /* 0x000e620000000c00 */
        /* <DEDUP_REMOVED lines=8> */
[----:B------:R2:W3:Y:S03]  /*4950*/  @!P0 LDG.E.CONSTANT R32, [R16.64] ;  /* 0x0000000410208981 */ /* 0x0004e6000c1e9900 */
[C---:B------:R-:W-:Y:S01]  /*4960*/  FFMA R40, R13.reuse, R42, R40 ;  /* 0x0000002a0d287223 */ /* 0x040fe20000000028 */
[----:B------:R4:W5:Y:S01]  /*4970*/  LDG.E.CONSTANT R72, [R8.64] ;  /* 0x0000000408487981 */ /* 0x000962000c1e9900 */
[C---:B------:R-:W-:Y:S02]  /*4980*/  FFMA R28, R13.reuse, R30, R28 ;  /* 0x0000001e0d1c7223 */ /* 0x040fe4000000001c */
[----:B------:R-:W-:Y:S01]  /*4990*/  FFMA R36, R13, R38, R36 ;  /* 0x000000260d247223 */ /* 0x000fe20000000024 */
[----:B------:R4:W3:Y:S01]  /*49a0*/  LDG.E.CONSTANT R70, [R8.64+0xc40] ;  /* 0x000c400408467981 */ /* 0x0008e2000c1e9900 */
[----:B------:R-:W-:-:S02]  /*49b0*/  FFMA R73, R60, R51, R49 ;  /* 0x000000333c497223 */ /* 0x000fc40000000031 */
[----:B0-----:R-:W-:Y:S01]  /*49c0*/  FFMA R24, R15, R24, R64 ;  /* 0x000000180f187223 */ /* 0x001fe20000000040 */
[----:B------:R4:W3:Y:S01]  /*49d0*/  LDG.E.CONSTANT R68, [R8.64+0x1880] ;  /* 0x0018800408447981 */ /* 0x0008e2000c1e9900 */
[----:B------:R-:W-:-:S03]  /*49e0*/  FFMA R69, R76, R43, R40 ;  /* 0x0000002b4c457223 */ /* 0x000fc60000000028 */
[----:B------:R4:W3:Y:S01]  /*49f0*/  LDG.E.CONSTANT R66, [R8.64+0x24c0] ;  /* 0x0024c00408427981 */ /* 0x0008e2000c1e9900 */
[----:B------:R-:W-:-:S03]  /*4a00*/  FFMA R63, R76, R31, R28 ;  /* 0x0000001f4c3f7223 */ /* 0x000fc6000000001c */
[----:B------:R4:W3:Y:S01]  /*4a10*/  LDG.E.CONSTANT R64, [R8.64+0x3100] ;  /* 0x0031000408407981 */ /* 0x0008e2000c1e9900 */
[----:B------:R-:W-:-:S03]  /*4a20*/  FFMA R55, R76, R39, R36 ;  /* 0x000000274c377223 */ /* 0x000fc60000000024 */
[----:B------:R4:W3:Y:S04]  /*4a30*/  LDG.E.CONSTANT R62, [R8.64+0x3d40] ;  /* 0x003d4004083e7981 */ /* 0x0008e8000c1e9900 */
[----:B------:R4:W3:Y:S04]  /*4a40*/  LDG.E.CONSTANT R60, [R8.64+0x4980] ;  /* 0x00498004083c7981 */ /* 0x0008e8000c1e9900 */
[----:B------:R4:W3:Y:S04]  /*4a50*/  LDG.E.CONSTANT R34, [R8.64+0x55c0] ;  /* 0x0055c00408227981 */ /* 0x0008e8000c1e9900 */
[----:B------:R-:W0:Y:S04]  /*4a60*/  LDS.128 R40, [0x3150] ;  /* 0x00315000ff287984 */ /* 0x000e280000000c00 */
[----:B------:R-:W4:Y:S04]  /*4a70*/  LDS.128 R28, [0x3250] ;  /* 0x00325000ff1c7984 */ /* 0x000f280000000c00 */
[----:B------:R-:W4:Y:S01]  /*4a80*/  LDS.128 R36, [0x32d0] ;  /* 0x0032d000ff247984 */ /* 0x000f220000000c00 */
[----:B-1----:R-:W-:-:S02]  /*4a90*/  FFMA R20, R15, R20, R53 ;  /* 0x000000140f147223 */ /* 0x002fc40000000035 */
[----:B------:R-:W-:Y:S01]  /*4aa0*/  FFMA R59, R76, R19, R18 ;  /* 0x000000134c3b7223 */ /* 0x000fe20000000012 */
[----:B------:R-:W-:Y:S01]  /*4ab0*/  LDS.128 R48, [0x31f0] ;  /* 0x0031f000ff307984 */ /* 0x000fe20000000c00 */
[----:B------:R-:W-:-:S03]  /*4ac0*/  FFMA R20, R78, R21, R20 ;  /* 0x000000154e147223 */ /* 0x000fc60000000014 */
[----:B--2---:R-:W-:Y:S01]  /*4ad0*/  LDS.128 R16, [0x3270] ;  /* 0x00327000ff107984 */ /* 0x004fe20000000c00 */
[----:B------:R-:W-:Y:S02]  /*4ae0*/  FFMA R20, R13, R22, R20 ;  /* 0x000000160d147223 */ /* 0x000fe40000000014 */
[----:B------:R-:W-:-:S04]  /*4af0*/  FFMA R25, R78, R25, R24 ;  /* 0x000000194e197223 */ /* 0x000fc80000000018 */
[----:B------:R-:W-:Y:S02]  /*4b00*/  FFMA R25, R13, R26, R25 ;  /* 0x0000001a0d197223 */ /* 0x000fe40000000019 */
[C---:B0-----:R-:W-:Y:S02]  /*4b10*/  FFMA R40, R15.reuse, R40, R61 ;  /* 0x000000280f287223 */ /* 0x041fe4000000003d */
[----:B------:R-:W-:Y:S02]  /*4b20*/  FFMA R61, R76, R23, R20 ;  /* 0x000000174c3d7223 */ /* 0x000fe40000000014 */
[C---:B----4-:R-:W-:Y:S01]  /*4b30*/  FFMA R28, R15.reuse, R28, R44 ;  /* 0x0000001c0f1c7223 */ /* 0x050fe2000000002c */
        /* <DEDUP_REMOVED lines=20> */
[----:B------:R-:W2:Y:S01]  /*4c80*/  LDS R54, [R3.X4+0x620] ;  /* 0x0006200003367984 */ /* 0x000ea20000004800 */
[----:B------:R-:W-:-:S03]  /*4c90*/  FFMA R29, R13, R30, R29 ;  /* 0x0000001e0d1d7223 */ /* 0x000fc6000000001d */
[----:B------:R-:W4:Y:S01]  /*4ca0*/  LDS R35, [R3.X4+0xc40] ;  /* 0x000c400003237984 */ /* 0x000f220000004800 */
[C---:B------:R-:W-:Y:S02]  /*4cb0*/  FFMA R77, R76.reuse, R43, R42 ;  /* 0x0000002b4c4d7223 */ /* 0x040fe4000000002a */
[----:B------:R-:W-:Y:S01]  /*4cc0*/  FFMA R74, R76, R31, R29 ;  /* 0x0000001f4c4a7223 */ /* 0x000fe2000000001d */
[----:B------:R-:W2:Y:S04]  /*4cd0*/  LDS.128 R40, [0x3120] ;  /* 0x00312000ff287984 */ /* 0x000ea80000000c00 */
[----:B------:R-:W2:Y:S04]  /*4ce0*/  LDS.128 R28, [0x31a0] ;  /* 0x0031a000ff1c7984 */ /* 0x000ea80000000c00 */
[----:B------:R-:W4:Y:S01]  /*4cf0*/  LDS R52, [R3.X4+0x1260] ;  /* 0x0012600003347984 */ /* 0x000f220000004800 */
        /* <DEDUP_REMOVED lines=22> */
[----:B--2---:R-:W-:-:S03]  /*4e60*/  FFMA R24, R54, R25, R24 ;  /* 0x0000001936187223 */ /* 0x004fc60000000018 */
[----:B------:R-:W2:Y:S01]  /*4e70*/  LDS.128 R16, [0x32a0] ;  /* 0x0032a000ff107984 */ /* 0x000ea20000000c00 */
[----:B----4-:R-:W-:Y:S02]  /*4e80*/  FFMA R24, R35, R26, R24 ;  /* 0x0000001a23187223 */ /* 0x010fe40000000018 */
[C---:B------:R-:W-:Y:S02]  /*4e90*/  FFMA R40, R53.reuse, R40, R59 ;  /* 0x0000002835287223 */ /* 0x040fe4000000003b */
[----:B------:R-:W-:Y:S02]  /*4ea0*/  FFMA R28, R53, R28, R61 ;  /* 0x0000001c351c7223 */ /* 0x000fe4000000003d */
[----:B------:R-:W-:Y:S02]  /*4eb0*/  FFMA R61, R52, R27, R24 ;  /* 0x0000001b343d7223 */ /* 0x000fe40000000018 */
[----:B------:R-:W4:Y:S01]  /*4ec0*/  LDS.128 R24, [0x32c0] ;  /* 0x0032c000ff187984 */ /* 0x000f220000000c00 */
[----:B------:R-:W-:-:S02]  /*4ed0*/  FFMA R40, R54, R41, R40 ;  /* 0x0000002936287223 */ /* 0x000fc40000000028 */
[----:B------:R-:W-:Y:S02]  /*4ee0*/  FFMA R28, R54, R29, R28 ;  /* 0x0000001d361c7223 */ /* 0x000fe4000000001c */
[C---:B------:R-:W-:Y:S02]  /*4ef0*/  FFMA R40, R35.reuse, R42, R40 ;  /* 0x0000002a23287223 */ /* 0x040fe40000000028 */
[C---:B------:R-:W-:Y:S02]  /*4f00*/  FFMA R49, R76.reuse, R47, R46 ;  /* 0x0000002f4c317223 */ /* 0x040fe4000000002e */
[----:B------:R-:W-:Y:S01]  /*4f10*/  FFMA R28, R35, R30, R28 ;  /* 0x0000001e231c7223 */ /* 0x000fe2000000001c */
[----:B------:R-:W4:Y:S01]  /*4f20*/  LDS.128 R44, [0x31e0] ;  /* 0x0031e000ff2c7984 */ /* 0x000f220000000c00 */
        /* <DEDUP_REMOVED lines=16> */
[----:B------:R-:W5:Y:S01]  /*5030*/  LDS.128 R4, [0x3240] ;  /* 0x00324000ff047984 */ /* 0x000f620000000c00 */
[----:B------:R-:W-:Y:S02]  /*5040*/  FFMA R51, R52, R11, R8 ;  /* 0x0000000b34337223 */ /* 0x000fe40000000008 */
[----:B------:R-:W-:Y:S01]  /*5050*/  FFMA R12, R35, R14, R12 ;  /* 0x0000000e230c7223 */ /* 0x000fe2000000000c */
[----:B------:R-:W5:Y:S01]  /*5060*/  LDS.128 R8, [0x31c0] ;  /* 0x0031c000ff087984 */ /* 0x000f620000000c00 */
[C---:B-1----:R-:W-:Y:S02]  /*5070*/  FFMA R36, R53.reuse, R36, R55 ;  /* 0x0000002435247223 */ /* 0x042fe40000000037 */
[----:B--2---:R-:W-:-:S02]  /*5080*/  FFMA R16, R53, R16, R33 ;  /* 0x0000001035107223 */ /* 0x004fc40000000021 */
[----:B------:R-:W-:Y:S01]  /*5090*/  FFMA R56, R52, R15, R12 ;  /* 0x0000000f34387223 */ /* 0x000fe2000000000c */
[----:B------:R-:W-:Y:S01]  /*50a0*/  LDS R33, [R3.X4+0x1880] ;  /* 0x0018800003217984 */ /* 0x000fe20000004800 */
[----:B------:R-:W-:-:S03]  /*50b0*/  FFMA R36, R54, R37, R36 ;  /* 0x0000002536247223 */ /* 0x000fc60000000024 */
[----:B------:R-:W1:Y:S01]  /*50c0*/  LDS.128 R12, [0x3260] ;  /* 0x00326000ff0c7984 */ /* 0x000e620000000c00 */
[----:B------:R-:W-:Y:S02]  /*50d0*/  FFMA R16, R54, R17, R16 ;  /* 0x0000001136107223 */ /* 0x000fe40000000010 */
[C---:B------:R-:W-:Y:S02]  /*50e0*/  FFMA R36, R35.reuse, R38, R36 ;  /* 0x0000002623247223 */ /* 0x040fe40000000024 */
[----:B------:R-:W-:Y:S02]  /*50f0*/  FFMA R16, R35, R18, R16 ;  /* 0x0000001223107223 */ /* 0x000fe40000000010 */
[----:B----4-:R-:W-:Y:S02]  /*5100*/  FFMA R24, R53, R24, R58 ;  /* 0x0000001835187223 */ /* 0x010fe4000000003a */
[C---:B------:R-:W-:Y:S02]  /*5110*/  FFMA R69, R52.reuse, R39, R36 ;  /* 0x0000002734457223 */ /* 0x040fe40000000024 */
[----:B------:R-:W-:Y:S01]  /*5120*/  FFMA R67, R52, R19, R16 ;  /* 0x0000001334437223 */ /* 0x000fe20000000010 */
[----:B------:R-:W-:Y:S01]  /*5130*/  LDS.128 R36, [0x3130] ;  /* 0x00313000ff247984 */ /* 0x000fe20000000c00 */
[----:B------:R-:W-:-:S03]  /*5140*/  FFMA R24, R54, R25, R24 ;  /* 0x0000001936187223 */ /* 0x000fc60000000018 */
[----:B------:R-:W2:Y:S01]  /*5150*/  LDS.128 R16, [0x3110] ;  /* 0x00311000ff107984 */ /* 0x000ea20000000c00 */
        /* <DEDUP_REMOVED lines=8> */
[----:B------:R-:W4:Y:S01]  /*51e0*/  LDS.128 R24, [0x31b0] ;  /* 0x0031b000ff187984 */ /* 0x000f220000000c00 */
[----:B------:R-:W-:-:S02]  /*51f0*/  FFMA R20, R53, R20, R77 ;  /* 0x0000001435147223 */ /* 0x000fc4000000004d */
[C---:B------:R-:W-:Y:S02]  /*5200*/  FFMA R28, R54.reuse, R29, R28 ;  /* 0x0000001d361c7223 */ /* 0x040fe4000000001c */
[----:B------:R-:W-:Y:S02]  /*5210*/  FFMA R20, R54, R21, R20 ;  /* 0x0000001536147223 */ /* 0x000fe40000000014 */
[----:B------:R-:W-:Y:S02]  /*5220*/  FFMA R28, R35, R30, R28 ;  /* 0x0000001e231c7223 */ /* 0x000fe4000000001c */
[----:B-----5:R-:W-:Y:S02]  /*5230*/  FFMA R4, R53, R4, R74 ;  /* 0x0000000435047223 */ /* 0x020fe4000000004a */
[----:B------:R-:W-:Y:S02]  /*5240*/  FFMA R73, R52, R31, R28 ;  /* 0x0000001f34497223 */ /* 0x000fe4000000001c */
[----:B------:R-:W-:Y:S01]  /*5250*/  FFMA R20, R35, R22, R20 ;  /* 0x0000001623147223 */ /* 0x000fe20000000014 */
[----:B------:R-:W5:Y:S01]  /*5260*/  LDS.128 R28, [0x3230] ;  /* 0x00323000ff1c7984 */ /* 0x000f620000000c00 */
        /* <DEDUP_REMOVED lines=17> */
[----:B--2---:R-:W-:Y:S02]  /*5380*/  FFMA R16, R16, R33, R51 ;  /* 0x0000002110107223 */ /* 0x004fe40000000033 */
        /* <DEDUP_REMOVED lines=14> */
[----:B----4-:R-:W-:-:S02]  /*5470*/  FFMA R24, R33, R24, R63 ;  /* 0x0000001821187223 */ /* 0x010fc4000000003f */
[----:B------:R-:W-:Y:S01]  /*5480*/  FFMA R44, R52, R43, R42 ;  /* 0x0000002b342c7223 */ /* 0x000fe2000000002a */
[----:B------:R-:W-:Y:S01]  /*5490*/  @!P0 IADD3 R47, R47, 0x40, R18 ;  /* 0x000000402f2f8810 */ /* 0x000fe20007ffe012 */
[----:B------:R-:W-:Y:S02]  /*54a0*/  FFMA R43, R48, R39, R36 ;  /* 0x00000027302b7223 */ /* 0x000fe40000000024 */
[----:B------:R-:W-:Y:S01]  /*54b0*/  FFMA R36, R50, R25, R24 ;  /* 0x0000001932247223 */ /* 0x000fe20000000018 */
[----:B------:R-:W-:Y:S01]  /*54c0*/  IADD3 R25, R81, 0xc400, RZ ;  /* 0x0000c40051197810 */ /* 0x000fe20007ffe0ff */
[----:B------:R-:W-:-:S04]  /*54d0*/  @!P0 IMAD.WIDE R78, R47, R0, c[0x0][0x168] ;  /* 0x00005a002f4e8625 */ /* 0x000fc800078e0200 */
[----:B------:R-:W-:Y:S02]  /*54e0*/  IMAD.WIDE R24, R25, R0, c[0x0][0x160] ;  /* 0x0000580019187625 */ /* 0x000fe400078e0200 */
[----:B------:R2:W4:Y:S02]  /*54f0*/  @!P0 LDG.E.CONSTANT R78, [R78.64] ;  /* 0x000000044e4e8981 */ /* 0x000524000c1e9900 */
[C---:B-----5:R-:W-:Y:S02]  /*5500*/  FFMA R28, R33.reuse, R28, R56 ;  /* 0x0000001c211c7223 */ /* 0x060fe40000000038 */
[----:B------:R5:W2:Y:S04]  /*5510*/  LDG.E.CONSTANT R76, [R24.64] ;  /* 0x00000004184c7981 */ /* 0x000aa8000c1e9900 */
[----:B------:R5:W2:Y:S04]  /*5520*/  LDG.E.CONSTANT R74, [R24.64+0xc40] ;  /* 0x000c4004184a7981 */ /* 0x000aa8000c1e9900 */
[----:B------:R5:W2:Y:S04]  /*5530*/  LDG.E.CONSTANT R58, [R24.64+0x1880] ;  /* 0x00188004183a7981 */ /* 0x000aa8000c1e9900 */
[----:B------:R5:W2:Y:S04]  /*5540*/  LDG.E.CONSTANT R56, [R24.64+0x24c0] ;  /* 0x0024c00418387981 */ /* 0x000aa8000c1e9900 */
[----:B------:R5:W2:Y:S04]  /*5550*/  LDG.E.CONSTANT R54, [R24.64+0x3100] ;  /* 0x0031000418367981 */ /* 0x000aa8000c1e9900 */
[----:B------:R5:W2:Y:S04]  /*5560*/  LDG.E.CONSTANT R52, [R24.64+0x3d40] ;  /* 0x003d400418347981 */ /* 0x000aa8000c1e9900 */
[----:B------:R5:W2:Y:S04]  /*5570*/  LDG.E.CONSTANT R42, [R24.64+0x4980] ;  /* 0x00498004182a7981 */ /* 0x000aa8000c1e9900 */
[----:B------:R5:W2:Y:S01]  /*5580*/  LDG.E.CONSTANT R40, [R24.64+0x55c0] ;  /* 0x0055c00418287981 */ /* 0x000aa2000c1e9900 */
        /* <DEDUP_REMOVED lines=11> */
[----:B------:R-:W3:Y:S01]  /*5640*/  LDS.128 R20, [0x31d0] ;  /* 0x0031d000ff147984 */ /* 0x000ee20000000c00 */
[----:B------:R-:W-:Y:S02]  /*5650*/  FFMA R8, R49, R10, R8 ;  /* 0x0000000a31087223 */ /* 0x000fe40000000008 */
[C---:B------:R-:W-:Y:S02]  /*5660*/  FFMA R41, R48.reuse, R7, R4 ;  /* 0x0000000730297223 */ /* 0x040fe40000000004 */
[----:B------:R-:W3:Y:S01]  /*5670*/  LDS.128 R4, [0x32d0] ;  /* 0x0032d000ff047984 */ /* 0x000ee20000000c00 */
[----:B------:R-:W-:-:S03]  /*5680*/  FFMA R69, R48, R11, R8 ;  /* 0x0000000b30457223 */ /* 0x000fc60000000008 */
[----:B------:R-:W3:Y:S01]  /*5690*/  LDS.128 R8, [0x3250] ;  /* 0x00325000ff087984 */ /* 0x000ee20000000c00 */
[----:B------:R-:W-:Y:S02]  /*56a0*/  FFMA R26, R49, R26, R36 ;  /* 0x0000001a311a7223 */ /* 0x000fe40000000024 */
[----:B0-----:R-:W-:Y:S02]  /*56b0*/  FFMA R12, R33, R12, R67 ;  /* 0x0000000c210c7223 */ /* 0x001fe40000000043 */
[----:B------:R-:W-:Y:S02]  /*56c0*/  FFMA R67, R48, R27, R26 ;  /* 0x0000001b30437223 */ /* 0x000fe4000000001a */
[----:B-----5:R-:W0:Y:S01]  /*56d0*/  LDS.128 R24, [0x3170] ;  /* 0x00317000ff187984 */ /* 0x020e220000000c00 */
[----:B------:R-:W-:-:S04]  /*56e0*/  FFMA R12, R50, R13, R12 ;  /* 0x0000000d320c7223 */ /* 0x000fc8000000000c */
[----:B------:R-:W-:-:S04]  /*56f0*/  FFMA R12, R49, R14, R12 ;  /* 0x0000000e310c7223 */ /* 0x000fc8000000000c */
[----:B------:R-:W-:Y:S02]  /*5700*/  FFMA R63, R48, R15, R12 ;  /* 0x0000000f303f7223 */ /* 0x000fe4000000000c */
[----:B------:R-:W5:Y:S01]  /*5710*/  LDS.128 R12, [0x31f0] ;  /* 0x0031f000ff0c7984 */ /* 0x000f620000000c00 */
[C---:B-1----:R-:W-:Y:S02]  /*5720*/  FFMA R16, R33.reuse, R16, R55 ;  /* 0x0000001021107223 */ /* 0x042fe40000000037 */
[C---:B---3--:R-:W-:Y:S02]  /*5730*/  FFMA R20, R33.reuse, R20, R57 ;  /* 0x0000001421147223 */ /* 0x048fe40000000039 */
[C---:B------:R-:W-:Y:S02]  /*5740*/  FFMA R16, R50.reuse, R17, R16 ;  /* 0x0000001132107223 */ /* 0x040fe40000000010 */
[----:B------:R-:W-:Y:S02]  /*5750*/  FFMA R20, R50, R21, R20 ;  /* 0x0000001532147223 */ /* 0x000fe40000000014 */
[----:B------:R-:W-:-:S02]  /*5760*/  FFMA R4, R33, R4, R45 ;  /* 0x0000000421047223 */ /* 0x000fc4000000002d */
        /* <DEDUP_REMOVED lines=26> */
[----:B------:R-:W3:Y:S04]  /*5910*/  LDS R68, [R3.X4+0x620] ;  /* 0x0006200003447984 */ /* 0x000ee80000004800 */
[----:B------:R-:W3:Y:S04]  /*5920*/  LDS.128 R8, [0x31a0] ;  /* 0x0031a000ff087984 */ /* 0x000ee80000000c00 */
[----:B------:R-:W3:Y:S01]  /*5930*/  LDS R53, [R3.X4+0xc40] ;  /* 0x000c400003357984 */ /* 0x000ee20000004800 */
[----:B------:R-:W-:-:S03]  /*5940*/  FFMA R28, R50, R29, R28 ;  /* 0x0000001d321c7223 */ /* 0x000fc6000000001c */
[----:B------:R-:W3:Y:S01]  /*5950*/  LDS R60, [R3.X4+0x1260] ;  /* 0x00126000033c7984 */ /* 0x000ee20000004800 */
[----:B------:R-:W-:Y:S02]  /*5960*/  FFMA R28, R49, R30, R28 ;  /* 0x0000001e311c7223 */ /* 0x000fe4000000001c */
[----:B0-----:R-:W-:Y:S01]  /*5970*/  FFMA R24, R33, R24, R44 ;  /* 0x0000001821187223 */ /* 0x001fe2000000002c */
[----:B------:R-:W-:Y:S04]  /*5980*/  LDS.128 R36, [0x3180] ;  /* 0x00318000ff247984 */ /* 0x000fe80000000c00 */
[----:B------:R-:W0:Y:S01]  /*5990*/  LDS.128 R44, [0x3200] ;  /* 0x00320000ff2c7984 */ /* 0x000e220000000c00 */
[----:B------:R-:W-:-:S03]  /*59a0*/  FFMA R65, R48, R31, R28 ;  /* 0x0000001f30417223 */ /* 0x000fc6000000001c */
[----:B------:R-:W0:Y:S01]  /*59b0*/  LDS.128 R28, [0x3100] ;  /* 0x00310000ff1c7984 */ /* 0x000e220000000c00 */
[----:B-----5:R-:W-:-:S04]  /*59c0*/  FFMA R12, R33, R12, R59 ;  /* 0x0000000c210c7223 */ /* 0x020fc8000000003b */
[----:B------:R-:W-:-:S04]  /*59d0*/  FFMA R12, R50, R13, R12 ;  /* 0x0000000d320c7223 */ /* 0x000fc8000000000c */
[----:B------:R-:W-:Y:S02]  /*59e0*/  FFMA R12, R49, R14, R12 ;  /* 0x0000000e310c7223 */ /* 0x000fe4000000000c */
[----:B-1----:R-:W-:Y:S02]  /*59f0*/  FFMA R4, R55, R4, R41 ;  /* 0x0000000437047223 */ /* 0x002fe40000000029 */
[----:B------:R-:W-:Y:S01]  /*5a00*/  FFMA R82, R48, R15, R12 ;  /* 0x0000000f30527223 */ /* 0x000fe2000000000c */
[----:B------:R-:W-:Y:S01]  /*5a10*/  LDS R41, [R3.X4+0x24c0] ;  /* 0x0024c00003297984 */ /* 0x000fe20000004800 */
[----:B---3--:R-:W-:Y:S02]  /*5a20*/  FFMA R4, R68, R5, R4 ;  /* 0x0000000544047223 */ /* 0x008fe40000000004 */
[----:B------:R-:W-:Y:S01]  /*5a30*/  FFMA R16, R33, R16, R73 ;  /* 0x0000001021107223 */ /* 0x000fe20000000049 */
[----:B------:R-:W1:Y:S01]  /*5a40*/  LDS.128 R12, [0x3220] ;  /* 0x00322000ff0c7984 */ /* 0x000e620000000c00 */
[----:B------:R-:W-:-:S02]  /*5a50*/  FFMA R8, R55, R8, R67 ;  /* 0x0000000837087223 */ /* 0x000fc40000000043 */
[C---:B------:R-:W-:Y:S02]  /*5a60*/  FFMA R4, R53.reuse, R6, R4 ;  /* 0x0000000635047223 */ /* 0x040fe40000000004 */
[----:B------:R-:W-:Y:S02]  /*5a70*/  FFMA R8, R68, R9, R8 ;  /* 0x0000000944087223 */ /* 0x000fe40000000008 */
[----:B------:R-:W-:Y:S02]  /*5a80*/  FFMA R16, R50, R17, R16 ;  /* 0x0000001132107223 */ /* 0x000fe40000000010 */
[----:B------:R-:W-:Y:S02]  /*5a90*/  FFMA R77, R60, R7, R4 ;  /* 0x000000073c4d7223 */ /* 0x000fe40000000004 */
[----:B------:R-:W-:Y:S01]  /*5aa0*/  FFMA R8, R53, R10, R8 ;  /* 0x0000000a35087223 */ /* 0x000fe20000000008 */
[----:B------:R-:W3:Y:S01]  /*5ab0*/  LDS.128 R4, [0x32c0] ;  /* 0x0032c000ff047984 */ /* 0x000ee20000000c00 */
[----:B------:R-:W-:-:S02]  /*5ac0*/  FFMA R18, R49, R18, R16 ;  /* 0x0000001231127223 */ /* 0x000fc40000000010 */
        /* <DEDUP_REMOVED lines=8> */
[----:B------:R-:W5:Y:S01]  /*5b50*/  LDS.128 R16, [0x32a0] ;  /* 0x0032a000ff107984 */ /* 0x000f620000000c00 */
        /* <DEDUP_REMOVED lines=11> */
[----:B------:R-:W4:Y:S01]  /*5c10*/  LDS.128 R48, [0x31e0] ;  /* 0x0031e000ff307984 */ /* 0x000f220000000c00 */
[----:B------:R-:W-:-:S03]  /*5c20*/  FFMA R66, R60, R47, R44 ;  /* 0x0000002f3c427223 */ /* 0x000fc6000000002c */
[----:B------:R-:W4:Y:S01]  /*5c30*/  LDS.128 R44, [0x3160] ;  /* 0x00316000ff2c7984 */ /* 0x000f220000000c00 */
[----:B------:R-:W-:-:S03]  /*5c40*/  FFMA R59, R60, R31, R28 ;  /* 0x0000001f3c3b7223 */ /* 0x000fc6000000001c */
[----:B------:R-:W4:Y:S01]  /*5c50*/  LDS.128 R28, [0x3240] ;  /* 0x00324000ff1c7984 */ /* 0x000f220000000c00 */
[C---:B-1----:R-:W-:Y:S02]  /*5c60*/  FFMA R12, R55.reuse, R12, R65 ;  /* 0x0000000c370c7223 */ /* 0x042fe40000000041 */
[----:B---3--:R-:W-:Y:S01]  /*5c70*/  FFMA R4, R55, R4, R64 ;  /* 0x0000000437047223 */ /* 0x008fe20000000040 */
[----:B------:R-:W-:Y:S01]  /*5c80*/  LDS.128 R20, [0x3140] ;  /* 0x00314000ff147984 */ /* 0x000fe20000000c00 */
[C---:B------:R-:W-:Y:S02]  /*5c90*/  FFMA R12, R68.reuse, R13, R12 ;  /* 0x0000000d440c7223 */ /* 0x040fe4000000000c */
[----:B------:R-:W-:Y:S02]  /*5ca0*/  FFMA R4, R68, R5, R4 ;  /* 0x0000000544047223 */ /* 0x000fe40000000004 */
[----:B------:R-:W-:Y:S02]  /*5cb0*/  FFMA R12, R53, R14, R12 ;  /* 0x0000000e350c7223 */ /* 0x000fe4000000000c */
[----:B0-----:R-:W-:-:S02]  /*5cc0*/  FFMA R8, R55, R8, R75 ;  /* 0x0000000837087223 */ /* 0x001fc4000000004b */
[----:B------:R-:W-:Y:S02]  /*5cd0*/  FFMA R61, R60, R15, R12 ;  /* 0x0000000f3c3d7223 */ /* 0x000fe4000000000c */
[----:B-----5:R-:W-:Y:S01]  /*5ce0*/  FFMA R16, R55, R16, R63 ;  /* 0x0000001037107223 */ /* 0x020fe2000000003f */
[----:B------:R-:W0:Y:S01]  /*5cf0*/  LDS.128 R12, [0x32e0] ;  /* 0x0032e000ff0c7984 */ /* 0x000e220000000c00 */
[----:B------:R-:W-:Y:S01]  /*5d00*/  FFMA R6, R53, R6, R4 ;  /* 0x0000000635067223 */ /* 0x000fe20000000004 */
[----:B------:R-:W-:Y:S01]  /*5d10*/  @!P0 SHF.R.U32.HI R4, RZ, 0x3, R3 ;  /* 0x00000003ff048819 */ /* 0x000fe20000011603 */
[C---:B------:R-:W-:Y:S02]  /*5d20*/  FFMA R8, R68.reuse, R9, R8 ;  /* 0x0000000944087223 */ /* 0x040fe40000000008 */
[----:B------:R-:W-:Y:S01]  /*5d30*/  FFMA R32, R55, R32, R43 ;  /* 0x0000002037207223 */ /* 0x000fe2000000002b */
[----:B------:R-:W-:Y:S01]  /*5d40*/  @!P0 LOP3.LUT R5, R3, 0x7, RZ, 0xc0, !PT ;  /* 0x0000000703058812 */ /* 0x000fe200078ec0ff */
[----:B------:R-:W-:Y:S01]  /*5d50*/  FFMA R16, R68, R17, R16 ;  /* 0x0000001144107223 */ /* 0x000fe20000000010 */
[----:B------:R-:W-:Y:S01]  /*5d60*/  @!P0 SHF.L.U32 R4, R4, 0x9, RZ ;  /* 0x0000000904048819 */ /* 0x000fe200000006ff */
[C---:B------:R-:W-:Y:S01]  /*5d70*/  FFMA R10, R53.reuse, R10, R8 ;  /* 0x0000000a350a7223 */ /* 0x040fe20000000008 */
[----:B------:R-:W-:Y:S01]  /*5d80*/  @!P0 SHF.L.U32 R8, R2, 0xc, RZ ;  /* 0x0000000c02088819 */ /* 0x000fe200000006ff */
[----:B------:R-:W-:Y:S01]  /*5d90*/  FFMA R32, R68, R33, R32 ;  /* 0x0000002144207223 */ /* 0x000fe20000000020 */
[----:B------:R-:W-:Y:S01]  /*5da0*/  @!P0 LOP3.LUT R5, R4, 0xfffffe00, R5, 0xe2, !PT ;  /* 0xfffffe0004058812 */ /* 0x000fe200078ee205 */
[----:B------:R-:W-:Y:S01]  /*5db0*/  FFMA R16, R53, R18, R16 ;  /* 0x0000001235107223 */ /* 0x000fe20000000010 */
[----:B------:R-:W-:Y:S01]  /*5dc0*/  @!P0 LOP3.LUT R8, R8, 0xffffe000, RZ, 0xc0, !PT ;  /* 0xffffe00008088812 */ /* 0x000fe200078ec0ff */
[----:B----4-:R-:W-:Y:S01]  /*5dd0*/  FFMA R48, R55, R48, R82 ;  /* 0x0000003037307223 */ /* 0x010fe20000000052 */
[----:B------:R-:W-:Y:S01]  /*5de0*/  LDS R43, [R3.X4+0x1880] ;  /* 0x00188000032b7984 */ /* 0x000fe20000004800 */
[----:B------:R-:W-:-:S02]  /*5df0*/  FFMA R32, R53, R34, R32 ;  /* 0x0000002235207223 */ /* 0x000fc40000000020 */
[----:B------:R-:W-:Y:S01]  /*5e00*/  FFMA R44, R55, R44, R73 ;  /* 0x0000002c372c7223 */ /* 0x000fe20000000049 */
[----:B------:R-:W-:Y:S01]  /*5e10*/  @!P0 IADD3 R83, R5, 0x48, R8 ;  /* 0x0000004805538810 */ /* 0x000fe20007ffe008 */
[----:B------:R-:W-:Y:S02]  /*5e20*/  FFMA R63, R60, R19, R16 ;  /* 0x000000133c3f7223 */ /* 0x000fe40000000010 */
[C---:B------:R-:W-:Y:S01]  /*5e30*/  FFMA R44, R68.reuse, R45, R44 ;  /* 0x0000002d442c7223 */ /* 0x040fe2000000002c */
[----:B------:R-:W1:Y:S01]  /*5e40*/  LDS.128 R16, [0x3130] ;  /* 0x00313000ff107984 */ /* 0x000e620000000c00 */
[----:B------:R-:W-:Y:S02]  /*5e50*/  FFMA R48, R68, R49, R48 ;  /* 0x0000003144307223 */ /* 0x000fe40000000030 */
[----:B------:R-:W-:Y:S02]  /*5e60*/  FFMA R28, R55, R28, R62 ;  /* 0x0000001c371c7223 */ /* 0x000fe4000000003e */
[----:B------:R-:W-:-:S02]  /*5e70*/  FFMA R45, R60, R7, R6 ;  /* 0x000000073c2d7223 */ /* 0x000fc40000000006 */
[----:B------:R-:W3:Y:S01]  /*5e80*/  LDS.128 R4, [0x3230] ;  /* 0x00323000ff047984 */ /* 0x000ee20000000c00 */
[----:B------:R-:W-:Y:S02]  /*5e90*/  FFMA R70, R60, R35, R32 ;  /* 0x000000233c467223 */ /* 0x000fe40000000020 */
[C---:B------:R-:W-:Y:S01]  /*5ea0*/  FFMA R67, R53.reuse, R50, R48 ;  /* 0x0000003235437223 */ /* 0x040fe20000000030 */
[----:B------:R-:W4:Y:S01]  /*5eb0*/  LDS.128 R32, [0x3110] ;  /* 0x00311000ff207984 */ /* 0x000f220000000c00 */
[C---:B------:R-:W-:Y:S02]  /*5ec0*/  FFMA R36, R68.reuse, R37, R36 ;  /* 0x0000002544247223 */ /* 0x040fe40000000024 */
[----:B------:R-:W-:Y:S01]  /*5ed0*/  FFMA R28, R68, R29, R28 ;  /* 0x0000001d441c7223 */ /* 0x000fe2000000001c */
[----:B------:R-:W5:Y:S01]  /*5ee0*/  LDS R50, [R3.X4+0x1ea0] ;  /* 0x001ea00003327984 */ /* 0x000f620000004800 */
[C---:B------:R-:W-:Y:S02]  /*5ef0*/  FFMA R36, R53.reuse, R38, R36 ;  /* 0x0000002635247223 */ /* 0x040fe40000000024 */
[----:B------:R-:W-:Y:S01]  /*5f00*/  FFMA R28, R53, R30, R28 ;  /* 0x0000001e351c7223 */ /* 0x000fe2000000001c */
[----:B------:R-:W-:Y:S01]  /*5f10*/  LDS R48, [R3.X4+0x2ae0] ;  /* 0x002ae00003307984 */ /* 0x000fe20000004800 */
[----:B------:R-:W-:-:S02]  /*5f20*/  FFMA R72, R60, R39, R36 ;  /* 0x000000273c487223 */ /* 0x000fc40000000024 */
[----:B--2---:R-:W-:Y:S01]  /*5f30*/  FFMA R79, R60, R31, R28 ;  /* 0x0000001f3c4f7223 */ /* 0x004fe2000000001c */
[----:B------:R-:W2:Y:S01]  /*5f40*/  LDS.128 R36, [0x3190] ;  /* 0x00319000ff247984 */ /* 0x000ea20000000c00 */
[----:B------:R-:W-:-:S03]  /*5f50*/  FFMA R24, R55, R24, R57 ;  /* 0x0000001837187223 */ /* 0x000fc60000000039 */
[----:B------:R-:W2:Y:S01]  /*5f60*/  LDS.128 R28, [0x3210] ;  /* 0x00321000ff1c7984 */ /* 0x000ea20000000c00 */
[----:B------:R-:W-:-:S04]  /*5f70*/  FFMA R24, R68, R25, R24 ;  /* 0x0000001944187223 */ /* 0x000fc80000000018 */
        /* <DEDUP_REMOVED lines=10> */
[----:B---3--:R-:W-:Y:S02]  /*6020*/  FFMA R4, R43, R4, R61 ;  /* 0x000000042b047223 */ /* 0x008fe4000000003d */
[----:B----4-:R-:W-:-:S02]  /*6030*/  FFMA R32, R32, R43, R59 ;  /* 0x0000002b20207223 */ /* 0x010fc4000000003b */
[----:B------:R-:W-:Y:S02]  /*6040*/  FFMA R59, R60, R11, R10 ;  /* 0x0000000b3c3b7223 */ /* 0x000fe4000000000a */
[----:B-----5:R-:W-:Y:S01]  /*6050*/  FFMA R16, R50, R17, R16 ;  /* 0x0000001132107223 */ /* 0x020fe20000000010 */
[----:B------:R-:W1:Y:S01]  /*6060*/  LDS.128 R8, [0x3150] ;  /* 0x00315000ff087984 */ /* 0x000e620000000c00 */
[----:B------:R-:W-:Y:S01]  /*6070*/  FFMA R20, R68, R21, R20 ;  /* 0x0000001544147223 */ /* 0x000fe20000000014 */
[----:B------:R-:W-:Y:S01]  /*6080*/  IADD3 R17, R81, 0xdc80, RZ ;  /* 0x0000dc8051117810 */ /* 0x000fe20007ffe0ff */
[----:B------:R-:W-:Y:S02]  /*6090*/  FFMA R4, R50, R5, R4 ;  /* 0x0000000532047223 */ /* 0x000fe40000000004 */
[C---:B------:R-:W-:Y:S02]  /*60a0*/  FFMA R20, R53.reuse, R22, R20 ;  /* 0x0000001635147223 */ /* 0x040fe40000000014 */
[----:B------:R-:W-:-:S02]  /*60b0*/  FFMA R46, R53, R46, R44 ;  /* 0x0000002e352e7223 */ /* 0x000fc4000000002c */
[C---:B------:R-:W-:Y:S02]  /*60c0*/  FFMA R18, R41.reuse, R18, R16 ;  /* 0x0000001229127223 */ /* 0x040fe40000000010 */
[----:B------:R-:W-:Y:S02]  /*60d0*/  FFMA R6, R41, R6, R4 ;  /* 0x0000000629067223 */ /* 0x000fe40000000004 */
[----:B------:R-:W-:-:S04]  /*60e0*/  IMAD.WIDE R16, R17, R0, c[0x0][0x160] ;  /* 0x0000580011107625 */ /* 0x000fc800078e0200 */
[----:B------:R-:W-:Y:S01]  /*60f0*/  @!P0 IMAD.WIDE R4, R83, R0, c[0x0][0x168] ;  /* 0x00005a0053048625 */ /* 0x000fe200078e0200 */
[----:B------:R3:W4:Y:S03]  /*6100*/  LDG.E.CONSTANT R70, [R16.64] ;  /* 0x0000000410467981 */ /* 0x000726000c1e9900 */
[C---:B------:R-:W-:Y:S01]  /*6110*/  FFMA R65, R60.reuse, R23, R20 ;  /* 0x000000173c417223 */ /* 0x040fe20000000014 */
[----:B------:R3:W5:Y:S01]  /*6120*/  LDG.E.CONSTANT R68, [R16.64+0xc40] ;  /* 0x000c400410447981 */ /* 0x000762000c1e9900 */
[C---:B------:R-:W-:Y:S02]  /*6130*/  FFMA R69, R60.reuse, R47, R46 ;  /* 0x0000002f3c457223 */ /* 0x040fe4000000002e */
[----:B------:R-:W-:Y:S01]  /*6140*/  FFMA R67, R60, R51, R67 ;  /* 0x000000333c437223 */ /* 0x000fe20000000043 */
[----:B------:R-:W1:Y:S01]  /*6150*/  LDS.128 R20, [0x31b0] ;  /* 0x0031b000ff147984 */ /* 0x000e620000000c00 */
[----:B--2---:R-:W-:-:S02]  /*6160*/  FFMA R36, R43, R36, R72 ;  /* 0x000000242b247223 */ /* 0x004fc40000000048 */
[----:B------:R-:W-:Y:S01]  /*6170*/  FFMA R28, R43, R28, R66 ;  /* 0x0000001c2b1c7223 */ /* 0x000fe20000000042 */
[----:B------:R3:W2:Y:S04]  /*6180*/  LDG.E.CONSTANT R64, [R16.64+0x24c0] ;  /* 0x0024c00410407981 */ /* 0x0006a8000c1e9900 */
[----:B------:R3:W2:Y:S04]  /*6190*/  LDG.E.CONSTANT R66, [R16.64+0x1880] ;  /* 0x0018800410427981 */ /* 0x0006a8000c1e9900 */
[----:B------:R3:W2:Y:S04]  /*61a0*/  LDG.E.CONSTANT R62, [R16.64+0x3100] ;  /* 0x00310004103e7981 */ /* 0x0006a8000c1e9900 */
[----:B------:R3:W2:Y:S04]  /*61b0*/  LDG.E.CONSTANT R60, [R16.64+0x3d40] ;  /* 0x003d4004103c7981 */ /* 0x0006a8000c1e9900 */
[----:B------:R3:W2:Y:S04]  /*61c0*/  LDG.E.CONSTANT R46, [R16.64+0x4980] ;  /* 0x00498004102e7981 */ /* 0x0006a8000c1e9900 */
[----:B------:R3:W2:Y:S04]  /*61d0*/  LDG.E.CONSTANT R44, [R16.64+0x55c0] ;  /* 0x0055c004102c7981 */ /* 0x0006a8000c1e9900 */
[----:B------:R1:W2:Y:S01]  /*61e0*/  @!P0 LDG.E.CONSTANT R72, [R4.64] ;  /* 0x0000000404488981 */ /* 0x0002a2000c1e9900 */
        /* <DEDUP_REMOVED lines=24> */
[C---:B------:R-:W-:Y:S01]  /*6370*/  FFMA R32, R41.reuse, R34, R32 ;  /* 0x0000002229207223 */ /* 0x040fe20000000020 */
[----:B------:R-:W0:Y:S01]  /*6380*/  LDS.128 R8, [0x31f0] ;  /* 0x0031f000ff087984 */ /* 0x000e220000000c00 */
        /* <DEDUP_REMOVED lines=20> */
[----:B------:R-:W1:Y:S04]  /*64d0*/  LDS.128 R20, [0x3180] ;  /* 0x00318000ff147984 */ /* 0x000e680000000c00 */
[----:B---3--:R-:W3:Y:S01]  /*64e0*/  LDS.128 R16, [0x3100] ;  /* 0x00310000ff107984 */ /* 0x008ee20000000c00 */
[----:B0-----:R-:W-:-:S03]  /*64f0*/  FFMA R28, R43, R28, R45 ;  /* 0x0000001c2b1c7223 */ /* 0x001fc6000000002d */
[----:B------:R-:W0:Y:S04]  /*6500*/  LDS R54, [R3.X4+0x620] ;  /* 0x0006200003367984 */ /* 0x000e280000004800 */
[----:B------:R-:W0:Y:S01]  /*6510*/  LDS R45, [R3.X4+0xc40] ;  /* 0x000c4000032d7984 */ /* 0x000e220000004800 */
[----:B------:R-:W-:-:S03]  /*6520*/  FFMA R24, R43, R24, R69 ;  /* 0x000000182b187223 */ /* 0x000fc60000000045 */
[----:B------:R-:W0:Y:S01]  /*6530*/  LDS R52, [R3.X4+0x1260] ;  /* 0x0012600003347984 */ /* 0x000e220000004800 */
[C---:B------:R-:W-:Y:S02]  /*6540*/  FFMA R24, R50.reuse, R25, R24 ;  /* 0x0000001932187223 */ /* 0x040fe40000000018 */
[----:B-1----:R-:W-:Y:S01]  /*6550*/  FFMA R36, R43, R36, R73 ;  /* 0x000000242b247223 */ /* 0x002fe20000000049 */
[----:B------:R-:W-:Y:S01]  /*6560*/  LDS R78, [R3.X4+0x1ea0] ;  /* 0x001ea000034e7984 */ /* 0x000fe20000004800 */
[----:B------:R-:W-:Y:S02]  /*6570*/  FFMA R24, R41, R26, R24 ;  /* 0x0000001a29187223 */ /* 0x000fe40000000018 */
[----:B------:R-:W-:Y:S02]  /*6580*/  FFMA R36, R50, R37, R36 ;  /* 0x0000002532247223 */ /* 0x000fe40000000024 */
[----:B------:R-:W-:Y:S02]  /*6590*/  FFMA R12, R43, R12, R71 ;  /* 0x0000000c2b0c7223 */ /* 0x000fe40000000047 */
[----:B------:R-:W-:-:S02]  /*65a0*/  FFMA R71, R48, R27, R24 ;  /* 0x0000001b30477223 */ /* 0x000fc40000000018 */
[----:B------:R-:W1:Y:S01]  /*65b0*/  LDS.128 R24, [0x3280] ;  /* 0x00328000ff187984 */ /* 0x000e620000000c00 */
[----:B------:R-:W-:Y:S02]  /*65c0*/  FFMA R38, R41, R38, R36 ;  /* 0x0000002629267223 */ /* 0x000fe40000000024 */
[----:B------:R-:W-:Y:S02]  /*65d0*/  FFMA R8, R43, R8, R67 ;  /* 0x000000082b087223 */ /* 0x000fe40000000043 */
[----:B------:R-:W-:Y:S02]  /*65e0*/  FFMA R28, R50, R29, R28 ;  /* 0x0000001d321c7223 */ /* 0x000fe4000000001c */
[----:B------:R-:W-:Y:S02]  /*65f0*/  FFMA R73, R48, R39, R38 ;  /* 0x0000002730497223 */ /* 0x000fe40000000026 */
[----:B------:R-:W-:Y:S01]  /*6600*/  FFMA R8, R50, R9, R8 ;  /* 0x0000000932087223 */ /* 0x000fe20000000008 */
[----:B------:R-:W1:Y:S01]  /*6610*/  LDS.128 R36, [0x3200] ;  /* 0x00320000ff247984 */ /* 0x000e620000000c00 */
[----:B------:R-:W-:-:S02]  /*6620*/  FFMA R28, R41, R30, R28 ;  /* 0x0000001e291c7223 */ /* 0x000fc4000000001c */
[----:B------:R-:W-:Y:S02]  /*6630*/  FFMA R10, R41, R10, R8 ;  /* 0x0000000a290a7223 */ /* 0x000fe40000000008 */
[----:B------:R-:W-:Y:S02]  /*6640*/  FFMA R20, R47, R20, R77 ;  /* 0x000000142f147223 */ /* 0x000fe4000000004d */
[----:B------:R-:W-:Y:S02]  /*6650*/  FFMA R69, R48, R31, R28 ;  /* 0x0000001f30457223 */ /* 0x000fe4000000001c */
[----:B---3--:R-:W-:Y:S01]  /*6660*/  FFMA R16, R16, R47, R75 ;  /* 0x0000002f10107223 */ /* 0x008fe2000000004b */
[----:B------:R-:W3:Y:S01]  /*6670*/  LDS.128 R28, [0x3120] ;  /* 0x00312000ff1c7984 */ /* 0x000ee20000000c00 */
[----:B------:R-:W-:Y:S02]  /*6680*/  FFMA R75, R48, R11, R10 ;  /* 0x0000000b304b7223 */ /* 0x000fe4000000000a */
[C---:B0-----:R-:W-:Y:S01]  /*6690*/  FFMA R20, R54.reuse, R21, R20 ;  /* 0x0000001536147223 */ /* 0x041fe20000000014 */
[----:B------:R-:W0:Y:S01]  /*66a0*/  LDS.128 R8, [0x3220] ;  /* 0x00322000ff087984 */ /* 0x000e220000000c00 */
[----:B------:R-:W-:-:S02]  /*66b0*/  FFMA R16, R54, R17, R16 ;  /* 0x0000001136107223 */ /* 0x000fc40000000010 */
[----:B------:R-:W-:Y:S02]  /*66c0*/  FFMA R20, R45, R22, R20 ;  /* 0x000000162d147223 */ /* 0x000fe40000000014 */
[----:B------:R-:W-:Y:S02]  /*66d0*/  FFMA R4, R43, R4, R59 ;  /* 0x000000042b047223 */ /* 0x000fe4000000003b */
[----:B------:R-:W-:Y:S02]  /*66e0*/  FFMA R16, R45, R18, R16 ;  /* 0x000000122d107223 */ /* 0x000fe40000000010 */
[----:B------:R-:W-:Y:S02]  /*66f0*/  FFMA R58, R52, R23, R20 ;  /* 0x00000017343a7223 */ /* 0x000fe40000000014 */
[----:B------:R-:W0:Y:S01]  /*6700*/  LDS.128 R20, [0x31c0] ;  /* 0x0031c000ff147984 */ /* 0x000e220000000c00 */
[----:B------:R-:W-:Y:S02]  /*6710*/  FFMA R5, R50, R5, R4 ;  /* 0x0000000532057223 */ /* 0x000fe40000000004 */
[----:B------:R-:W-:-:S02]  /*6720*/  FFMA R59, R52, R19, R16 ;  /* 0x00000013343b7223 */ /* 0x000fc40000000010 */
        /* <DEDUP_REMOVED lines=21> */
[----:B---3--:R-:W-:-:S03]  /*6880*/  FFMA R28, R47, R28, R55 ;  /* 0x0000001c2f1c7223 */ /* 0x008fc60000000037 */
[----:B------:R-:W3:Y:S01]  /*6890*/  LDS.128 R24, [0x3260] ;  /* 0x00326000ff187984 */ /* 0x000ee20000000c00 */
[----:B------:R-:W-:Y:S02]  /*68a0*/  FFMA R36, R45, R38, R36 ;  /* 0x000000262d247223 */ /* 0x000fe40000000024 */
[----:B0-----:R-:W-:Y:S01]  /*68b0*/  FFMA R8, R47, R8, R51 ;  /* 0x000000082f087223 */ /* 0x001fe20000000033 */
[----:B------:R-:W-:Y:S01]  /*68c0*/  LDS R55, [R3.X4+0x1880] ;  /* 0x0018800003377984 */ /* 0x000fe20000004800 */
[----:B------:R-:W-:-:S03]  /*68d0*/  FFMA R28, R54, R29, R28 ;  /* 0x0000001d361c7223 */ /* 0x000fc6000000001c */
[----:B------:R-:W0:Y:S01]  /*68e0*/  LDS.128 R48, [0x31e0] ;  /* 0x0031e000ff307984 */ /* 0x000e220000000c00 */
[----:B------:R-:W-:-:S03]  /*68f0*/  FFMA R67, R52, R39, R36 ;  /* 0x0000002734437223 */ /* 0x000fc60000000024 */
[----:B------:R-:W4:Y:S01]  /*6900*/  LDS.128 R36, [0x32c0] ;  /* 0x0032c000ff247984 */ /* 0x000f220000000c00 */
[----:B------:R-:W-:Y:S02]  /*6910*/  FFMA R28, R45, R30, R28 ;  /* 0x0000001e2d1c7223 */ /* 0x000fe4000000001c */
[C---:B------:R-:W-:Y:S02]  /*6920*/  FFMA R20, R47.reuse, R20, R73 ;  /* 0x000000142f147223 */ /* 0x040fe40000000049 */
[----:B------:R-:W-:Y:S02]  /*6930*/  FFMA R79, R52, R31, R28 ;  /* 0x0000001f344f7223 */ /* 0x000fe4000000001c */
[----:B------:R-:W2:Y:S01]  /*6940*/  LDS.128 R28, [0x32e0] ;  /* 0x0032e000ff1c7984 */ /* 0x000ea20000000c00 */
[----:B------:R-:W-:Y:S02]  /*6950*/  FFMA R20, R54, R21, R20 ;  /* 0x0000001536147223 */ /* 0x000fe40000000014 */
[----:B------:R-:W-:-:S02]  /*6960*/  FFMA R16, R47, R16, R63 ;  /* 0x000000102f107223 */ /* 0x000fc4000000003f */
[----:B------:R-:W-:Y:S02]  /*6970*/  FFMA R20, R45, R22, R20 ;  /* 0x000000162d147223 */ /* 0x000fe40000000014 */
[----:B------:R-:W-:Y:S02]  /*6980*/  FFMA R16, R54, R17, R16 ;  /* 0x0000001136107223 */ /* 0x000fe40000000010 */
[----:B------:R-:W-:Y:S02]  /*6990*/  FFMA R4, R47, R4, R65 ;  /* 0x000000042f047223 */ /* 0x000fe40000000041 */
[----:B------:R-:W-:Y:S02]  /*69a0*/  FFMA R16, R45, R18, R16 ;  /* 0x000000122d107223 */ /* 0x000fe40000000010 */
[C---:B------:R-:W-:Y:S02]  /*69b0*/  FFMA R65, R52.reuse, R23, R20 ;  /* 0x0000001734417223 */ /* 0x040fe40000000014 */
[----:B------:R-:W2:Y:S01]  /*69c0*/  LDS.128 R20, [0x3110] ;  /* 0x00311000ff147984 */ /* 0x000ea20000000c00 */
[----:B------:R-:W-:-:S03]  /*69d0*/  FFMA R63, R52, R19, R16 ;  /* 0x00000013343f7223 */ /* 0x000fc60000000010 */
[----:B------:R-:W2:Y:S01]  /*69e0*/  LDS.128 R16, [0x3190] ;  /* 0x00319000ff107984 */ /* 0x000ea20000000c00 */
[C---:B-1----:R-:W-:Y:S02]  /*69f0*/  FFMA R32, R47.reuse, R32, R57 ;  /* 0x000000202f207223 */ /* 0x042fe40000000039 */
[C---:B------:R-:W-:Y:S02]  /*6a00*/  FFMA R12, R47.reuse, R12, R61 ;  /* 0x0000000c2f0c7223 */ /* 0x040fe4000000003d */
[C---:B---3--:R-:W-:Y:S02]  /*6a10*/  FFMA R24, R47.reuse, R24, R76 ;  /* 0x000000182f187223 */ /* 0x048fe4000000004c */
        /* <DEDUP_REMOVED lines=9> */
[----:B----4-:R-:W-:Y:S02]  /*6ab0*/  FFMA R36, R47, R36, R69 ;  /* 0x000000242f247223 */ /* 0x010fe40000000045 */
        /* <DEDUP_REMOVED lines=10> */
[C---:B------:R-:W-:Y:S02]  /*6b60*/  FFMA R77, R52.reuse, R15, R12 ;  /* 0x0000000f344d7223 */ /* 0x040fe4000000000c */
[----:B------:R-:W-:Y:S01]  /*6b70*/  FFMA R48, R52, R27, R25 ;  /* 0x0000001b34307223 */ /* 0x000fe20000000019 */
[----:B------:R-:W3:Y:S01]  /*6b80*/  LDS.128 R12, [0x3290] ;  /* 0x00329000ff0c7984 */ /* 0x000ee20000000c00 */
[----:B------:R-:W-:-:S03]  /*6b90*/  FFMA R38, R45, R38, R36 ;  /* 0x000000262d267223 */ /* 0x000fc60000000024 */
[----:B------:R-:W4:Y:S01]  /*6ba0*/  LDS.128 R24, [0x3230] ;  /* 0x00323000ff187984 */ /* 0x000f220000000c00 */
[----:B--2---:R-:W-:Y:S02]  /*6bb0*/  FFMA R28, R47, R28, R80 ;  /* 0x0000001c2f1c7223 */ /* 0x004fe40000000050 */
[C---:B------:R-:W-:Y:S02]  /*6bc0*/  FFMA R36, R52.reuse, R7, R6 ;  /* 0x0000000734247223 */ /* 0x040fe40000000006 */
[----:B------:R-:W-:Y:S01]  /*6bd0*/  FFMA R61, R52, R11, R10 ;  /* 0x0000000b343d7223 */ /* 0x000fe2000000000a */
[----:B------:R-:W2:Y:S01]  /*6be0*/  LDS.128 R4, [0x31b0] ;  /* 0x0031b000ff047984 */ /* 0x000ea20000000c00 */
[----:B------:R-:W-:-:S03]  /*6bf0*/  FFMA R28, R54, R29, R28 ;  /* 0x0000001d361c7223 */ /* 0x000fc6000000001c */
[----:B------:R-:W5:Y:S01]  /*6c00*/  LDS.128 R8, [0x3210] ;  /* 0x00321000ff087984 */ /* 0x000f620000000c00 */
[----:B------:R-:W-:Y:S02]  /*6c10*/  FFMA R28, R45, R30, R28 ;  /* 0x0000001e2d1c7223 */ /* 0x000fe4000000001c */
[----:B------:R-:W-:Y:S02]  /*6c20*/  FFMA R20, R20, R55, R59 ;  /* 0x0000003714147223 */ /* 0x000fe4000000003b */
[----:B------:R-:W-:Y:S01]  /*6c30*/  FFMA R59, R52, R31, R28 ;  /* 0x0000001f343b7223 */ /* 0x000fe2000000001c */
[----:B------:R-:W-:Y:S01]  /*6c40*/  @!P0 LOP3.LUT R28, R3, 0x7, RZ, 0xc0, !PT ;  /* 0x00000007031c8812 */ /* 0x000fe200078ec0ff */
[----:B------:R-:W-:Y:S02]  /*6c50*/  FFMA R16, R55, R16, R58 ;  /* 0x0000001037107223 */ /* 0x000fe4000000003a */
[----:B------:R-:W-:Y:S01]  /*6c60*/  FFMA R40, R47, R40, R71 ;  /* 0x000000282f287223 */ /* 0x000fe20000000047 */
[----:B------:R-:W-:Y:S01]  /*6c70*/  @!P0 LOP3.LUT R37, R37, 0xfffffe00, R28, 0xe2, !PT ;  /* 0xfffffe0025258812 */ /* 0x000fe200078ee21c */
[C---:B------:R-:W-:Y:S01]  /*6c80*/  FFMA R20, R78.reuse, R21, R20 ;  /* 0x000000154e147223 */ /* 0x040fe20000000014 */
[----:B------:R-:W5:Y:S01]  /*6c90*/  LDS.128 R28, [0x32b0] ;  /* 0x0032b000ff1c7984 */ /* 0x000f620000000c00 */
[----:B------:R-:W-:Y:S01]  /*6ca0*/  FFMA R16, R78, R17, R16 ;  /* 0x000000114e107223 */ /* 0x000fe20000000010 */
[----:B------:R-:W-:Y:S01]  /*6cb0*/  @!P0 SHF.L.U32 R17, R2, 0xc, RZ ;  /* 0x0000000c02118819 */ /* 0x000fe200000006ff */
[----:B------:R-:W-:-:S02]  /*6cc0*/  FFMA R40, R54, R41, R40 ;  /* 0x0000002936287223 */ /* 0x000fc40000000028 */
[----:B------:R-:W-:Y:S01]  /*6cd0*/  FFMA R20, R53, R22, R20 ;  /* 0x0000001635147223 */ /* 0x000fe20000000014 */
[----:B------:R-:W-:Y:S01]  /*6ce0*/  @!P0 LOP3.LUT R22, R17, 0xffffe000, RZ, 0xc0, !PT ;  /* 0xffffe00011168812 */ /* 0x000fe200078ec0ff */
[----:B------:R-:W-:Y:S02]  /*6cf0*/  FFMA R42, R45, R42, R40 ;  /* 0x0000002a2d2a7223 */ /* 0x000fe40000000028 */
[----:B-1----:R-:W-:Y:S01]  /*6d00*/  FFMA R57, R76, R23, R20 ;  /* 0x000000174c397223 */ /* 0x002fe20000000014 */
[----:B------:R-:W-:Y:S01]  /*6d10*/  @!P0 IADD3 R37, R37, 0x50, R22 ;  /* 0x0000005025258810 */ /* 0x000fe20007ffe016 */
[----:B------:R-:W-:Y:S01]  /*6d20*/  FFMA R47, R52, R43, R42 ;  /* 0x0000002b342f7223 */ /* 0x000fe2000000002a */
[----:B------:R-:W1:Y:S04]  /*6d30*/  LDS.128 R20, [0x31d0] ;  /* 0x0031d000ff147984 */ /* 0x000e680000000c00 */
[----:B------:R-:W1:Y:S01]  /*6d40*/  LDS.128 R40, [0x3250] ;  /* 0x00325000ff287984 */ /* 0x000e620000000c00 */
[----:B0-----:R-:W-:-:S02]  /*6d50*/  FFMA R32, R55, R32, R79 ;  /* 0x0000002037207223 */ /* 0x001fc4000000004f */
[C---:B---3--:R-:W-:Y:S02]  /*6d60*/  FFMA R12, R55.reuse, R12, R74 ;  /* 0x0000000c370c7223 */ /* 0x048fe4000000004a */
[----:B----4-:R-:W-:Y:S02]  /*6d70*/  FFMA R24, R55, R24, R61 ;  /* 0x0000001837187223 */ /* 0x010fe4000000003d */
[C---:B------:R-:W-:Y:S01]  /*6d80*/  FFMA R32, R78.reuse, R33, R32 ;  /* 0x000000214e207223 */ /* 0x040fe20000000020 */
[----:B------:R-:W-:Y:S01]  /*6d90*/  IADD3 R33, R81, 0xf500, RZ ;  /* 0x0000f50051217810 */ /* 0x000fe20007ffe0ff */
[C---:B------:R-:W-:Y:S02]  /*6da0*/  FFMA R12, R78.reuse, R13, R12 ;  /* 0x0000000d4e0c7223 */ /* 0x040fe4000000000c */
[----:B--2---:R-:W-:Y:S02]  /*6db0*/  FFMA R4, R55, R4, R56 ;  /* 0x0000000437047223 */ /* 0x004fe40000000038 */
[----:B------:R-:W-:-:S02]  /*6dc0*/  FFMA R24, R78, R25, R24 ;  /* 0x000000194e187223 */ /* 0x000fc40000000018 */
[----:B-----5:R-:W-:Y:S02]  /*6dd0*/  FFMA R8, R55, R8, R67 ;  /* 0x0000000837087223 */ /* 0x020fe40000000043 */
[C---:B------:R-:W-:Y:S02]  /*6de0*/  FFMA R12, R53.reuse, R14, R12 ;  /* 0x0000000e350c7223 */ /* 0x040fe4000000000c */
[C---:B------:R-:W-:Y:S02]  /*6df0*/  FFMA R13, R53.reuse, R34, R32 ;  /* 0x00000022350d7223 */ /* 0x040fe40000000020 */
[C---:B------:R-:W-:Y:S02]  /*6e00*/  FFMA R4, R78.reuse, R5, R4 ;  /* 0x000000054e047223 */ /* 0x040fe40000000004 */
[----:B------:R-:W-:Y:S02]  /*6e10*/  FFMA R26, R53, R26, R24 ;  /* 0x0000001a351a7223 */ /* 0x000fe40000000018 */
[----:B------:R-:W-:-:S02]  /*6e20*/  FFMA R8, R78, R9, R8 ;  /* 0x000000094e087223 */ /* 0x000fc40000000008 */
[----:B------:R-:W-:-:S04]  /*6e30*/  IMAD.WIDE R32, R33, R0, c[0x0][0x160] ;  /* 0x0000580021207625 */ /* 0x000fc800078e0200 */
[----:B------:R-:W-:Y:S01]  /*6e40*/  @!P0 IMAD.WIDE R24, R37, R0, c[0x0][0x168] ;  /* 0x00005a0025188625 */ /* 0x000fe200078e0200 */
[----:B------:R0:W2:Y:S03]  /*6e50*/  LDG.E.CONSTANT R58, [R32.64] ;  /* 0x00000004203a7981 */ /* 0x0000a6000c1e9900 */
[C---:B------:R-:W-:Y:S01]  /*6e60*/  FFMA R49, R52.reuse, R39, R38 ;  /* 0x0000002734317223 */ /* 0x040fe20000000026 */
[----:B------:R0:W3:Y:S01]  /*6e70*/  LDG.E.CONSTANT R56, [R32.64+0xc40] ;  /* 0x000c400420387981 */ /* 0x0000e2000c1e9900 */
[----:B------:R-:W-:Y:S02]  /*6e80*/  FFMA R51, R52, R51, R50 ;  /* 0x0000003334337223 */ /* 0x000fe40000000032 */
[----:B------:R-:W-:Y:S01]  /*6e90*/  FFMA R8, R53, R10, R8 ;  /* 0x0000000a35087223 */ /* 0x000fe20000000008 */
[----:B------:R0:W4:Y:S01]  /*6ea0*/  LDG.E.CONSTANT R54, [R32.64+0x1880] ;  /* 0x0018800420367981 */ /* 0x000122000c1e9900 */
[----:B------:R-:W-:-:S02]  /*6eb0*/  FFMA R15, R76, R15, R12 ;  /* 0x0000000f4c0f7223 */ /* 0x000fc4000000000c */
[----:B------:R-:W-:Y:S01]  /*6ec0*/  FFMA R61, R53, R6, R4 ;  /* 0x00000006353d7223 */ /* 0x000fe20000000004 */
[----:B------:R0:W2:Y:S04]  /*6ed0*/  LDG.E.CONSTANT R52, [R32.64+0x24c0] ;  /* 0x0024c00420347981 */ /* 0x0000a8000c1e9900 */
[----:B------:R0:W2:Y:S04]  /*6ee0*/  LDG.E.CONSTANT R14, [R32.64+0x3100] ;  /* 0x00310004200e7981 */ /* 0x0000a8000c1e9900 */
[----:B------:R0:W2:Y:S04]  /*6ef0*/  LDG.E.CONSTANT R6, [R32.64+0x3d40] ;  /* 0x003d400420067981 */ /* 0x0000a8000c1e9900 */
[----:B------:R0:W2:Y:S04]  /*6f00*/  LDG.E.CONSTANT R4, [R32.64+0x4980] ;  /* 0x0049800420047981 */ /* 0x0000a8000c1e9900 */
[----:B------:R0:W2:Y:S04]  /*6f10*/  LDG.E.CONSTANT R12, [R32.64+0x55c0] ;  /* 0x0055c004200c7981 */ /* 0x0000a8000c1e9900 */
[----:B------:R0:W2:Y:S01]  /*6f20*/  @!P0 LDG.E.CONSTANT R74, [R24.64] ;  /* 0x00000004184a8981 */ /* 0x0000a2000c1e9900 */
[----:B------:R-:W-:-:S03]  /*6f30*/  FFMA R71, R76, R11, R8 ;  /* 0x0000000b4c477223 */ /* 0x000fc60000000008 */
[----:B------:R-:W1:Y:S01]  /*6f40*/  LDS.128 R8, [0x32d0] ;  /* 0x0032d000ff087984 */ /* 0x000e620000000c00 */
[----:B------:R-:W-:-:S04]  /*6f50*/  FFMA R28, R55, R28, R77 ;  /* 0x0000001c371c7223 */ /* 0x000fc8000000004d */
[----:B------:R-:W-:Y:S02]  /*6f60*/  FFMA R28, R78, R29, R28 ;  /* 0x0000001d4e1c7223 */ /* 0x000fe4000000001c */
[C---:B------:R-:W-:Y:S02]  /*6f70*/  FFMA R16, R53.reuse, R18, R16 ;  /* 0x0000001235107223 */ /* 0x040fe40000000010 */
[----:B------:R-:W-:Y:S02]  /*6f80*/  FFMA R28, R53, R30, R28 ;  /* 0x0000001e351c7223 */ /* 0x000fe4000000001c */
[C---:B------:R-:W-:Y:S02]  /*6f90*/  FFMA R13, R76.reuse, R35, R13 ;  /* 0x000000234c0d7223 */ /* 0x040fe4000000000d */
[----:B0-----:R-:W0:Y:S01]  /*6fa0*/  LDS.128 R32, [0x3170] ;  /* 0x00317000ff207984 */ /* 0x001e220000000c00 */
[----:B-1----:R-:W-:Y:S02]  /*6fb0*/  FFMA R20, R55, R20, R65 ;  /* 0x0000001437147223 */ /* 0x002fe40000000041 */
[----:B------:R-:W-:-:S02]  /*6fc0*/  FFMA R73, R76, R19, R16 ;  /* 0x000000134c497223 */ /* 0x000fc40000000010 */
[----:B------:R-:W-:Y:S01]  /*6fd0*/  FFMA R65, R76, R31, R28 ;  /* 0x0000001f4c417223 */ /* 0x000fe2000000001c */
[----:B------:R-:W1:Y:S01]  /*6fe0*/  LDS.128 R16, [0x3150] ;  /* 0x00315000ff107984 */ /* 0x000e620000000c00 */
[----:B------:R-:W-:-:S03]  /*6ff0*/  FFMA R40, R55, R40, R36 ;  /* 0x0000002837287223 */ /* 0x000fc60000000024 */
[----:B------:R-:W1:Y:S04]  /*7000*/  LDS.128 R36, [0x31f0] ;  /* 0x0031f000ff247984 */ /* 0x000e680000000c00 */
[----:B------:R-:W1:Y:S01]  /*7010*/  LDS.128 R28, [0x3270] ;  /* 0x00327000ff1c7984 */ /* 0x000e620000000c00 */
[----:B------:R-:W-:-:S03]  /*7020*/  FFMA R75, R76, R27, R26 ;  /* 0x0000001b4c4b7223 */ /* 0x000fc6000000001a */
[----:B------:R-:W1:Y:S01]  /*7030*/  LDS.128 R24, [0x32f0] ;  /* 0x0032f000ff187984 */ /* 0x000e620000000c00 */
[----:B------:R-:W-:-:S03]  /*7040*/  FFMA R61, R76, R7, R61 ;  /* 0x000000074c3d7223 */ /* 0x000fc6000000003d */
[----:B------:R-:W-:Y:S06]  /*7050*/  BAR.SYNC 0x0 ;  /* 0x0000000000007b1d */ /* 0x000fec0000000000 */
[----:B------:R-:W-:-:S04]  /*7060*/  FFMA R8, R55, R8, R49 ;  /* 0x0000000837087223 */ /* 0x000fc80000000031 */
[----:B------:R-:W-:-:S04]  /*7070*/  FFMA R9, R78, R9, R8 ;  /* 0x000000094e097223 */ /* 0x000fc80000000008 */
[----:B------:R-:W-:Y:S01]  /*7080*/  FFMA R9, R53, R10, R9 ;  /* 0x0000000a35097223 */ /* 0x000fe20000000009 */
[----:B------:R-:W-:Y:S01]  /*7090*/  @!P0 STS [R3.X4+0x3100], R72 ;  /* 0x0031004803008388 */ /* 0x000fe20000004800 */
[----:B0-----:R-:W-:-:S03]  /*70a0*/  FFMA R32, R55, R32, R47 ;  /* 0x0000002037207223 */ /* 0x001fc6000000002f */
[----:B------:R-:W-:Y:S04]  /*70b0*/  STS [R3.X4], R70 ;  /* 0x0000004603007388 */ /* 0x000fe80000004800 */
[----:B------:R-:W-:Y:S04]  /*70c0*/  STS [R3.X4+0x620], R68 ;  /* 0x0006204403007388 */ /* 0x000fe80000004800 */
[----:B------:R-:W-:Y:S04]  /*70d0*/  STS [R3.X4+0xc40], R66 ;  /* 0x000c404203007388 */ /* 0x000fe80000004800 */
[----:B------:R0:W-:Y:S04]  /*70e0*/  STS [R3.X4+0x1260], R64 ;  /* 0x0012604003007388 */ /* 0x0001e80000004800 */
[----:B------:R-:W-:Y:S04]  /*70f0*/  STS [R3.X4+0x1880], R62 ;  /* 0x0018803e03007388 */ /* 0x000fe80000004800 */
[----:B------:R-:W-:Y:S01]  /*7100*/  STS [R3.X4+0x1ea0], R60 ;  /* 0x001ea03c03007388 */ /* 0x000fe20000004800 */
[----:B0-----:R-:W-:-:S03]  /*7110*/  FFMA R64, R76, R11, R9 ;  /* 0x0000000b4c407223 */ /* 0x001fc60000000009 */
[----:B------:R-:W-:Y:S04]  /*7120*/  STS [R3.X4+0x24c0], R46 ;  /* 0x0024c02e03007388 */ /* 0x000fe80000004800 */
[----:B------:R-:W-:Y:S01]  /*7130*/  STS [R3.X4+0x2ae0], R44 ;  /* 0x002ae02c03007388 */ /* 0x000fe20000004800 */
[----:B-1----:R-:W-:-:S03]  /*7140*/  FFMA R16, R55, R16, R63 ;  /* 0x0000001037107223 */ /* 0x002fc6000000003f */
[----:B------:R-:W-:Y:S06]  /*7150*/  BAR.SYNC 0x0 ;  /* 0x0000000000007b1d */ /* 0x000fec0000000000 */
[----:B------:R-:W-:Y:S01]  /*7160*/  LDS R7, [R3.X4] ;  /* 0x0000000003077984 */ /* 0x000fe20000004800 */
[----:B------:R-:W-:-:S03]  /*7170*/  FFMA R36, R55, R36, R51 ;  /* 0x0000002437247223 */ /* 0x000fc60000000033 */
[----:B------:R-:W0:Y:S01]  /*7180*/  LDS.128 R8, [0x3120] ;  /* 0x00312000ff087984 */ /* 0x000e220000000c00 */
[C---:B------:R-:W-:Y:S02]  /*7190*/  FFMA R32, R78.reuse, R33, R32 ;  /* 0x000000214e207223 */ /* 0x040fe40000000020 */
[----:B------:R-:W-:Y:S01]  /*71a0*/  FFMA R28, R55, R28, R48 ;  /* 0x0000001c371c7223 */ /* 0x000fe20000000030 */
[----:B------:R-:W-:Y:S01]  /*71b0*/  LDS R62, [R3.X4+0x620] ;  /* 0x00062000033e7984 */ /* 0x000fe20000004800 */
[----:B------:R-:W-:-:S03]  /*71c0*/  FFMA R16, R78, R17, R16 ;  /* 0x000000114e107223 */ /* 0x000fc60000000010 */
[----:B------:R-:W1:Y:S01]  /*71d0*/  LDS.128 R48, [0x3280] ;  /* 0x00328000ff307984 */ /* 0x000e620000000c00 */
[----:B------:R-:W-:-:S03]  /*71e0*/  FFMA R32, R53, R34, R32 ;  /* 0x0000002235207223 */ /* 0x000fc60000000020 */
[----:B------:R-:W0:Y:S01]  /*71f0*/  LDS R5, [R3.X4+0xc40] ;  /* 0x000c400003057984 */ /* 0x000e220000004800 */
[----:B------:R-:W-:Y:S02]  /*7200*/  FFMA R16, R53, R18, R16 ;  /* 0x0000001235107223 */ /* 0x000fe40000000010 */
[C---:B------:R-:W-:Y:S01]  /*7210*/  FFMA R79, R76.reuse, R35, R32 ;  /* 0x000000234c4f7223 */ /* 0x040fe20000000020 */
[----:B------:R-:W0:Y:S01]  /*7220*/  LDS.128 R44, [0x3200] ;  /* 0x00320000ff2c7984 */ /* 0x000e220000000c00 */
[----:B------:R-:W-:-:S03]  /*7230*/  FFMA R63, R76, R19, R16 ;  /* 0x000000134c3f7223 */ /* 0x000fc60000000010 */
[----:B------:R-:W0:Y:S01]  /*7240*/  LDS.128 R32, [0x31a0] ;  /* 0x0031a000ff207984 */ /* 0x000e220000000c00 */
[----:B------:R-:W-:-:S03]  /*7250*/  FFMA R24, R55, R24, R59 ;  /* 0x0000001837187223 */ /* 0x000fc6000000003b */
[----:B------:R-:W1:Y:S04]  /*7260*/  LDS R60, [R3.X4+0x1260] ;  /* 0x00126000033c7984 */ /* 0x000e680000004800 */
[----:B------:R-:W1:Y:S01]  /*7270*/  LDS.128 R16, [0x3100] ;  /* 0x00310000ff107984 */ /* 0x000e620000000c00 */
        /* <DEDUP_REMOVED lines=18> */
[----:B------:R-:W1:Y:S01]  /*73a0*/  LDS.128 R24, [0x32a0] ;  /* 0x0032a000ff187984 */ /* 0x000e620000000c00 */
[C---:B0-----:R-:W-:Y:S02]  /*73b0*/  FFMA R8, R7.reuse, R8, R13 ;  /* 0x0000000807087223 */ /* 0x041fe4000000000d */
[----:B-1----:R-:W-:Y:S01]  /*73c0*/  FFMA R15, R7, R48, R15 ;  /* 0x00000030070f7223 */ /* 0x002fe2000000000f */
[----:B------:R-:W-:Y:S01]  /*73d0*/  LDS.128 R28, [0x3140] ;  /* 0x00314000ff1c7984 */ /* 0x000fe20000000c00 */
[C---:B------:R-:W-:Y:S02]  /*73e0*/  FFMA R8, R62.reuse, R9, R8 ;  /* 0x000000093e087223 */ /* 0x040fe40000000008 */
[----:B------:R-:W-:Y:S01]  /*73f0*/  FFMA R15, R62, R49, R15 ;  /* 0x000000313e0f7223 */ /* 0x000fe2000000000f */
[----:B------:R-:W-:Y:S01]  /*7400*/  LDS.128 R40, [0x3220] ;  /* 0x00322000ff287984 */ /* 0x000fe20000000c00 */
[----:B------:R-:W-:Y:S02]  /*7410*/  FFMA R8, R5, R10, R8 ;  /* 0x0000000a05087223 */ /* 0x000fe40000000008 */
[----:B------:R-:W-:Y:S01]  /*7420*/  FFMA R44, R7, R44, R71 ;  /* 0x0000002c072c7223 */ /* 0x000fe20000000047 */
        /* <DEDUP_REMOVED lines=17> */
[----:B------:R-:W1:Y:S01]  /*7540*/  LDS.128 R44, [0x3260] ;  /* 0x00326000ff2c7984 */ /* 0x000e620000000c00 */
[----:B------:R-:W-:-:S03]  /*7550*/  FFMA R72, R60, R19, R18 ;  /* 0x000000133c487223 */ /* 0x000fc60000000012 */
[----:B------:R-:W1:Y:S01]  /*7560*/  LDS.128 R32, [0x31e0] ;  /* 0x0031e000ff207984 */ /* 0x000e620000000c00 */
[----:B------:R-:W-:-:S03]  /*7570*/  FFMA R24, R7, R24, R65 ;  /* 0x0000001807187223 */ /* 0x000fc60000000041 */
[----:B------:R-:W1:Y:S01]  /*7580*/  LDS.128 R16, [0x3240] ;  /* 0x00324000ff107984 */ /* 0x000e620000000c00 */
[----:B------:R-:W-:-:S04]  /*7590*/  FFMA R24, R62, R25, R24 ;  /* 0x000000193e187223 */ /* 0x000fc80000000018 */
[----:B------:R-:W-:Y:S02]  /*75a0*/  FFMA R24, R5, R26, R24 ;  /* 0x0000001a05187223 */ /* 0x000fe40000000018 */
[----:B------:R-:W-:Y:S02]  /*75b0*/  FFMA R36, R7, R36, R69 ;  /* 0x0000002407247223 */ /* 0x000fe40000000045 */
[----:B------:R-:W-:Y:S02]  /*75c0*/  FFMA R68, R60, R27, R24 ;  /* 0x0000001b3c447223 */ /* 0x000fe40000000018 */
[----:B------:R-:W3:Y:S01]  /*75d0*/  LDS.128 R24, [0x3190] ;  /* 0x00319000ff187984 */ /* 0x000ee20000000c00 */
[----:B------:R-:W-:-:S04]  /*75e0*/  FFMA R36, R62, R37, R36 ;  /* 0x000000253e247223 */ /* 0x000fc80000000024 */
[----:B------:R-:W-:Y:S02]  /*75f0*/  FFMA R36, R5, R38, R36 ;  /* 0x0000002605247223 */ /* 0x000fe40000000024 */
[C---:B0-----:R-:W-:Y:S02]  /*7600*/  FFMA R8, R7.reuse, R8, R64 ;  /* 0x0000000807087223 */ /* 0x041fe40000000040 */
[----:B------:R-:W-:Y:S02]  /*7610*/  FFMA R64, R60, R39, R36 ;  /* 0x000000273c407223 */ /* 0x000fe40000000024 */
[C---:B------:R-:W-:Y:S01]  /*7620*/  FFMA R28, R7.reuse, R28, R63 ;  /* 0x0000001c071c7223 */ /* 0x040fe2000000003f */
[----:B------:R-:W0:Y:S01]  /*7630*/  LDS.128 R36, [0x3290] ;  /* 0x00329000ff247984 */ /* 0x000e220000000c00 */
[C---:B-1----:R-:W-:Y:S02]  /*7640*/  FFMA R48, R7.reuse, R48, R76 ;  /* 0x0000003007307223 */ /* 0x042fe4000000004c */
[----:B------:R-:W-:Y:S01]  /*7650*/  FFMA R20, R7, R20, R73 ;  /* 0x0000001407147223 */ /* 0x000fe20000000049 */
[----:B------:R-:W1:Y:S01]  /*7660*/  LDS R76, [R3.X4+0x2ae0] ;  /* 0x002ae000034c7984 */ /* 0x000e620000004800 */
[----:B------:R-:W-:-:S02]  /*7670*/  FFMA R28, R62, R29, R28 ;  /* 0x0000001d3e1c7223 */ /* 0x000fc4000000001c */
[C---:B------:R-:W-:Y:S02]  /*7680*/  FFMA R20, R62.reuse, R21, R20 ;  /* 0x000000153e147223 */ /* 0x040fe40000000014 */
[----:B------:R-:W-:Y:S02]  /*7690*/  FFMA R9, R62, R9, R8 ;  /* 0x000000093e097223 */ /* 0x000fe40000000008 */
[----:B------:R-:W-:Y:S02]  /*76a0*/  FFMA R28, R5, R30, R28 ;  /* 0x0000001e051c7223 */ /* 0x000fe4000000001c */
[----:B------:R-:W-:Y:S02]  /*76b0*/  FFMA R8, R7, R44, R77 ;  /* 0x0000002c07087223 */ /* 0x000fe4000000004d */
[----:B------:R-:W-:Y:S02]  /*76c0*/  FFMA R22, R5, R22, R20 ;  /* 0x0000001605167223 */ /* 0x000fe40000000014 */
[----:B------:R-:W-:-:S02]  /*76d0*/  FFMA R32, R7, R32, R66 ;  /* 0x0000002007207223 */ /* 0x000fc40000000042 */
[----:B------:R-:W-:Y:S02]  /*76e0*/  FFMA R9, R5, R10, R9 ;  /* 0x0000000a05097223 */ /* 0x000fe40000000009 */
[----:B------:R-:W-:Y:S02]  /*76f0*/  FFMA R61, R60, R31, R28 ;  /* 0x0000001f3c3d7223 */ /* 0x000fe4000000001c */
[C---:B------:R-:W-:Y:S01]  /*7700*/  FFMA R8, R62.reuse, R45, R8 ;  /* 0x0000002d3e087223 */ /* 0x040fe20000000008 */
[----:B------:R-:W0:Y:S01]  /*7710*/  LDS.128 R28, [0x3210] ;  /* 0x00321000ff1c7984 */ /* 0x000e220000000c00 */
[C---:B------:R-:W-:Y:S02]  /*7720*/  FFMA R40, R7.reuse, R40, R75 ;  /* 0x0000002807287223 */ /* 0x040fe4000000004b */
[----:B------:R-:W-:Y:S02]  /*7730*/  FFMA R16, R7, R16, R67 ;  /* 0x0000001007107223 */ /* 0x000fe40000000043 */
[----:B------:R-:W-:-:S02]  /*7740*/  FFMA R33, R62, R33, R32 ;  /* 0x000000213e217223 */ /* 0x000fc40000000020 */
[C---:B------:R-:W-:Y:S01]  /*7750*/  FFMA R45, R60.reuse, R11, R9 ;  /* 0x0000000b3c2d7223 */ /* 0x040fe20000000009 */
[----:B------:R-:W-:Y:S01]  /*7760*/  @!P0 SHF.R.U32.HI R9, RZ, 0x3, R3 ;  /* 0x00000003ff098819 */ /* 0x000fe20000011603 */
[----:B------:R-:W-:Y:S02]  /*7770*/  FFMA R55, R60, R23, R22 ;  /* 0x000000173c377223 */ /* 0x000fe40000000016 */
[----:B------:R-:W2:Y:S01]  /*7780*/  LDS.128 R20, [0x3160] ;  /* 0x00316000ff147984 */ /* 0x000ea20000000c00 */
[C---:B------:R-:W-:Y:S01]  /*7790*/  FFMA R40, R62.reuse, R41, R40 ;  /* 0x000000293e287223 */ /* 0x040fe20000000028 */
[----:B------:R-:W-:Y:S01]  /*77a0*/  @!P0 SHF.L.U32 R9, R9, 0x9, RZ ;  /* 0x0000000909098819 */ /* 0x000fe200000006ff */
[----:B------:R-:W-:Y:S02]  /*77b0*/  FFMA R16, R62, R17, R16 ;  /* 0x000000113e107223 */ /* 0x000fe40000000010 */
[C---:B------:R-:W-:Y:S02]  /*77c0*/  FFMA R33, R5.reuse, R34, R33 ;  /* 0x0000002205217223 */ /* 0x040fe40000000021 */
[----:B------:R-:W-:Y:S01]  /*77d0*/  FFMA R8, R5, R46, R8 ;  /* 0x0000002e05087223 */ /* 0x000fe20000000008 */
[----:B------:R-:W-:Y:S01]  /*77e0*/  @!P0 LOP3.LUT R46, R3, 0x7, RZ, 0xc0, !PT ;  /* 0x00000007032e8812 */ /* 0x000fe200078ec0ff */
[----:B------:R-:W-:-:S02]  /*77f0*/  FFMA R40, R5, R42, R40 ;  /* 0x0000002a05287223 */ /* 0x000fc40000000028 */
[----:B------:R-:W-:Y:S01]  /*7800*/  FFMA R18, R5, R18, R16 ;  /* 0x0000001205127223 */ /* 0x000fe20000000010 */
[----:B------:R-:W-:Y:S01]  /*7810*/  @!P0 LOP3.LUT R46, R9, 0xfffffe00, R46, 0xe2, !PT ;  /* 0xfffffe00092e8812 */ /* 0x000fe200078ee22e */
[C---:B------:R-:W-:Y:S02]  /*7820*/  FFMA R65, R60.reuse, R35, R33 ;  /* 0x000000233c417223 */ /* 0x040fe40000000021 */
[C---:B------:R-:W-:Y:S01]  /*7830*/  FFMA R67, R60.reuse, R47, R8 ;  /* 0x0000002f3c437223 */ /* 0x040fe20000000008 */
[----:B------:R-:W4:Y:S01]  /*7840*/  LDS.128 R32, [0x3230] ;  /* 0x00323000ff207984 */ /* 0x000f220000000c00 */
[----:B------:R-:W-:-:S03]  /*7850*/  FFMA R57, R60, R43, R40 ;  /* 0x0000002b3c397223 */ /* 0x000fc60000000028 */
[----:B------:R-:W4:Y:S01]  /*7860*/  LDS.128 R8, [0x32b0] ;  /* 0x0032b000ff087984 */ /* 0x000f220000000c00 */
[----:B------:R-:W-:Y:S02]  /*7870*/  FFMA R44, R60, R19, R18 ;  /* 0x000000133c2c7223 */ /* 0x000fe40000000012 */
[----:B---3--:R-:W-:Y:S01]  /*7880*/  FFMA R24, R15, R24, R55 ;  /* 0x000000180f187223 */ /* 0x008fe20000000037 */
[----:B------:R-:W3:Y:S04]  /*7890*/  LDS.128 R40, [0x3110] ;  /* 0x00311000ff287984 */ /* 0x000ee80000000c00 */
[----:B------:R-:W3:Y:S01]  /*78a0*/  LDS.128 R16, [0x3130] ;  /* 0x00313000ff107984 */ /* 0x000ee20000000c00 */
[----:B------:R-:W-:-:S04]  /*78b0*/  FFMA R24, R78, R25, R24 ;  /* 0x000000194e187223 */ /* 0x000fc80000000018 */
[----:B------:R-:W-:Y:S02]  /*78c0*/  FFMA R24, R13, R26, R24 ;  /* 0x0000001a0d187223 */ /* 0x000fe40000000018 */
[C---:B0-----:R-:W-:Y:S02]  /*78d0*/  FFMA R36, R15.reuse, R36, R71 ;  /* 0x000000240f247223 */ /* 0x041fe40000000047 */
[----:B-1----:R-:W-:Y:S02]  /*78e0*/  FFMA R71, R76, R27, R24 ;  /* 0x0000001b4c477223 */ /* 0x002fe40000000018 */
[----:B------:R-:W0:Y:S01]  /*78f0*/  LDS.128 R24, [0x31d0] ;  /* 0x0031d000ff187984 */ /* 0x000e220000000c00 */
[----:B------:R-:W-:Y:S02]  /*7900*/  FFMA R28, R15, R28, R59 ;  /* 0x0000001c0f1c7223 */ /* 0x000fe4000000003b */
[----:B--2---:R-:W-:Y:S02]  /*7910*/  FFMA R20, R7, R20, R79 ;  /* 0x0000001407147223 */ /* 0x004fe4000000004f */
[----:B------:R-:W-:-:S02]  /*7920*/  FFMA R28, R78, R29, R28 ;  /* 0x0000001d4e1c7223 */ /* 0x000fc4000000001c */
[----:B------:R-:W-:Y:S02]  /*7930*/  FFMA R36, R78, R37, R36 ;  /* 0x000000254e247223 */ /* 0x000fe40000000024 */
[C---:B------:R-:W-:Y:S02]  /*7940*/  FFMA R21, R62.reuse, R21, R20 ;  /* 0x000000153e157223 */ /* 0x040fe40000000014 */
[----:B------:R-:W-:Y:S02]  /*7950*/  FFMA R49, R62, R49, R48 ;  /* 0x000000313e317223 */ /* 0x000fe40000000030 */
[C---:B------:R-:W-:Y:S02]  /*7960*/  FFMA R28, R13.reuse, R30, R28 ;  /* 0x0000001e0d1c7223 */ /* 0x040fe4000000001c */
[----:B------:R-:W-:Y:S02]  /*7970*/  FFMA R36, R13, R38, R36 ;  /* 0x000000260d247223 */ /* 0x000fe40000000024 */
[----:B------:R-:W-:-:S02]  /*7980*/  FFMA R7, R5, R22, R21 ;  /* 0x0000001605077223 */ /* 0x000fc40000000015 */
[----:B------:R-:W-:Y:S01]  /*7990*/  FFMA R49, R5, R50, R49 ;  /* 0x0000003205317223 */ /* 0x000fe20000000031 */
[----:B------:R-:W-:Y:S01]  /*79a0*/  @!P0 SHF.L.U32 R5, R2, 0xc, RZ ;  /* 0x0000000c02058819 */ /* 0x000fe200000006ff */
[C---:B----4-:R-:W-:Y:S02]  /*79b0*/  FFMA R57, R15.reuse, R32, R57 ;  /* 0x000000200f397223 */ /* 0x050fe40000000039 */
[----:B------:R-:W-:Y:S02]  /*79c0*/  FFMA R8, R15, R8, R68 ;  /* 0x000000080f087223 */ /* 0x000fe40000000044 */
[C---:B------:R-:W-:Y:S02]  /*79d0*/  FFMA R63, R76.reuse, R31, R28 ;  /* 0x0000001f4c3f7223 */ /* 0x040fe4000000001c */
[----:B------:R-:W-:Y:S01]  /*79e0*/  FFMA R55, R76, R39, R36 ;  /* 0x000000274c377223 */ /* 0x000fe20000000024 */
[----:B------:R-:W1:Y:S01]  /*79f0*/  LDS.128 R28, [0x3250] ;  /* 0x00325000ff1c7984 */ /* 0x000e620000000c00 */
[----:B---3--:R-:W-:Y:S01]  /*7a00*/  FFMA R40, R40, R15, R72 ;  /* 0x0000000f28287223 */ /* 0x008fe20000000048 */
[----:B------:R-:W-:Y:S01]  /*7a10*/  @!P0 LOP3.LUT R5, R5, 0xffffe000, RZ, 0xc0, !PT ;  /* 0xffffe00005058812 */ /* 0x000fe200078ec0ff */
[----:B------:R-:W-:Y:S01]  /*7a20*/  FFMA R16, R15, R16, R70 ;  /* 0x000000100f107223 */ /* 0x000fe20000000046 */
[----:B------:R-:W2:Y:S01]  /*7a30*/  LDS.128 R36, [0x32d0] ;  /* 0x0032d000ff247984 */ /* 0x000ea20000000c00 */
[----:B------:R-:W-:-:S02]  /*7a40*/  FFMA R33, R78, R33, R57 ;  /* 0x000000214e217223 */ /* 0x000fc40000000039 */
[----:B------:R-:W-:Y:S02]  /*7a50*/  FFMA R7, R60, R23, R7 ;  /* 0x000000173c077223 */ /* 0x000fe40000000007 */
[C---:B------:R-:W-:Y:S01]  /*7a60*/  FFMA R8, R78.reuse, R9, R8 ;  /* 0x000000094e087223 */ /* 0x040fe20000000008 */
[----:B------:R-:W3:Y:S01]  /*7a70*/  LDS.128 R20, [0x31b0] ;  /* 0x0031b000ff147984 */ /* 0x000ee20000000c00 */
[C---:B------:R-:W-:Y:S01]  /*7a80*/  FFMA R40, R78.reuse, R41, R40 ;  /* 0x000000294e287223 */ /* 0x040fe20000000028 */
[----:B------:R-:W-:Y:S01]  /*7a90*/  IADD3 R9, R81, 0x10d80, RZ ;  /* 0x00010d8051097810 */ /* 0x000fe20007ffe0ff */
[----:B------:R-:W-:Y:S01]  /*7aa0*/  FFMA R16, R78, R17, R16 ;  /* 0x000000114e107223 */ /* 0x000fe20000000010 */
[----:B------:R-:W-:Y:S01]  /*7ab0*/  @!P0 IADD3 R17, R46, 0x58, R5 ;  /* 0x000000582e118810 */ /* 0x000fe20007ffe005 */
[C---:B------:R-:W-:Y:S02]  /*7ac0*/  FFMA R33, R13.reuse, R34, R33 ;  /* 0x000000220d217223 */ /* 0x040fe40000000021 */
[----:B------:R-:W-:-:S02]  /*7ad0*/  FFMA R8, R13, R10, R8 ;  /* 0x0000000a0d087223 */ /* 0x000fc40000000008 */
[C---:B------:R-:W-:Y:S02]  /*7ae0*/  FFMA R40, R13.reuse, R42, R40 ;  /* 0x0000002a0d287223 */ /* 0x040fe40000000028 */
[C---:B------:R-:W-:Y:S02]  /*7af0*/  FFMA R57, R76.reuse, R35, R33 ;  /* 0x000000234c397223 */ /* 0x040fe40000000021 */
[----:B------:R-:W-:Y:S02]  /*7b00*/  FFMA R18, R13, R18, R16 ;  /* 0x000000120d127223 */ /* 0x000fe40000000010 */
[----:B------:R-:W-:Y:S02]  /*7b10*/  FFMA R33, R76, R11, R8 ;  /* 0x0000000b4c217223 */ /* 0x000fe40000000008 */
[----:B------:R-:W-:-:S04]  /*7b20*/  @!P0 IMAD.WIDE R16, R17, R0, c[0x0][0x168] ;  /* 0x00005a0011108625 */ /* 0x000fc800078e0200 */
[----:B------:R-:W-:Y:S01]  /*7b30*/  IMAD.WIDE R8, R9, R0, c[0x0][0x160] ;  /* 0x0000580009087625 */ /* 0x000fe200078e0200 */
[----:B------:R4:W5:Y:S03]  /*7b40*/  @!P0 LDG.E.CONSTANT R32, [R16.64] ;  /* 0x0000000410208981 */ /* 0x000966000c1e9900 */
[----:B------:R-:W-:Y:S01]  /*7b50*/  FFMA R69, R76, R43, R40 ;  /* 0x0000002b4c457223 */ /* 0x000fe20000000028 */
[----:B------:R1:W5:Y:S01]  /*7b60*/  LDG.E.CONSTANT R72, [R8.64] ;  /* 0x0000000408487981 */ /* 0x000362000c1e9900 */
[----:B------:R-:W-:Y:S02]  /*7b70*/  FFMA R73, R60, R51, R49 ;  /* 0x000000333c497223 */ /* 0x000fe40000000031 */
[C---:B0-----:R-:W-:Y:S01]  /*7b80*/  FFMA R24, R15.reuse, R24, R64 ;  /* 0x000000180f187223 */ /* 0x041fe20000000040 */
[----:B------:R-:W0:Y:S04]  /*7b90*/  LDS.128 R40, [0x3150] ;  /* 0x00315000ff287984 */ /* 0x000e280000000c00 */
[----:B------:R0:W5:Y:S04]  /*7ba0*/  LDG.E.CONSTANT R70, [R8.64+0xc40] ;  /* 0x000c400408467981 */ /* 0x000168000c1e9900 */
[----:B------:R0:W5:Y:S04]  /*7bb0*/  LDG.E.CONSTANT R68, [R8.64+0x1880] ;  /* 0x0018800408447981 */ /* 0x000168000c1e9900 */
[----:B------:R0:W5:Y:S04]  /*7bc0*/  LDG.E.CONSTANT R66, [R8.64+0x24c0] ;  /* 0x0024c00408427981 */ /* 0x000168000c1e9900 */
[----:B------:R0:W5:Y:S04]  /*7bd0*/  LDG.E.CONSTANT R64, [R8.64+0x3100] ;  /* 0x0031000408407981 */ /* 0x000168000c1e9900 */
[----:B------:R0:W5:Y:S04]  /*7be0*/  LDG.E.CONSTANT R62, [R8.64+0x3d40] ;  /* 0x003d4004083e7981 */ /* 0x000168000c1e9900 */
[----:B------:R0:W5:Y:S04]  /*7bf0*/  LDG.E.CONSTANT R60, [R8.64+0x4980] ;  /* 0x00498004083c7981 */ /* 0x000168000c1e9900 */
[----:B------:R0:W5:Y:S01]  /*7c00*/  LDG.E.CONSTANT R34, [R8.64+0x55c0] ;  /* 0x0055c00408227981 */ /* 0x000162000c1e9900 */
[----:B-1----:R-:W-:-:S02]  /*7c10*/  FFMA R28, R15, R28, R44 ;  /* 0x0000001c0f1c7223 */ /* 0x002fc4000000002c */
[C---:B--2---:R-:W-:Y:S01]  /*7c20*/  FFMA R36, R15.reuse, R36, R45 ;  /* 0x000000240f247223 */ /* 0x044fe2000000002d */
[----:B------:R-:W-:Y:S01]  /*7c30*/  LDS.128 R48, [0x31f0] ;  /* 0x0031f000ff307984 */ /* 0x000fe20000000c00 */
[----:B---3--:R-:W-:-:S03]  /*7c40*/  FFMA R20, R15, R20, R53 ;  /* 0x000000140f147223 */ /* 0x008fc60000000035 */
[----:B------:R-:W1:Y:S01]  /*7c50*/  LDS.128 R44, [0x3170] ;  /* 0x00317000ff2c7984 */ /* 0x000e620000000c00 */
[----:B------:R-:W-:-:S04]  /*7c60*/  FFMA R20, R78, R21, R20 ;  /* 0x000000154e147223 */ /* 0x000fc80000000014 */
[----:B------:R-:W-:Y:S02]  /*7c70*/  FFMA R20, R13, R22, R20 ;  /* 0x000000160d147223 */ /* 0x000fe40000000014 */
[----:B0-----:R-:W-:Y:S02]  /*7c80*/  FFMA R40, R15, R40, R61 ;  /* 0x000000280f287223 */ /* 0x001fe4000000003d */
[C---:B------:R-:W-:Y:S02]  /*7c90*/  FFMA R59, R76.reuse, R19, R18 ;  /* 0x000000134c3b7223 */ /* 0x040fe40000000012 */
[----:B------:R-:W-:Y:S01]  /*7ca0*/  FFMA R61, R76, R23, R20 ;  /* 0x000000174c3d7223 */ /* 0x000fe20000000014 */
[----:B----4-:R-:W0:Y:S04]  /*7cb0*/  LDS.128 R16, [0x3270] ;  /* 0x00327000ff107984 */ /* 0x010e280000000c00 */
[----:B------:R-:W2:Y:S01]  /*7cc0*/  LDS.128 R20, [0x32f0] ;  /* 0x0032f000ff147984 */ /* 0x000ea20000000c00 */
[----:B------:R-:W-:-:S03]  /*7cd0*/  FFMA R25, R78, R25, R24 ;  /* 0x000000194e197223 */ /* 0x000fc60000000018 */
[----:B------:R-:W-:Y:S06]  /*7ce0*/  BAR.SYNC 0x0 ;  /* 0x0000000000007b1d */ /* 0x000fec0000000000 */
[----:B------:R-:W-:Y:S01]  /*7cf0*/  FFMA R25, R13, R26, R25 ;  /* 0x0000001a0d197223 */ /* 0x000fe20000000019 */
[----:B------:R-:W-:Y:S03]  /*7d00*/  @!P0 STS [R3.X4+0x3100], R74 ;  /* 0x0031004a03008388 */ /* 0x000fe60000004800 */
[----:B------:R-:W-:Y:S01]  /*7d10*/  FFMA R75, R76, R27, R25 ;  /* 0x0000001b4c4b7223 */ /* 0x000fe20000000019 */
        /* <DEDUP_REMOVED lines=11> */
[----:B-1----:R-:W-:-:S03]  /*7dd0*/  FFMA R44, R15, R44, R7 ;  /* 0x0000002c0f2c7223 */ /* 0x002fc60000000007 */
[----:B------:R-:W1:Y:S01]  /*7de0*/  LDS.128 R24, [0x3200] ;  /* 0x00320000ff187984 */ /* 0x000e620000000c00 */
[----:B------:R-:W-:-:S03]  /*7df0*/  FFMA R29, R78, R29, R28 ;  /* 0x0000001d4e1d7223 */ /* 0x000fc6000000001c */
[----:B------:R-:W3:Y:S01]  /*7e00*/  LDS.128 R4, [0x3180] ;  /* 0x00318000ff047984 */ /* 0x000ee20000000c00 */
[----:B------:R-:W-:-:S03]  /*7e10*/  FFMA R42, R13, R42, R40 ;  /* 0x0000002a0d2a7223 */ /* 0x000fc60000000028 */
[----:B------:R-:W4:Y:S01]  /*7e20*/  LDS R54, [R3.X4+0x620] ;  /* 0x0006200003367984 */ /* 0x000f220000004800 */
[----:B------:R-:W-:-:S03]  /*7e30*/  FFMA R29, R13, R30, R29 ;  /* 0x0000001e0d1d7223 */ /* 0x000fc6000000001d */
[----:B------:R-:W3:Y:S01]  /*7e40*/  LDS R35, [R3.X4+0xc40] ;  /* 0x000c400003237984 */ /* 0x000ee20000004800 */
[C---:B------:R-:W-:Y:S02]  /*7e50*/  FFMA R77, R76.reuse, R43, R42 ;  /* 0x0000002b4c4d7223 */ /* 0x040fe4000000002a */
[----:B------:R-:W-:Y:S01]  /*7e60*/  FFMA R74, R76, R31, R29 ;  /* 0x0000001f4c4a7223 */ /* 0x000fe2000000001d */
[----:B------:R-:W4:Y:S04]  /*7e70*/  LDS.128 R40, [0x3120] ;  /* 0x00312000ff287984 */ /* 0x000f280000000c00 */
[----:B------:R-:W4:Y:S01]  /*7e80*/  LDS R52, [R3.X4+0x1260] ;  /* 0x0012600003347984 */ /* 0x000f220000004800 */
[----:B------:R-:W-:-:S03]  /*7e90*/  FFMA R48, R15, R48, R65 ;  /* 0x000000300f307223 */ /* 0x000fc60000000041 */
[----:B------:R-:W4:Y:S01]  /*7ea0*/  LDS.128 R28, [0x31a0] ;  /* 0x0031a000ff1c7984 */ /* 0x000f220000000c00 */
[C---:B0-----:R-:W-:Y:S02]  /*7eb0*/  FFMA R16, R15.reuse, R16, R67 ;  /* 0x000000100f107223 */ /* 0x041fe40000000043 */
[----:B--2---:R-:W-:Y:S01]  /*7ec0*/  FFMA R20, R15, R20, R73 ;  /* 0x000000140f147223 */ /* 0x004fe20000000049 */
[----:B------:R-:W0:Y:S01]  /*7ed0*/  LDS.128 R8, [0x3100] ;  /* 0x00310000ff087984 */ /* 0x000e220000000c00 */
[C---:B------:R-:W-:Y:S02]  /*7ee0*/  FFMA R37, R78.reuse, R37, R36 ;  /* 0x000000254e257223 */ /* 0x040fe40000000024 */
[C---:B------:R-:W-:Y:S02]  /*7ef0*/  FFMA R44, R78.reuse, R45, R44 ;  /* 0x0000002d4e2c7223 */ /* 0x040fe4000000002c */
[C---:B------:R-:W-:Y:S02]  /*7f00*/  FFMA R48, R78.reuse, R49, R48 ;  /* 0x000000314e307223 */ /* 0x040fe40000000030 */
[----:B------:R-:W-:-:S02]  /*7f10*/  FFMA R16, R78, R17, R16 ;  /* 0x000000114e107223 */ /* 0x000fc40000000010 */
[----:B------:R-:W-:Y:S02]  /*7f20*/  FFMA R20, R78, R21, R20 ;  /* 0x000000154e147223 */ /* 0x000fe40000000014 */
[C---:B------:R-:W-:Y:S02]  /*7f30*/  FFMA R37, R13.reuse, R38, R37 ;  /* 0x000000260d257223 */ /* 0x040fe40000000025 */
[C---:B------:R-:W-:Y:S02]  /*7f40*/  FFMA R46, R13.reuse, R46, R44 ;  /* 0x0000002e0d2e7223 */ /* 0x040fe4000000002c */
[C---:B------:R-:W-:Y:S02]  /*7f50*/  FFMA R48, R13.reuse, R50, R48 ;  /* 0x000000320d307223 */ /* 0x040fe40000000030 */
[C---:B------:R-:W-:Y:S01]  /*7f60*/  FFMA R18, R13.reuse, R18, R16 ;  /* 0x000000120d127223 */ /* 0x040fe20000000010 */
[----:B------:R-:W-:Y:S01]  /*7f70*/  LDS R50, [R3.X4+0x1ea0] ;  /* 0x001ea00003327984 */ /* 0x000fe20000004800 */
[----:B------:R-:W-:-:S03]  /*7f80*/  FFMA R22, R13, R22, R20 ;  /* 0x000000160d167223 */ /* 0x000fc60000000014 */
[----:B------:R-:W2:Y:S01]  /*7f90*/  LDS.128 R12, [0x3220] ;  /* 0x00322000ff0c7984 */ /* 0x000ea20000000c00 */
[C---:B-1----:R-:W-:Y:S02]  /*7fa0*/  FFMA R24, R53.reuse, R24, R63 ;  /* 0x0000001835187223 */ /* 0x042fe4000000003f */
[----:B---3--:R-:W-:Y:S02]  /*7fb0*/  FFMA R4, R53, R4, R71 ;  /* 0x0000000435047223 */ /* 0x008fe40000000047 */
[C---:B------:R-:W-:Y:S02]  /*7fc0*/  FFMA R58, R76.reuse, R39, R37 ;  /* 0x000000274c3a7223 */ /* 0x040fe40000000025 */
[----:B------:R-:W-:Y:S01]  /*7fd0*/  FFMA R71, R76, R19, R18 ;  /* 0x000000134c477223 */ /* 0x000fe20000000012 */
[----:B------:R-:W1:Y:S01]  /*7fe0*/  LDS.128 R36, [0x3280] ;  /* 0x00328000ff247984 */ /* 0x000e620000000c00 */
[----:B----4-:R-:W-:-:S03]  /*7ff0*/  FFMA R24, R54, R25, R24 ;  /* 0x0000001936187223 */ /* 0x010fc60000000018 */
[----:B------:R-:W3:Y:S01]  /*8000*/  LDS.128 R16, [0x32a0] ;  /* 0x0032a000ff107984 */ /* 0x000ee20000000c00 */
[----:B------:R-:W-:Y:S02]  /*8010*/  FFMA R24, R35, R26, R24 ;  /* 0x0000001a23187223 */ /* 0x000fe40000000018 */
[C---:B------:R-:W-:Y:S02]  /*8020*/  FFMA R40, R53.reuse, R40, R59 ;  /* 0x0000002835287223 */ /* 0x040fe4000000003b */
[----:B------:R-:W-:Y:S02]  /*8030*/  FFMA R59, R52, R27, R24 ;  /* 0x0000001b343b7223 */ /* 0x000fe40000000018 */
[----:B------:R-:W-:Y:S01]  /*8040*/  FFMA R28, R53, R28, R61 ;  /* 0x0000001c351c7223 */ /* 0x000fe2000000003d */
[----:B------:R-:W4:Y:S01]  /*8050*/  LDS.128 R24, [0x32c0] ;  /* 0x0032c000ff187984 */ /* 0x000f220000000c00 */
[C---:B------:R-:W-:Y:S02]  /*8060*/  FFMA R40, R54.reuse, R41, R40 ;  /* 0x0000002936287223 */ /* 0x040fe40000000028 */
[----:B------:R-:W-:-:S02]  /*8070*/  FFMA R28, R54, R29, R28 ;  /* 0x0000001d361c7223 */ /* 0x000fc4000000001c */
[C---:B------:R-:W-:Y:S02]  /*8080*/  FFMA R40, R35.reuse, R42, R40 ;  /* 0x0000002a23287223 */ /* 0x040fe40000000028 */
[----:B------:R-:W-:Y:S02]  /*8090*/  FFMA R49, R76, R47, R46 ;  /* 0x0000002f4c317223 */ /* 0x000fe4000000002e */
[----:B------:R-:W-:Y:S01]  /*80a0*/  FFMA R28, R35, R30, R28 ;  /* 0x0000001e231c7223 */ /* 0x000fe2000000001c */
[----:B------:R-:W3:Y:S01]  /*80b0*/  LDS.128 R44, [0x31e0] ;  /* 0x0031e000ff2c7984 */ /* 0x000ee20000000c00 */
[----:B------:R-:W-:Y:S02]  /*80c0*/  FFMA R73, R52, R43, R40 ;  /* 0x0000002b34497223 */ /* 0x000fe40000000028 */
[----:B------:R-:W-:Y:S01]  /*80d0*/  FFMA R4, R54, R5, R4 ;  /* 0x0000000536047223 */ /* 0x000fe20000000004 */
[----:B------:R-:W4:Y:S01]  /*80e0*/  LDS.128 R40, [0x3160] ;  /* 0x00316000ff287984 */ /* 0x000f220000000c00 */
[----:B0-----:R-:W-:-:S02]  /*80f0*/  FFMA R8, R8, R53, R69 ;  /* 0x0000003508087223 */ /* 0x001fc40000000045 */
[----:B------:R-:W-:Y:S02]  /*8100*/  FFMA R61, R52, R31, R28 ;  /* 0x0000001f343d7223 */ /* 0x000fe4000000001c */
[----:B------:R-:W0:Y:S01]  /*8110*/  LDS.128 R28, [0x32e0] ;  /* 0x0032e000ff1c7984 */ /* 0x000e220000000c00 */
[----:B--2---:R-:W-:Y:S02]  /*8120*/  FFMA R12, R53, R12, R57 ;  /* 0x0000000c350c7223 */ /* 0x004fe40000000039 */
[----:B------:R-:W-:Y:S02]  /*8130*/  FFMA R48, R76, R51, R48 ;  /* 0x000000334c307223 */ /* 0x000fe40000000030 */
[----:B------:R-:W-:Y:S02]  /*8140*/  FFMA R6, R35, R6, R4 ;  /* 0x0000000623067223 */ /* 0x000fe40000000004 */
[C---:B------:R-:W-:Y:S02]  /*8150*/  FFMA R12, R54.reuse, R13, R12 ;  /* 0x0000000d360c7223 */ /* 0x040fe4000000000c */
[----:B------:R-:W-:-:S02]  /*8160*/  FFMA R8, R54, R9, R8 ;  /* 0x0000000936087223 */ /* 0x000fc40000000008 */
[----:B------:R-:W-:Y:S02]  /*8170*/  FFMA R76, R76, R23, R22 ;  /* 0x000000174c4c7223 */ /* 0x000fe40000000016 */
[----:B------:R-:W2:Y:S01]  /*8180*/  LDS.128 R20, [0x3140] ;  /* 0x00314000ff147984 */ /* 0x000ea20000000c00 */
[C---:B------:R-:W-:Y:S02]  /*8190*/  FFMA R12, R35.reuse, R14, R12 ;  /* 0x0000000e230c7223 */ /* 0x040fe4000000000c */
[----:B------:R-:W-:Y:S02]  /*81a0*/  FFMA R8, R35, R10, R8 ;  /* 0x0000000a23087223 */ /* 0x000fe40000000008 */
[C---:B------:R-:W-:Y:S02]  /*81b0*/  FFMA R63, R52.reuse, R7, R6 ;  /* 0x00000007343f7223 */ /* 0x040fe40000000006 */
[----:B------:R-:W0:Y:S01]  /*81c0*/  LDS.128 R4, [0x3240] ;  /* 0x00324000ff047984 */ /* 0x000e220000000c00 */
[----:B------:R-:W-:-:S02]  /*81d0*/  FFMA R56, R52, R15, R12 ;  /* 0x0000000f34387223 */ /* 0x000fc4000000000c */
[----:B------:R-:W-:Y:S01]  /*81e0*/  FFMA R51, R52, R11, R8 ;  /* 0x0000000b34337223 */ /* 0x000fe20000000008 */
[----:B------:R-:W2:Y:S04]  /*81f0*/  LDS.128 R12, [0x3260] ;  /* 0x00326000ff0c7984 */ /* 0x000ea80000000c00 */
[----:B------:R-:W2:Y:S01]  /*8200*/  LDS.128 R8, [0x31c0] ;  /* 0x0031c000ff087984 */ /* 0x000ea20000000c00 */
[C---:B-1----:R-:W-:Y:S02]  /*8210*/  FFMA R36, R53.reuse, R36, R55 ;  /* 0x0000002435247223 */ /* 0x042fe40000000037 */
[----:B---3--:R-:W-:Y:S02]  /*8220*/  FFMA R16, R53, R16, R33 ;  /* 0x0000001035107223 */ /* 0x008fe40000000021 */
[C---:B------:R-:W-:Y:S01]  /*8230*/  FFMA R36, R54.reuse, R37, R36 ;  /* 0x0000002536247223 */ /* 0x040fe20000000024 */
[----:B------:R-:W-:Y:S01]  /*8240*/  LDS R33, [R3.X4+0x1880] ;  /* 0x0018800003217984 */ /* 0x000fe20000004800 */
[----:B------:R-:W-:-:S02]  /*8250*/  FFMA R16, R54, R17, R16 ;  /* 0x0000001136107223 */ /* 0x000fc40000000010 */
[C---:B------:R-:W-:Y:S02]  /*8260*/  FFMA R36, R35.reuse, R38, R36 ;  /* 0x0000002623247223 */ /* 0x040fe40000000024 */
[----:B------:R-:W-:Y:S02]  /*8270*/  FFMA R16, R35, R18, R16 ;  /* 0x0000001223107223 */ /* 0x000fe40000000010 */
[----:B----4-:R-:W-:Y:S02]  /*8280*/  FFMA R24, R53, R24, R58 ;  /* 0x0000001835187223 */ /* 0x010fe4000000003a */
[C---:B------:R-:W-:Y:S02]  /*8290*/  FFMA R67, R52.reuse, R39, R36 ;  /* 0x0000002734437223 */ /* 0x040fe40000000024 */
[----:B------:R-:W-:Y:S01]  /*82a0*/  FFMA R65, R52, R19, R16 ;  /* 0x0000001334417223 */ /* 0x000fe20000000010 */
[----:B------:R-:W-:Y:S01]  /*82b0*/  LDS.128 R36, [0x3130] ;  /* 0x00313000ff247984 */ /* 0x000fe20000000c00 */
[----:B------:R-:W-:-:S03]  /*82c0*/  FFMA R24, R54, R25, R24 ;  /* 0x0000001936187223 */ /* 0x000fc60000000018 */
[----:B------:R-:W1:Y:S01]  /*82d0*/  LDS.128 R16, [0x3110] ;  /* 0x00311000ff107984 */ /* 0x000e620000000c00 */
[----:B------:R-:W-:Y:S02]  /*82e0*/  FFMA R44, R53, R44, R48 ;  /* 0x0000002c352c7223 */ /* 0x000fe40000000030 */
[----:B------:R-:W-:Y:S01]  /*82f0*/  FFMA R26, R35, R26, R24 ;  /* 0x0000001a231a7223 */ /* 0x000fe20000000018 */
[----:B------:R-:W-:Y:S01]  /*8300*/  LDS R48, [R3.X4+0x2ae0] ;  /* 0x002ae00003307984 */ /* 0x000fe20000004800 */
[C---:B------:R-:W-:Y:S02]  /*8310*/  FFMA R40, R53.reuse, R40, R49 ;  /* 0x0000002835287223 */ /* 0x040fe40000000031 */
[----:B------:R-:W-:Y:S01]  /*8320*/  FFMA R44, R54, R45, R44 ;  /* 0x0000002d362c7223 */ /* 0x000fe2000000002c */
[----:B------:R-:W3:Y:S01]  /*8330*/  LDS R49, [R3.X4+0x24c0] ;  /* 0x0024c00003317984 */ /* 0x000ee20000004800 */
[----:B------:R-:W-:Y:S02]  /*8340*/  FFMA R45, R52, R27, R26 ;  /* 0x0000001b342d7223 */ /* 0x000fe4000000001a */
[C---:B0-----:R-:W-:Y:S01]  /*8350*/  FFMA R28, R53.reuse, R28, R76 ;  /* 0x0000001c351c7223 */ /* 0x041fe2000000004c */
[----:B------:R-:W0:Y:S01]  /*8360*/  LDS.128 R24, [0x31b0] ;  /* 0x0031b000ff187984 */ /* 0x000e220000000c00 */
[----:B--2---:R-:W-:-:S02]  /*8370*/  FFMA R20, R53, R20, R77 ;  /* 0x0000001435147223 */ /* 0x004fc4000000004d */
[C---:B------:R-:W-:Y:S02]  /*8380*/  FFMA R28, R54.reuse, R29, R28 ;  /* 0x0000001d361c7223 */ /* 0x040fe4000000001c */
[C---:B------:R-:W-:Y:S02]  /*8390*/  FFMA R20, R54.reuse, R21, R20 ;  /* 0x0000001536147223 */ /* 0x040fe40000000014 */
[----:B------:R-:W-:Y:S02]  /*83a0*/  FFMA R4, R53, R4, R74 ;  /* 0x0000000435047223 */ /* 0x000fe4000000004a */
[C---:B------:R-:W-:Y:S02]  /*83b0*/  FFMA R28, R35.reuse, R30, R28 ;  /* 0x0000001e231c7223 */ /* 0x040fe4000000001c */
[----:B------:R-:W-:Y:S02]  /*83c0*/  FFMA R20, R35, R22, R20 ;  /* 0x0000001623147223 */ /* 0x000fe40000000014 */
[----:B------:R-:W-:-:S02]  /*83d0*/  FFMA R4, R54, R5, R4 ;  /* 0x0000000536047223 */ /* 0x000fc40000000004 */
[C---:B------:R-:W-:Y:S02]  /*83e0*/  FFMA R12, R53.reuse, R12, R71 ;  /* 0x0000000c350c7223 */ /* 0x040fe40000000047 */
[----:B------:R-:W-:Y:S02]  /*83f0*/  FFMA R8, R53, R8, R75 ;  /* 0x0000000835087223 */ /* 0x000fe4000000004b */
[----:B------:R-:W-:Y:S02]  /*8400*/  FFMA R71, R52, R31, R28 ;  /* 0x0000001f34477223 */ /* 0x000fe4000000001c */
[----:B------:R-:W2:Y:S01]  /*8410*/  LDS.128 R28, [0x3230] ;  /* 0x00323000ff1c7984 */ /* 0x000ea20000000c00 */
[----:B------:R-:W-:Y:S02]  /*8420*/  FFMA R4, R35, R6, R4 ;  /* 0x0000000623047223 */ /* 0x000fe40000000004 */
[C---:B------:R-:W-:Y:S02]  /*8430*/  FFMA R12, R54.reuse, R13, R12 ;  /* 0x0000000d360c7223 */ /* 0x040fe4000000000c */
[----:B------:R-:W-:-:S02]  /*8440*/  FFMA R8, R54, R9, R8 ;  /* 0x0000000936087223 */ /* 0x000fc40000000008 */
[----:B------:R-:W-:Y:S02]  /*8450*/  FFMA R55, R52, R23, R20 ;  /* 0x0000001734377223 */ /* 0x000fe40000000014 */
[----:B------:R-:W4:Y:S01]  /*8460*/  LDS.128 R20, [0x3190] ;  /* 0x00319000ff147984 */ /* 0x000f220000000c00 */
[----:B------:R-:W-:Y:S02]  /*8470*/  FFMA R40, R54, R41, R40 ;  /* 0x0000002936287223 */ /* 0x000fe40000000028 */
[C---:B------:R-:W-:Y:S02]  /*8480*/  FFMA R12, R35.reuse, R14, R12 ;  /* 0x0000000e230c7223 */ /* 0x040fe4000000000c */
[C---:B------:R-:W-:Y:S02]  /*8490*/  FFMA R8, R35.reuse, R10, R8 ;  /* 0x0000000a23087223 */ /* 0x040fe40000000008 */
[----:B------:R-:W-:Y:S02]  /*84a0*/  FFMA R69, R52, R7, R4 ;  /* 0x0000000734457223 */ /* 0x000fe40000000004 */
[----:B------:R-:W2:Y:S01]  /*84b0*/  LDS.128 R4, [0x3290] ;  /* 0x00329000ff047984 */ /* 0x000ea20000000c00 */
[----:B------:R-:W-:-:S02]  /*84c0*/  FFMA R42, R35, R42, R40 ;  /* 0x0000002a232a7223 */ /* 0x000fc40000000028 */
[----:B------:R-:W-:Y:S02]  /*84d0*/  FFMA R46, R35, R46, R44 ;  /* 0x0000002e232e7223 */ /* 0x000fe4000000002c */
[C---:B------:R-:W-:Y:S01]  /*84e0*/  FFMA R35, R52.reuse, R15, R12 ;  /* 0x0000000f34237223 */ /* 0x040fe2000000000c */
[----:B------:R-:W-:Y:S01]  /*84f0*/  @!P0 SHF.R.U32.HI R12, RZ, 0x3, R3 ;  /* 0x00000003ff0c8819 */ /* 0x000fe20000011603 */
[----:B------:R-:W-:Y:S02]  /*8500*/  FFMA R57, R52, R11, R8 ;  /* 0x0000000b34397223 */ /* 0x000fe40000000008 */
[----:B------:R-:W5:Y:S01]  /*8510*/  LDS.128 R8, [0x3210] ;  /* 0x00321000ff087984 */ /* 0x000f620000000c00 */
[----:B------:R-:W-:Y:S02]  /*8520*/  @!P0 LOP3.LUT R13, R3, 0x7, RZ, 0xc0, !PT ;  /* 0x00000007030d8812 */ /* 0x000fe400078ec0ff */
[----:B------:R-:W-:Y:S01]  /*8530*/  @!P0 SHF.L.U32 R12, R12, 0x9, RZ ;  /* 0x000000090c0c8819 */ /* 0x000fe200000006ff */
[----:B-1----:R-:W-:-:S02]  /*8540*/  FFMA R16, R16, R33, R51 ;  /* 0x0000002110107223 */ /* 0x002fc40000000033 */
[----:B------:R-:W-:Y:S02]  /*8550*/  FFMA R36, R33, R36, R73 ;  /* 0x0000002421247223 */ /* 0x000fe40000000049 */
[----:B------:R-:W-:Y:S01]  /*8560*/  FFMA R58, R52, R47, R46 ;  /* 0x0000002f343a7223 */ /* 0x000fe2000000002e */
[----:B------:R-:W-:Y:S01]  /*8570*/  @!P0 LOP3.LUT R47, R12, 0xfffffe00, R13, 0xe2, !PT ;  /* 0xfffffe000c2f8812 */ /* 0x000fe200078ee20d */
[C---:B------:R-:W-:Y:S01]  /*8580*/  FFMA R16, R50.reuse, R17, R16 ;  /* 0x0000001132107223 */ /* 0x040fe20000000010 */
[----:B------:R-:W1:Y:S01]  /*8590*/  LDS.128 R12, [0x32b0] ;  /* 0x0032b000ff0c7984 */ /* 0x000e620000000c00 */
[----:B------:R-:W-:Y:S01]  /*85a0*/  FFMA R36, R50, R37, R36 ;  /* 0x0000002532247223 */ /* 0x000fe20000000024 */
[----:B------:R-:W-:Y:S01]  /*85b0*/  @!P0 SHF.L.U32 R17, R2, 0xc, RZ ;  /* 0x0000000c02118819 */ /* 0x000fe200000006ff */
[C---:B---3--:R-:W-:Y:S02]  /*85c0*/  FFMA R16, R49.reuse, R18, R16 ;  /* 0x0000001231107223 */ /* 0x048fe40000000010 */
[----:B------:R-:W-:Y:S01]  /*85d0*/  FFMA R36, R49, R38, R36 ;  /* 0x0000002631247223 */ /* 0x000fe20000000024 */
[----:B------:R-:W-:Y:S01]  /*85e0*/  @!P0 LOP3.LUT R18, R17, 0xffffe000, RZ, 0xc0, !PT ;  /* 0xffffe00011128812 */ /* 0x000fe200078ec0ff */
[----:B0-----:R-:W-:-:S02]  /*85f0*/  FFMA R24, R33, R24, R61 ;  /* 0x0000001821187223 */ /* 0x001fc4000000003d */
[----:B------:R-:W-:Y:S01]  /*8600*/  FFMA R44, R52, R43, R42 ;  /* 0x0000002b342c7223 */ /* 0x000fe2000000002a */
[----:B------:R-:W-:Y:S01]  /*8610*/  @!P0 IADD3 R47, R47, 0x60, R18 ;  /* 0x000000602f2f8810 */ /* 0x000fe20007ffe012 */
[----:B------:R-:W-:Y:S02]  /*8620*/  FFMA R43, R48, R39, R36 ;  /* 0x00000027302b7223 */ /* 0x000fe40000000024 */
[----:B------:R-:W-:Y:S01]  /*8630*/  FFMA R36, R50, R25, R24 ;  /* 0x0000001932247223 */ /* 0x000fe20000000018 */
[----:B------:R-:W-:Y:S01]  /*8640*/  IADD3 R25, R81, 0x12600, RZ ;  /* 0x0001260051197810 */ /* 0x000fe20007ffe0ff */
[----:B------:R-:W-:-:S04]  /*8650*/  @!P0 IMAD.WIDE R82, R47, R0, c[0x0][0x168] ;  /* 0x00005a002f528625 */ /* 0x000fc800078e0200 */
[----:B------:R-:W-:Y:S02]  /*8660*/  IMAD.WIDE R24, R25, R0, c[0x0][0x160] ;  /* 0x0000580019187625 */ /* 0x000fe400078e0200 */
[----:B------:R-:W3:Y:S02]  /*8670*/  @!P0 LDG.E.CONSTANT R82, [R82.64] ;  /* 0x0000000452528981 */ /* 0x000ee4000c1e9900 */
[C---:B--2---:R-:W-:Y:S02]  /*8680*/  FFMA R28, R33.reuse, R28, R56 ;  /* 0x0000001c211c7223 */ /* 0x044fe40000000038 */
[----:B------:R0:W2:Y:S01]  /*8690*/  LDG.E.CONSTANT R80, [R24.64] ;  /* 0x0000000418507981 */ /* 0x0000a2000c1e9900 */
[----:B----4-:R-:W-:-:S03]  /*86a0*/  FFMA R20, R33, R20, R63 ;  /* 0x0000001421147223 */ /* 0x010fc6000000003f */
[----:B------:R0:W4:Y:S04]  /*86b0*/  LDG.E.CONSTANT R78, [R24.64+0xc40] ;  /* 0x000c4004184e7981 */ /* 0x000128000c1e9900 */
[----:B------:R0:W2:Y:S04]  /*86c0*/  LDG.E.CONSTANT R76, [R24.64+0x1880] ;  /* 0x00188004184c7981 */ /* 0x0000a8000c1e9900 */
[----:B------:R0:W2:Y:S04]  /*86d0*/  LDG.E.CONSTANT R56, [R24.64+0x24c0] ;  /* 0x0024c00418387981 */ /* 0x0000a8000c1e9900 */
[----:B------:R0:W2:Y:S04]  /*86e0*/  LDG.E.CONSTANT R54, [R24.64+0x3100] ;  /* 0x0031000418367981 */ /* 0x0000a8000c1e9900 */
[----:B------:R0:W2:Y:S04]  /*86f0*/  LDG.E.CONSTANT R52, [R24.64+0x3d40] ;  /* 0x003d400418347981 */ /* 0x0000a8000c1e9900 */
[----:B------:R0:W2:Y:S04]  /*8700*/  LDG.E.CONSTANT R42, [R24.64+0x4980] ;  /* 0x00498004182a7981 */ /* 0x0000a8000c1e9900 */
[----:B------:R0:W2:Y:S01]  /*8710*/  LDG.E.CONSTANT R40, [R24.64+0x55c0] ;  /* 0x0055c00418287981 */ /* 0x0000a2000c1e9900 */
[----:B------:R-:W-:-:S02]  /*8720*/  FFMA R20, R50, R21, R20 ;  /* 0x0000001532147223 */ /* 0x000fc40000000014 */
[----:B------:R-:W-:Y:S02]  /*8730*/  FFMA R4, R33, R4, R67 ;  /* 0x0000000421047223 */ /* 0x000fe40000000043 */
[----:B------:R-:W-:Y:S02]  /*8740*/  FFMA R20, R49, R22, R20 ;  /* 0x0000001631147223 */ /* 0x000fe40000000014 */
[----:B------:R-:W-:Y:S02]  /*8750*/  FFMA R4, R50, R5, R4 ;  /* 0x0000000532047223 */ /* 0x000fe40000000004 */
[----:B-----5:R-:W-:Y:S02]  /*8760*/  FFMA R8, R33, R8, R59 ;  /* 0x0000000821087223 */ /* 0x020fe4000000003b */
[----:B------:R-:W-:Y:S02]  /*8770*/  FFMA R4, R49, R6, R4 ;  /* 0x0000000631047223 */ /* 0x000fe40000000004 */
[----:B------:R-:W-:-:S02]  /*8780*/  FFMA R59, R48, R19, R16 ;  /* 0x00000013303b7223 */ /* 0x000fc40000000010 */
[----:B------:R-:W-:Y:S01]  /*8790*/  FFMA R8, R50, R9, R8 ;  /* 0x0000000932087223 */ /* 0x000fe20000000008 */
[----:B------:R-:W5:Y:S01]  /*87a0*/  LDS.128 R16, [0x3150] ;  /* 0x00315000ff107984 */ /* 0x000f620000000c00 */
[----:B------:R-:W-:-:S03]  /*87b0*/  FFMA R51, R48, R23, R20 ;  /* 0x0000001730337223 */ /* 0x000fc60000000014 */
[----:B------:R-:W5:Y:S01]  /*87c0*/  LDS.128 R20, [0x31d0] ;  /* 0x0031d000ff147984 */ /* 0x000f620000000c00 */
[----:B------:R-:W-:Y:S02]  /*87d0*/  FFMA R8, R49, R10, R8 ;  /* 0x0000000a31087223 */ /* 0x000fe40000000008 */
[C---:B------:R-:W-:Y:S02]  /*87e0*/  FFMA R41, R48.reuse, R7, R4 ;  /* 0x0000000730297223 */ /* 0x040fe40000000004 */
[----:B-1----:R-:W-:Y:S01]  /*87f0*/  FFMA R12, R33, R12, R65 ;  /* 0x0000000c210c7223 */ /* 0x002fe20000000041 */
[----:B------:R-:W1:Y:S01]  /*8800*/  LDS.128 R4, [0x32d0] ;  /* 0x0032d000ff047984 */ /* 0x000e620000000c00 */
[----:B------:R-:W-:Y:S02]  /*8810*/  FFMA R67, R48, R11, R8 ;  /* 0x0000000b30437223 */ /* 0x000fe40000000008 */
[----:B------:R-:W-:Y:S01]  /*8820*/  FFMA R12, R50, R13, R12 ;  /* 0x0000000d320c7223 */ /* 0x000fe2000000000c */
[----:B------:R-:W1:Y:S03]  /*8830*/  LDS.128 R8, [0x3250] ;  /* 0x00325000ff087984 */ /* 0x000e660000000c00 */
[----:B------:R-:W-:-:S04]  /*8840*/  FFMA R12, R49, R14, R12 ;  /* 0x0000000e310c7223 */ /* 0x000fc8000000000c */
[----:B------:R-:W-:Y:S02]  /*8850*/  FFMA R61, R48, R15, R12 ;  /* 0x0000000f303d7223 */ /* 0x000fe4000000000c */
[----:B------:R-:W1:Y:S01]  /*8860*/  LDS.128 R12, [0x31f0] ;  /* 0x0031f000ff0c7984 */ /* 0x000e620000000c00 */
[----:B------:R-:W-:-:S04]  /*8870*/  FFMA R26, R49, R26, R36 ;  /* 0x0000001a311a7223 */ /* 0x000fc80000000024 */
[----:B------:R-:W-:Y:S02]  /*8880*/  FFMA R65, R48, R27, R26 ;  /* 0x0000001b30417223 */ /* 0x000fe4000000001a */
[----:B0-----:R-:W0:Y:S01]  /*8890*/  LDS.128 R24, [0x3170] ;  /* 0x00317000ff187984 */ /* 0x001e220000000c00 */
[C---:B-----5:R-:W-:Y:S02]  /*88a0*/  FFMA R16, R33.reuse, R16, R55 ;  /* 0x0000001021107223 */ /* 0x060fe40000000037 */
[C---:B------:R-:W-:Y:S02]  /*88b0*/  FFMA R20, R33.reuse, R20, R57 ;  /* 0x0000001421147223 */ /* 0x040fe40000000039 */
[C---:B------:R-:W-:Y:S02]  /*88c0*/  FFMA R16, R50.reuse, R17, R16 ;  /* 0x0000001132107223 */ /* 0x040fe40000000010 */
[----:B------:R-:W-:Y:S02]  /*88d0*/  FFMA R20, R50, R21, R20 ;  /* 0x0000001532147223 */ /* 0x000fe40000000014 */
[----:B-1----:R-:W-:-:S02]  /*88e0*/  FFMA R4, R33, R4, R45 ;  /* 0x0000000421047223 */ /* 0x002fc4000000002d */
        /* <DEDUP_REMOVED lines=10> */
[----:B------:R-:W-:Y:S01]  /*8990*/  LDS.128 R20, [0x3270] ;  /* 0x00327000ff147984 */ /* 0x000fe20000000c00 */
        /* <DEDUP_REMOVED lines=12> */
[----:B------:R-:W-:Y:S01]  /*8a60*/  FFMA R60, R48, R7, R4 ;  /* 0x00000007303c7223 */ /* 0x000fe20000000004 */
[----:B------:R-:W-:Y:S01]  /*8a70*/  LDS R55, [R3.X4] ;  /* 0x0000000003377984 */ /* 0x000fe20000004800 */
[----:B------:R-:W-:-:S03]  /*8a80*/  FFMA R28, R50, R29, R28 ;  /* 0x0000001d321c7223 */ /* 0x000fc6000000001c */
[----:B------:R-:W1:Y:S01]  /*8a90*/  LDS.128 R4, [0x3280] ;  /* 0x00328000ff047984 */ /* 0x000e620000000c00 */
[----:B------:R-:W-:Y:S02]  /*8aa0*/  FFMA R12, R50, R13, R12 ;  /* 0x0000000d320c7223 */ /* 0x000fe4000000000c */
[----:B------:R-:W-:Y:S01]  /*8ab0*/  FFMA R62, R48, R11, R10 ;  /* 0x0000000b303e7223 */ /* 0x000fe2000000000a */
[----:B------:R-:W5:Y:S01]  /*8ac0*/  LDS R68, [R3.X4+0x620] ;  /* 0x0006200003447984 */ /* 0x000f620000004800 */
[----:B------:R-:W-:-:S03]  /*8ad0*/  FFMA R28, R49, R30, R28 ;  /* 0x0000001e311c7223 */ /* 0x000fc6000000001c */
[----:B------:R-:W5:Y:S01]  /*8ae0*/  LDS.128 R8, [0x31a0] ;  /* 0x0031a000ff087984 */ /* 0x000f620000000c00 */
[----:B------:R-:W-:-:S03]  /*8af0*/  FFMA R12, R49, R14, R12 ;  /* 0x0000000e310c7223 */ /* 0x000fc6000000000c */
[----:B------:R-:W5:Y:S01]  /*8b00*/  LDS R53, [R3.X4+0xc40] ;  /* 0x000c400003357984 */ /* 0x000f620000004800 */
[C---:B------:R-:W-:Y:S02]  /*8b10*/  FFMA R63, R48.reuse, R31, R28 ;  /* 0x0000001f303f7223 */ /* 0x040fe4000000001c */
[----:B0-----:R-:W-:Y:S01]  /*8b20*/  FFMA R24, R33, R24, R44 ;  /* 0x0000001821187223 */ /* 0x001fe2000000002c */
[----:B------:R-:W0:Y:S01]  /*8b30*/  LDS.128 R28, [0x3100] ;  /* 0x00310000ff1c7984 */ /* 0x000e220000000c00 */
[----:B------:R-:W-:-:S03]  /*8b40*/  FFMA R77, R48, R15, R12 ;  /* 0x0000000f304d7223 */ /* 0x000fc6000000000c */
[----:B------:R-:W0:Y:S04]  /*8b50*/  LDS.128 R44, [0x3200] ;  /* 0x00320000ff2c7984 */ /* 0x000e280000000c00 */
[----:B------:R-:W0:Y:S04]  /*8b60*/  LDS R58, [R3.X4+0x1260] ;  /* 0x00126000033a7984 */ /* 0x000e280000004800 */
[----:B------:R-:W0:Y:S04]  /*8b70*/  LDS.128 R12, [0x3220] ;  /* 0x00322000ff0c7984 */ /* 0x000e280000000c00 */
[----:B------:R-:W0:Y:S01]  /*8b80*/  LDS.128 R36, [0x3180] ;  /* 0x00318000ff247984 */ /* 0x000e220000000c00 */
[----:B-1----:R-:W-:-:S02]  /*8b90*/  FFMA R4, R55, R4, R41 ;  /* 0x0000000437047223 */ /* 0x002fc40000000029 */
[----:B------:R-:W-:Y:S01]  /*8ba0*/  FFMA R16, R33, R16, R71 ;  /* 0x0000001021107223 */ /* 0x000fe20000000047 */
[----:B------:R-:W-:Y:S01]  /*8bb0*/  LDS R41, [R3.X4+0x24c0] ;  /* 0x0024c00003297984 */ /* 0x000fe20000004800 */
[C---:B-----5:R-:W-:Y:S02]  /*8bc0*/  FFMA R4, R68.reuse, R5, R4 ;  /* 0x0000000544047223 */ /* 0x060fe40000000004 */
[----:B------:R-:W-:Y:S02]  /*8bd0*/  FFMA R8, R55, R8, R65 ;  /* 0x0000000837087223 */ /* 0x000fe40000000041 */
[----:B------:R-:W-:Y:S02]  /*8be0*/  FFMA R4, R53, R6, R4 ;  /* 0x0000000635047223 */ /* 0x000fe40000000004 */
[----:B------:R-:W-:Y:S02]  /*8bf0*/  FFMA R8, R68, R9, R8 ;  /* 0x0000000944087223 */ /* 0x000fe40000000008 */
[----:B------:R-:W-:-:S02]  /*8c00*/  FFMA R16, R50, R17, R16 ;  /* 0x0000001132107223 */ /* 0x000fc40000000010 */
[----:B------:R-:W-:Y:S02]  /*8c10*/  FFMA R20, R33, R20, R35 ;  /* 0x0000001421147223 */ /* 0x000fe40000000023 */
[----:B0-----:R-:W-:Y:S01]  /*8c20*/  FFMA R28, R28, R55, R59 ;  /* 0x000000371c1c7223 */ /* 0x001fe2000000003b */
[----:B------:R-:W-:Y:S01]  /*8c30*/  LDS.128 R32, [0x3120] ;  /* 0x00312000ff207984 */ /* 0x000fe20000000c00 */
[----:B------:R-:W-:Y:S02]  /*8c40*/  FFMA R44, R55, R44, R67 ;  /* 0x0000002c372c7223 */ /* 0x000fe40000000043 */
[----:B------:R-:W-:Y:S02]  /*8c50*/  FFMA R75, R58, R7, R4 ;  /* 0x000000073a4b7223 */ /* 0x000fe40000000004 */
[----:B------:R-:W-:Y:S01]  /*8c60*/  FFMA R8, R53, R10, R8 ;  /* 0x0000000a35087223 */ /* 0x000fe20000000008 */
[----:B------:R-:W0:Y:S01]  /*8c70*/  LDS.128 R4, [0x32c0] ;  /* 0x0032c000ff047984 */ /* 0x000e220000000c00 */
[----:B------:R-:W-:-:S02]  /*8c80*/  FFMA R12, R55, R12, R63 ;  /* 0x0000000c370c7223 */ /* 0x000fc4000000003f */
[----:B------:R-:W-:Y:S02]  /*8c90*/  FFMA R18, R49, R18, R16 ;  /* 0x0000001231127223 */ /* 0x000fe40000000010 */
[C---:B------:R-:W-:Y:S02]  /*8ca0*/  FFMA R24, R50.reuse, R25, R24 ;  /* 0x0000001932187223 */ /* 0x040fe40000000018 */
[----:B------:R-:W-:Y:S02]  /*8cb0*/  FFMA R20, R50, R21, R20 ;  /* 0x0000001532147223 */ /* 0x000fe40000000014 */
[C---:B------:R-:W-:Y:S02]  /*8cc0*/  FFMA R28, R68.reuse, R29, R28 ;  /* 0x0000001d441c7223 */ /* 0x040fe4000000001c */
[C---:B------:R-:W-:Y:S02]  /*8cd0*/  FFMA R44, R68.reuse, R45, R44 ;  /* 0x0000002d442c7223 */ /* 0x040fe4000000002c */
[----:B------:R-:W-:-:S02]  /*8ce0*/  FFMA R12, R68, R13, R12 ;  /* 0x0000000d440c7223 */ /* 0x000fc4000000000c */
[----:B------:R-:W-:Y:S02]  /*8cf0*/  FFMA R74, R58, R11, R8 ;  /* 0x0000000b3a4a7223 */ /* 0x000fe40000000008 */
[----:B------:R-:W1:Y:S01]  /*8d00*/  LDS.128 R8, [0x3260] ;  /* 0x00326000ff087984 */ /* 0x000e620000000c00 */
[C---:B------:R-:W-:Y:S02]  /*8d10*/  FFMA R24, R49.reuse, R26, R24 ;  /* 0x0000001a31187223 */ /* 0x040fe40000000018 */
[----:B------:R-:W-:Y:S02]  /*8d20*/  FFMA R20, R49, R22, R20 ;  /* 0x0000001631147223 */ /* 0x000fe40000000014 */
[----:B------:R-:W-:Y:S02]  /*8d30*/  FFMA R67, R48, R19, R18 ;  /* 0x0000001330437223 */ /* 0x000fe40000000012 */
[C---:B------:R-:W-:Y:S01]  /*8d40*/  FFMA R28, R53.reuse, R30, R28 ;  /* 0x0000001e351c7223 */ /* 0x040fe2000000001c */
[----:B------:R-:W5:Y:S01]  /*8d50*/  LDS.128 R16, [0x32a0] ;  /* 0x0032a000ff107984 */ /* 0x000f620000000c00 */
[----:B------:R-:W-:-:S02]  /*8d60*/  FFMA R44, R53, R46, R44 ;  /* 0x0000002e352c7223 */ /* 0x000fc4000000002c */
[----:B------:R-:W-:Y:S02]  /*8d70*/  FFMA R12, R53, R14, R12 ;  /* 0x0000000e350c7223 */ /* 0x000fe4000000000c */
[C---:B------:R-:W-:Y:S02]  /*8d80*/  FFMA R73, R48.reuse, R27, R24 ;  /* 0x0000001b30497223 */ /* 0x040fe40000000018 */
[----:B------:R-:W-:Y:S01]  /*8d90*/  FFMA R72, R48, R23, R20 ;  /* 0x0000001730487223 */ /* 0x000fe20000000014 */
[----:B------:R-:W3:Y:S01]  /*8da0*/  LDS.128 R24, [0x31c0] ;  /* 0x0031c000ff187984 */ /* 0x000ee20000000c00 */
[----:B------:R-:W-:Y:S02]  /*8db0*/  FFMA R36, R55, R36, R51 ;  /* 0x0000002437247223 */ /* 0x000fe40000000033 */
[C---:B------:R-:W-:Y:S01]  /*8dc0*/  FFMA R64, R58.reuse, R31, R28 ;  /* 0x0000001f3a407223 */ /* 0x040fe2000000001c */
[----:B------:R-:W4:Y:S01]  /*8dd0*/  LDS.128 R20, [0x3140] ;  /* 0x00314000ff147984 */ /* 0x000f220000000c00 */
[----:B------:R-:W-:-:S02]  /*8de0*/  FFMA R66, R58, R47, R44 ;  /* 0x0000002f3a427223 */ /* 0x000fc4000000002c */
[----:B------:R-:W-:Y:S01]  /*8df0*/  FFMA R59, R58, R15, R12 ;  /* 0x0000000f3a3b7223 */ /* 0x000fe2000000000c */
[----:B------:R-:W4:Y:S04]  /*8e00*/  LDS.128 R28, [0x3240] ;  /* 0x00324000ff1c7984 */ /* 0x000f280000000c00 */
[----:B------:R-:W2:Y:S04]  /*8e10*/  LDS.128 R44, [0x3160] ;  /* 0x00316000ff2c7984 */ /* 0x000ea80000000c00 */
[----:B------:R-:W2:Y:S04]  /*8e20*/  LDS.128 R48, [0x31e0] ;  /* 0x0031e000ff307984 */ /* 0x000ea80000000c00 */
[----:B------:R-:W2:Y:S01]  /*8e30*/  LDS.128 R12, [0x32e0] ;  /* 0x0032e000ff0c7984 */ /* 0x000ea20000000c00 */
[----:B0-----:R-:W-:-:S02]  /*8e40*/  FFMA R4, R55, R4, R60 ;  /* 0x0000000437047223 */ /* 0x001fc4000000003c */
[----:B-1----:R-:W-:Y:S02]  /*8e50*/  FFMA R8, R55, R8, R72 ;  /* 0x0000000837087223 */ /* 0x002fe40000000048 */
[C---:B------:R-:W-:Y:S02]  /*8e60*/  FFMA R4, R68.reuse, R5, R4 ;  /* 0x0000000544047223 */ /* 0x040fe40000000004 */
[C---:B------:R-:W-:Y:S02]  /*8e70*/  FFMA R36, R68.reuse, R37, R36 ;  /* 0x0000002544247223 */ /* 0x040fe40000000024 */
[----:B------:R-:W-:Y:S01]  /*8e80*/  FFMA R6, R53, R6, R4 ;  /* 0x0000000635067223 */ /* 0x000fe20000000004 */
[----:B------:R-:W-:Y:S01]  /*8e90*/  @!P0 SHF.R.U32.HI R4, RZ, 0x3, R3 ;  /* 0x00000003ff048819 */ /* 0x000fe20000011603 */
[----:B-----5:R-:W-:Y:S02]  /*8ea0*/  FFMA R16, R55, R16, R61 ;  /* 0x0000001037107223 */ /* 0x020fe4000000003d */
[----:B------:R-:W-:-:S02]  /*8eb0*/  FFMA R8, R68, R9, R8 ;  /* 0x0000000944087223 */ /* 0x000fc40000000008 */
[----:B------:R-:W-:Y:S01]  /*8ec0*/  FFMA R36, R53, R38, R36 ;  /* 0x0000002635247223 */ /* 0x000fe20000000024 */
[----:B------:R-:W-:Y:S01]  /*8ed0*/  @!P0 LOP3.LUT R5, R3, 0x7, RZ, 0xc0, !PT ;  /* 0x0000000703058812 */ /* 0x000fe200078ec0ff */
[----:B------:R-:W-:Y:S01]  /*8ee0*/  FFMA R16, R68, R17, R16 ;  /* 0x0000001144107223 */ /* 0x000fe20000000010 */
[----:B------:R-:W-:Y:S01]  /*8ef0*/  @!P0 SHF.L.U32 R4, R4, 0x9, RZ ;  /* 0x0000000904048819 */ /* 0x000fe200000006ff */
[C---:B------:R-:W-:Y:S02]  /*8f00*/  FFMA R32, R55.reuse, R32, R43 ;  /* 0x0000002037207223 */ /* 0x040fe4000000002b */
[C---:B---3--:R-:W-:Y:S01]  /*8f10*/  FFMA R24, R55.reuse, R24, R57 ;  /* 0x0000001837187223 */ /* 0x048fe20000000039 */
[----:B------:R-:W-:Y:S01]  /*8f20*/  LDS R43, [R3.X4+0x1880] ;  /* 0x00188000032b7984 */ /* 0x000fe20000004800 */
[----:B----4-:R-:W-:Y:S02]  /*8f30*/  FFMA R20, R55, R20, R69 ;  /* 0x0000001437147223 */ /* 0x010fe40000000045 */
[----:B------:R-:W-:Y:S01]  /*8f40*/  FFMA R10, R53, R10, R8 ;  /* 0x0000000a350a7223 */ /* 0x000fe20000000008 */
[----:B------:R-:W-:Y:S01]  /*8f50*/  @!P0 SHF.L.U32 R8, R2, 0xc, RZ ;  /* 0x0000000c02088819 */ /* 0x000fe200000006ff */
[----:B------:R-:W-:-:S02]  /*8f60*/  FFMA R28, R55, R28, R62 ;  /* 0x0000001c371c7223 */ /* 0x000fc4000000003e */
[C---:B--2---:R-:W-:Y:S02]  /*8f70*/  FFMA R44, R55.reuse, R44, R73 ;  /* 0x0000002c372c7223 */ /* 0x044fe40000000049 */
[C---:B------:R-:W-:Y:S02]  /*8f80*/  FFMA R48, R55.reuse, R48, R77 ;  /* 0x0000003037307223 */ /* 0x040fe4000000004d */
[----:B------:R-:W-:Y:S01]  /*8f90*/  FFMA R12, R55, R12, R67 ;  /* 0x0000000c370c7223 */ /* 0x000fe20000000043 */
[----:B------:R-:W-:Y:S01]  /*8fa0*/  @!P0 LOP3.LUT R5, R4, 0xfffffe00, R5, 0xe2, !PT ;  /* 0xfffffe0004058812 */ /* 0x000fe200078ee205 */
[----:B------:R-:W-:Y:S02]  /*8fb0*/  FFMA R71, R58, R39, R36 ;  /* 0x000000273a477223 */ /* 0x000fe40000000024 */
[----:B------:R-:W-:Y:S01]  /*8fc0*/  FFMA R16, R53, R18, R16 ;  /* 0x0000001235107223 */ /* 0x000fe20000000010 */
[----:B------:R-:W0:Y:S01]  /*8fd0*/  LDS.128 R36, [0x3190] ;  /* 0x00319000ff247984 */ /* 0x000e220000000c00 */
[----:B------:R-:W-:Y:S01]  /*8fe0*/  FFMA R32, R68, R33, R32 ;  /* 0x0000002144207223 */ /* 0x000fe20000000020 */
[----:B------:R-:W-:Y:S01]  /*8ff0*/  @!P0 LOP3.LUT R8, R8, 0xffffe000, RZ, 0xc0, !PT ;  /* 0xffffe00008088812 */ /* 0x000fe200078ec0ff */
[----:B------:R-:W-:-:S02]  /*9000*/  FFMA R20, R68, R21, R20 ;  /* 0x0000001544147223 */ /* 0x000fc40000000014 */
[C---:B------:R-:W-:Y:S02]  /*9010*/  FFMA R24, R68.reuse, R25, R24 ;  /* 0x0000001944187223 */ /* 0x040fe40000000018 */
[C---:B------:R-:W-:Y:S02]  /*9020*/  FFMA R28, R68.reuse, R29, R28 ;  /* 0x0000001d441c7223 */ /* 0x040fe4000000001c */
[C---:B------:R-:W-:Y:S02]  /*9030*/  FFMA R44, R68.reuse, R45, R44 ;  /* 0x0000002d442c7223 */ /* 0x040fe4000000002c */
[C---:B------:R-:W-:Y:S02]  /*9040*/  FFMA R49, R68.reuse, R49, R48 ;  /* 0x0000003144317223 */ /* 0x040fe40000000030 */
[----:B------:R-:W-:Y:S02]  /*9050*/  FFMA R12, R68, R13, R12 ;  /* 0x0000000d440c7223 */ /* 0x000fe4000000000c */
[----:B------:R-:W-:-:S02]  /*9060*/  FFMA R32, R53, R34, R32 ;  /* 0x0000002235207223 */ /* 0x000fc40000000020 */
[C---:B------:R-:W-:Y:S02]  /*9070*/  FFMA R20, R53.reuse, R22, R20 ;  /* 0x0000001635147223 */ /* 0x040fe40000000014 */
[C---:B------:R-:W-:Y:S02]  /*9080*/  FFMA R61, R58.reuse, R19, R16 ;  /* 0x000000133a3d7223 */ /* 0x040fe40000000010 */
[C---:B------:R-:W-:Y:S01]  /*9090*/  FFMA R24, R53.reuse, R26, R24 ;  /* 0x0000001a35187223 */ /* 0x040fe20000000018 */
[----:B------:R-:W1:Y:S01]  /*90a0*/  LDS.128 R16, [0x3130] ;  /* 0x00313000ff107984 */ /* 0x000e620000000c00 */
[C---:B------:R-:W-:Y:S02]  /*90b0*/  FFMA R28, R53.reuse, R30, R28 ;  /* 0x0000001e351c7223 */ /* 0x040fe4000000001c */
[C---:B------:R-:W-:Y:S02]  /*90c0*/  FFMA R48, R53.reuse, R46, R44 ;  /* 0x0000002e35307223 */ /* 0x040fe4000000002c */
[C---:B------:R-:W-:Y:S01]  /*90d0*/  FFMA R67, R53.reuse, R50, R49 ;  /* 0x0000003235437223 */ /* 0x040fe20000000031 */
[----:B------:R-:W2:Y:S01]  /*90e0*/  LDS R46, [R3.X4+0x1ea0] ;  /* 0x001ea000032e7984 */ /* 0x000ea20000004800 */
[----:B------:R-:W-:Y:S01]  /*90f0*/  FFMA R14, R53, R14, R12 ;  /* 0x0000000e350e7223 */ /* 0x000fe2000000000c */
[----:B------:R-:W-:Y:S01]  /*9100*/  @!P0 IADD3 R53, R5, 0x68, R8 ;  /* 0x0000006805358810 */ /* 0x000fe20007ffe008 */
[C---:B------:R-:W-:Y:S01]  /*9110*/  FFMA R50, R58.reuse, R7, R6 ;  /* 0x000000073a327223 */ /* 0x040fe20000000006 */
[----:B------:R-:W-:Y:S04]  /*9120*/  LDS R44, [R3.X4+0x2ae0] ;  /* 0x002ae000032c7984 */ /* 0x000fe80000004800 */
[----:B------:R-:W3:Y:S01]  /*9130*/  LDS.128 R4, [0x3230] ;  /* 0x00323000ff047984 */ /* 0x000ee20000000c00 */
[----:B------:R-:W-:-:S02]  /*9140*/  FFMA R70, R58, R35, R32 ;  /* 0x000000233a467223 */ /* 0x000fc40000000020 */
[C---:B------:R-:W-:Y:S01]  /*9150*/  FFMA R69, R58.reuse, R27, R24 ;  /* 0x0000001b3a457223 */ /* 0x040fe20000000018 */
[----:B------:R-:W4:Y:S01]  /*9160*/  LDS.128 R32, [0x3110] ;  /* 0x00311000ff207984 */ /* 0x000f220000000c00 */
[----:B------:R-:W-:-:S03]  /*9170*/  FFMA R73, R58, R31, R28 ;  /* 0x0000001f3a497223 */ /* 0x000fc6000000001c */
[----:B------:R-:W5:Y:S04]  /*9180*/  LDS.128 R28, [0x3210] ;  /* 0x00321000ff1c7984 */ /* 0x000f680000000c00 */
[----:B------:R-:W4:Y:S01]  /*9190*/  LDS.128 R24, [0x31b0] ;  /* 0x0031b000ff187984 */ /* 0x000f220000000c00 */
[----:B------:R-:W-:-:S03]  /*91a0*/  FFMA R63, R58, R23, R20 ;  /* 0x000000173a3f7223 */ /* 0x000fc60000000014 */
[----:B------:R-:W4:Y:S01]  /*91b0*/  LDS.128 R20, [0x3290] ;  /* 0x00329000ff147984 */ /* 0x000f220000000c00 */
[----:B------:R-:W-:-:S03]  /*91c0*/  FFMA R65, R58, R11, R10 ;  /* 0x0000000b3a417223 */ /* 0x000fc6000000000a */
[----:B------:R-:W4:Y:S01]  /*91d0*/  LDS.128 R8, [0x3150] ;  /* 0x00315000ff087984 */ /* 0x000f220000000c00 */
[C---:B0-----:R-:W-:Y:S02]  /*91e0*/  FFMA R36, R43.reuse, R36, R71 ;  /* 0x000000242b247223 */ /* 0x041fe40000000047 */
[----:B------:R-:W-:Y:S02]  /*91f0*/  FFMA R71, R58, R15, R14 ;  /* 0x0000000f3a477223 */ /* 0x000fe4000000000e */
[----:B------:R-:W0:Y:S01]  /*9200*/  LDS.128 R12, [0x32b0] ;  /* 0x0032b000ff0c7984 */ /* 0x000e220000000c00 */
[----:B-1----:R-:W-:-:S04]  /*9210*/  FFMA R16, R43, R16, R70 ;  /* 0x000000102b107223 */ /* 0x002fc80000000046 */
[----:B--2---:R-:W-:Y:S01]  /*9220*/  FFMA R16, R46, R17, R16 ;  /* 0x000000112e107223 */ /* 0x004fe20000000010 */
[----:B------:R-:W-:Y:S01]  /*9230*/  IADD3 R17, R81, 0x13e80, RZ ;  /* 0x00013e8051117810 */ /* 0x000fe20007ffe0ff */
[----:B---3--:R-:W-:-:S04]  /*9240*/  FFMA R4, R43, R4, R59 ;  /* 0x000000042b047223 */ /* 0x008fc8000000003b */
[----:B------:R-:W-:Y:S02]  /*9250*/  FFMA R4, R46, R5, R4 ;  /* 0x000000052e047223 */ /* 0x000fe40000000004 */
[C---:B------:R-:W-:Y:S02]  /*9260*/  FFMA R18, R41.reuse, R18, R16 ;  /* 0x0000001229127223 */ /* 0x040fe40000000010 */
[----:B------:R-:W-:Y:S02]  /*9270*/  FFMA R6, R41, R6, R4 ;  /* 0x0000000629067223 */ /* 0x000fe40000000004 */
[----:B------:R-:W-:-:S04]  /*9280*/  IMAD.WIDE R16, R17, R0, c[0x0][0x160] ;  /* 0x0000580011107625 */ /* 0x000fc800078e0200 */
[----:B------:R-:W-:Y:S01]  /*9290*/  @!P0 IMAD.WIDE R4, R53, R0, c[0x0][0x168] ;  /* 0x00005a0035048625 */ /* 0x000fe200078e0200 */
[----:B------:R1:W2:Y:S03]  /*92a0*/  LDG.E.CONSTANT R72, [R16.64] ;  /* 0x0000000410487981 */ /* 0x0002a6000c1e9900 */
[C---:B------:R-:W-:Y:S01]  /*92b0*/  FFMA R48, R58.reuse, R47, R48 ;  /* 0x0000002f3a307223 */ /* 0x040fe20000000030 */
[----:B------:R1:W3:Y:S01]  /*92c0*/  LDG.E.CONSTANT R70, [R16.64+0xc40] ;  /* 0x000c400410467981 */ /* 0x0002e2000c1e9900 */
[----:B------:R-:W-:Y:S02]  /*92d0*/  FFMA R67, R58, R51, R67 ;  /* 0x000000333a437223 */ /* 0x000fe40000000043 */
[----:B----4-:R-:W-:Y:S01]  /*92e0*/  FFMA R32, R32, R43, R64 ;  /* 0x0000002b20207223 */ /* 0x010fe20000000040 */
[----:B------:R1:W4:Y:S01]  /*92f0*/  LDG.E.CONSTANT R68, [R16.64+0x1880] ;  /* 0x0018800410447981 */ /* 0x000322000c1e9900 */
[----:B-----5:R-:W-:-:S02]  /*9300*/  FFMA R28, R43, R28, R66 ;  /* 0x0000001c2b1c7223 */ /* 0x020fc40000000042 */
[C---:B------:R-:W-:Y:S01]  /*9310*/  FFMA R24, R43.reuse, R24, R74 ;  /* 0x000000182b187223 */ /* 0x040fe2000000004a */
[----:B------:R1:W5:Y:S04]  /*9320*/  LDG.E.CONSTANT R66, [R16.64+0x24c0] ;  /* 0x0024c00410427981 */ /* 0x000368000c1e9900 */
[----:B------:R1:W2:Y:S04]  /*9330*/  LDG.E.CONSTANT R64, [R16.64+0x3100] ;  /* 0x0031000410407981 */ /* 0x0002a8000c1e9900 */
[----:B------:R1:W2:Y:S04]  /*9340*/  LDG.E.CONSTANT R62, [R16.64+0x3d40] ;  /* 0x003d4004103e7981 */ /* 0x0002a8000c1e9900 */
[----:B------:R1:W2:Y:S04]  /*9350*/  LDG.E.CONSTANT R60, [R16.64+0x4980] ;  /* 0x00498004103c7981 */ /* 0x0002a8000c1e9900 */
[----:B------:R1:W2:Y:S04]  /*9360*/  LDG.E.CONSTANT R58, [R16.64+0x55c0] ;  /* 0x0055c004103a7981 */ /* 0x0002a8000c1e9900 */
[----:B------:R0:W2:Y:S01]  /*9370*/  @!P0 LDG.E.CONSTANT R74, [R4.64] ;  /* 0x00000004044a8981 */ /* 0x0000a2000c1e9900 */
[----:B------:R-:W-:-:S02]  /*9380*/  FFMA R20, R43, R20, R75 ;  /* 0x000000142b147223 */ /* 0x000fc4000000004b */
[----:B------:R-:W-:Y:S02]  /*9390*/  FFMA R8, R43, R8, R63 ;  /* 0x000000082b087223 */ /* 0x000fe4000000003f */
[C---:B------:R-:W-:Y:S02]  /*93a0*/  FFMA R20, R46.reuse, R21, R20 ;  /* 0x000000152e147223 */ /* 0x040fe40000000014 */
[----:B------:R-:W-:Y:S02]  /*93b0*/  FFMA R8, R46, R9, R8 ;  /* 0x000000092e087223 */ /* 0x000fe40000000008 */
[C---:B------:R-:W-:Y:S02]  /*93c0*/  FFMA R20, R41.reuse, R22, R20 ;  /* 0x0000001629147223 */ /* 0x040fe40000000014 */
[----:B------:R-:W-:Y:S02]  /*93d0*/  FFMA R8, R41, R10, R8 ;  /* 0x0000000a29087223 */ /* 0x000fe40000000008 */
[----:B------:R-:W-:-:S02]  /*93e0*/  FFMA R45, R44, R23, R20 ;  /* 0x000000172c2d7223 */ /* 0x000fc40000000014 */
[----:B------:R-:W1:Y:S01]  /*93f0*/  LDS.128 R20, [0x32d0] ;  /* 0x0032d000ff147984 */ /* 0x000e620000000c00 */
[----:B0-----:R-:W-:Y:S02]  /*9400*/  FFMA R12, R43, R12, R61 ;  /* 0x0000000c2b0c7223 */ /* 0x001fe4000000003d */
[C---:B------:R-:W-:Y:S02]  /*9410*/  FFMA R61, R44.reuse, R11, R8 ;  /* 0x0000000b2c3d7223 */ /* 0x040fe40000000008 */
[----:B------:R-:W0:Y:S01]  /*9420*/  LDS.128 R8, [0x3170] ;  /* 0x00317000ff087984 */ /* 0x000e220000000c00 */
[----:B------:R-:W-:-:S03]  /*9430*/  FFMA R51, R44, R19, R18 ;  /* 0x000000132c337223 */ /* 0x000fc60000000012 */
[----:B-1----:R-:W1:Y:S01]  /*9440*/  LDS.128 R16, [0x32f0] ;  /* 0x0032f000ff107984 */ /* 0x002e620000000c00 */
        /* <DEDUP_REMOVED lines=8> */
[----:B------:R-:W-:Y:S01]  /*94d0*/  FFMA R24, R41, R26, R24 ;  /* 0x0000001a29187223 */ /* 0x000fe20000000018 */
[----:B------:R-:W0:Y:S01]  /*94e0*/  LDS.128 R32, [0x3250] ;  /* 0x00325000ff207984 */ /* 0x000e220000000c00 */
[C---:B------:R-:W-:Y:S02]  /*94f0*/  FFMA R77, R44.reuse, R39, R36 ;  /* 0x000000272c4d7223 */ /* 0x040fe40000000024 */
[C---:B------:R-:W-:Y:S01]  /*9500*/  FFMA R47, R44.reuse, R7, R6 ;  /* 0x000000072c2f7223 */ /* 0x040fe20000000006 */
[----:B------:R-:W-:Y:S01]  /*9510*/  LDS.128 R36, [0x31d0] ;  /* 0x0031d000ff247984 */ /* 0x000fe20000000c00 */
[----:B------:R-:W-:-:S03]  /*9520*/  FFMA R59, R44, R15, R12 ;  /* 0x0000000f2c3b7223 */ /* 0x000fc6000000000c */
[----:B------:R-:W0:Y:S01]  /*9530*/  LDS.128 R12, [0x31f0] ;  /* 0x0031f000ff0c7984 */ /* 0x000e220000000c00 */
        /* <DEDUP_REMOVED lines=15> */
[----:B------:R-:W1:Y:S04]  /*9630*/  LDS.128 R24, [0x3100] ;  /* 0x00310000ff187984 */ /* 0x000e680000000c00 */
[----:B------:R-:W1:Y:S01]  /*9640*/  LDS R50, [R3.X4+0x620] ;  /* 0x0006200003327984 */ /* 0x000e620000004800 */
[----:B0-----:R-:W-:-:S03]  /*9650*/  FFMA R8, R43, R8, R48 ;  /* 0x000000082b087223 */ /* 0x001fc60000000030 */
[----:B------:R-:W0:Y:S01]  /*9660*/  LDS R53, [R3.X4+0xc40] ;  /* 0x000c400003357984 */ /* 0x000e220000004800 */
[C---:B------:R-:W-:Y:S02]  /*9670*/  FFMA R8, R46.reuse, R9, R8 ;  /* 0x000000092e087223 */ /* 0x040fe40000000008 */
[----:B------:R-:W-:Y:S01]  /*9680*/  FFMA R28, R46, R29, R28 ;  /* 0x0000001d2e1c7223 */ /* 0x000fe2000000001c */
[----:B------:R-:W0:Y:S01]  /*9690*/  LDS R48, [R3.X4+0x1260] ;  /* 0x0012600003307984 */ /* 0x000e220000004800 */
[C---:B------:R-:W-:Y:S02]  /*96a0*/  FFMA R8, R41.reuse, R10, R8 ;  /* 0x0000000a29087223 */ /* 0x040fe40000000008 */
[----:B------:R-:W-:Y:S01]  /*96b0*/  FFMA R28, R41, R30, R28 ;  /* 0x0000001e291c7223 */ /* 0x000fe2000000001c */
[----:B------:R-:W-:Y:S01]  /*96c0*/  LDS R78, [R3.X4+0x1ea0] ;  /* 0x001ea000034e7984 */ /* 0x000fe20000004800 */
[----:B-1----:R-:W-:Y:S02]  /*96d0*/  FFMA R16, R43, R16, R71 ;  /* 0x000000102b107223 */ /* 0x002fe40000000047 */
[----:B------:R-:W-:-:S02]  /*96e0*/  FFMA R71, R44, R11, R8 ;  /* 0x0000000b2c477223 */ /* 0x000fc40000000008 */
[----:B------:R-:W-:Y:S01]  /*96f0*/  FFMA R49, R44, R31, R28 ;  /* 0x0000001f2c317223 */ /* 0x000fe2000000001c */
[----:B------:R-:W1:Y:S04]  /*9700*/  LDS.128 R8, [0x3280] ;  /* 0x00328000ff087984 */ /* 0x000e680000000c00 */
[----:B------:R-:W1:Y:S01]  /*9710*/  LDS.128 R28, [0x3180] ;  /* 0x00318000ff1c7984 */ /* 0x000e620000000c00 */
[----:B------:R-:W-:Y:S02]  /*9720*/  FFMA R32, R43, R32, R73 ;  /* 0x000000202b207223 */ /* 0x000fe40000000049 */
[C---:B------:R-:W-:Y:S02]  /*9730*/  FFMA R17, R46.reuse, R17, R16 ;  /* 0x000000112e117223 */ /* 0x040fe40000000010 */
[----:B------:R-:W-:-:S02]  /*9740*/  FFMA R32, R46, R33, R32 ;  /* 0x000000212e207223 */ /* 0x000fc40000000020 */
[----:B------:R-:W-:Y:S02]  /*9750*/  FFMA R12, R43, R12, R67 ;  /* 0x0000000c2b0c7223 */ /* 0x000fe40000000043 */
[C---:B------:R-:W-:Y:S02]  /*9760*/  FFMA R34, R41.reuse, R34, R32 ;  /* 0x0000002229227223 */ /* 0x040fe40000000020 */
[----:B------:R-:W-:Y:S02]  /*9770*/  FFMA R24, R24, R55, R75 ;  /* 0x0000003718187223 */ /* 0x000fe4000000004b */
[----:B------:R-:W-:Y:S02]  /*9780*/  FFMA R17, R41, R18, R17 ;  /* 0x0000001229117223 */ /* 0x000fe40000000011 */
[----:B------:R-:W-:Y:S02]  /*9790*/  FFMA R24, R50, R25, R24 ;  /* 0x0000001932187223 */ /* 0x000fe40000000018 */
[----:B------:R-:W-:-:S02]  /*97a0*/  FFMA R12, R46, R13, R12 ;  /* 0x0000000d2e0c7223 */ /* 0x000fc4000000000c */
[C---:B------:R-:W-:Y:S02]  /*97b0*/  FFMA R63, R44.reuse, R35, R34 ;  /* 0x000000232c3f7223 */ /* 0x040fe40000000022 */
[----:B0-----:R-:W-:Y:S01]  /*97c0*/  FFMA R24, R53, R26, R24 ;  /* 0x0000001a35187223 */ /* 0x001fe20000000018 */
[----:B------:R-:W0:Y:S01]  /*97d0*/  LDS.128 R32, [0x3200] ;  /* 0x00320000ff207984 */ /* 0x000e220000000c00 */
        /* <DEDUP_REMOVED lines=9> */
[----:B------:R-:W-:Y:S01]  /*9870*/  FFMA R36, R46, R37, R36 ;  /* 0x000000252e247223 */ /* 0x000fe20000000024 */
[----:B------:R-:W0:Y:S01]  /*9880*/  LDS.128 R12, [0x3220] ;  /* 0x00322000ff0c7984 */ /* 0x000e220000000c00 */
[----:B------:R-:W-:Y:S02]  /*9890*/  FFMA R69, R44, R23, R20 ;  /* 0x000000172c457223 */ /* 0x000fe40000000014 */
[----:B------:R-:W-:Y:S01]  /*98a0*/  FFMA R38, R41, R38, R36 ;  /* 0x0000002629267223 */ /* 0x000fe20000000024 */
[----:B------:R-:W0:Y:S01]  /*98b0*/  LDS.128 R20, [0x3120] ;  /* 0x00312000ff147984 */ /* 0x000e220000000c00 */
[----:B-1----:R-:W-:-:S02]  /*98c0*/  FFMA R8, R55, R8, R45 ;  /* 0x0000000837087223 */ /* 0x002fc4000000002d */
[----:B------:R-:W-:Y:S02]  /*98d0*/  FFMA R28, R55, R28, R77 ;  /* 0x0000001c371c7223 */ /* 0x000fe4000000004d */
[----:B------:R-:W-:Y:S02]  /*98e0*/  FFMA R73, R44, R39, R38 ;  /* 0x000000272c497223 */ /* 0x000fe40000000026 */
[----:B------:R-:W1:Y:S01]  /*98f0*/  LDS.128 R36, [0x31a0] ;  /* 0x0031a000ff247984 */ /* 0x000e620000000c00 */
[C---:B------:R-:W-:Y:S02]  /*9900*/  FFMA R8, R50.reuse, R9, R8 ;  /* 0x0000000932087223 */ /* 0x040fe40000000008 */
[----:B------:R-:W-:Y:S02]  /*9910*/  FFMA R28, R50, R29, R28 ;  /* 0x0000001d321c7223 */ /* 0x000fe4000000001c */
[C---:B------:R-:W-:Y:S02]  /*9920*/  FFMA R8, R53.reuse, R10, R8 ;  /* 0x0000000a35087223 */ /* 0x040fe40000000008 */
[----:B------:R-:W-:-:S02]  /*9930*/  FFMA R28, R53, R30, R28 ;  /* 0x0000001e351c7223 */ /* 0x000fc4000000001c */
[----:B------:R-:W-:Y:S02]  /*9940*/  FFMA R4, R43, R4, R65 ;  /* 0x000000042b047223 */ /* 0x000fe40000000041 */
[----:B------:R-:W-:Y:S02]  /*9950*/  FFMA R77, R48, R11, R8 ;  /* 0x0000000b304d7223 */ /* 0x000fe40000000008 */
[----:B------:R-:W-:Y:S01]  /*9960*/  FFMA R5, R46, R5, R4 ;  /* 0x000000052e057223 */ /* 0x000fe20000000004 */
[----:B------:R-:W1:Y:S01]  /*9970*/  LDS.128 R8, [0x3260] ;  /* 0x00326000ff087984 */ /* 0x000e620000000c00 */
[----:B------:R-:W-:-:S03]  /*9980*/  FFMA R54, R48, R31, R28 ;  /* 0x0000001f30367223 */ /* 0x000fc6000000001c */
[----:B------:R-:W1:Y:S01]  /*9990*/  LDS.128 R28, [0x31c0] ;  /* 0x0031c000ff1c7984 */ /* 0x000e620000000c00 */
[----:B------:R-:W-:Y:S02]  /*99a0*/  FFMA R5, R41, R6, R5 ;  /* 0x0000000629057223 */ /* 0x000fe40000000005 */
[----:B0-----:R-:W-:Y:S01]  /*99b0*/  FFMA R32, R55, R32, R49 ;  /* 0x0000002037207223 */ /* 0x001fe20000000031 */
[----:B------:R-:W-:Y:S01]  /*99c0*/  LDS.128 R40, [0x3160] ;  /* 0x00316000ff287984 */ /* 0x000fe20000000c00 */
[----:B------:R-:W-:-:S03]  /*99d0*/  FFMA R76, R44, R7, R5 ;  /* 0x000000072c4c7223 */ /* 0x000fc60000000005 */
[----:B------:R-:W0:Y:S01]  /*99e0*/  LDS.128 R4, [0x3240] ;  /* 0x00324000ff047984 */ /* 0x000e220000000c00 */
[C---:B------:R-:W-:Y:S02]  /*99f0*/  FFMA R16, R55.reuse, R16, R59 ;  /* 0x0000001037107223 */ /* 0x040fe4000000003b */
[C---:B------:R-:W-:Y:S01]  /*9a00*/  FFMA R32, R50.reuse, R33, R32 ;  /* 0x0000002132207223 */ /* 0x040fe20000000020 */
[----:B------:R-:W-:Y:S01]  /*9a10*/  LDS R49, [R3.X4+0x24c0] ;  /* 0x0024c00003317984 */ /* 0x000fe20000004800 */
[C---:B------:R-:W-:Y:S02]  /*9a20*/  FFMA R24, R55.reuse, R24, R61 ;  /* 0x0000001837187223 */ /* 0x040fe4000000003d */
[C---:B------:R-:W-:Y:S02]  /*9a30*/  FFMA R16, R50.reuse, R17, R16 ;  /* 0x0000001132107223 */ /* 0x040fe40000000010 */
[----:B------:R-:W-:Y:S02]  /*9a40*/  FFMA R12, R55, R12, R47 ;  /* 0x0000000c370c7223 */ /* 0x000fe4000000002f */
[----:B------:R-:W-:Y:S01]  /*9a50*/  FFMA R32, R53, R34, R32 ;  /* 0x0000002235207223 */ /* 0x000fe20000000020 */
[----:B------:R-:W3:Y:S01]  /*9a60*/  LDS.128 R44, [0x31e0] ;  /* 0x0031e000ff2c7984 */ /* 0x000ee20000000c00 */
[----:B------:R-:W-:-:S02]  /*9a70*/  FFMA R24, R50, R25, R24 ;  /* 0x0000001932187223 */ /* 0x000fc40000000018 */
[----:B------:R-:W-:Y:S02]  /*9a80*/  FFMA R16, R53, R18, R16 ;  /* 0x0000001235107223 */ /* 0x000fe40000000010 */
[----:B------:R-:W-:Y:S02]  /*9a90*/  FFMA R20, R55, R20, R51 ;  /* 0x0000001437147223 */ /* 0x000fe40000000033 */
[C---:B------:R-:W-:Y:S01]  /*9aa0*/  FFMA R67, R48.reuse, R35, R32 ;  /* 0x0000002330437223 */ /* 0x040fe20000000020 */
[----:B------:R-:W-:Y:S01]  /*9ab0*/  LDS R51, [R3.X4+0x1880] ;  /* 0x0018800003337984 */ /* 0x000fe20000004800 */
[----:B------:R-:W-:Y:S02]  /*9ac0*/  FFMA R24, R53, R26, R24 ;  /* 0x0000001a35187223 */ /* 0x000fe40000000018 */
[----:B------:R-:W-:Y:S01]  /*9ad0*/  FFMA R79, R48, R19, R16 ;  /* 0x00000013304f7223 */ /* 0x000fe20000000010 */
[----:B------:R-:W3:Y:S01]  /*9ae0*/  LDS.128 R32, [0x32c0] ;  /* 0x0032c000ff207984 */ /* 0x000ee20000000c00 */
[----:B------:R-:W-:-:S03]  /*9af0*/  FFMA R20, R50, R21, R20 ;  /* 0x0000001532147223 */ /* 0x000fc60000000014 */
[----:B------:R-:W2:Y:S01]  /*9b00*/  LDS.128 R16, [0x3190] ;  /* 0x00319000ff107984 */ /* 0x000ea20000000c00 */
[----:B-1----:R-:W-:Y:S02]  /*9b10*/  FFMA R36, R55, R36, R57 ;  /* 0x0000002437247223 */ /* 0x002fe40000000039 */
[C---:B------:R-:W-:Y:S02]  /*9b20*/  FFMA R57, R48.reuse, R27, R24 ;  /* 0x0000001b30397223 */ /* 0x040fe40000000018 */
[----:B------:R-:W1:Y:S01]  /*9b30*/  LDS.128 R24, [0x3110] ;  /* 0x00311000ff187984 */ /* 0x000e620000000c00 */
[----:B------:R-:W-:Y:S02]  /*9b40*/  FFMA R20, R53, R22, R20 ;  /* 0x0000001635147223 */ /* 0x000fe40000000014 */
[C---:B------:R-:W-:Y:S02]  /*9b50*/  FFMA R8, R55.reuse, R8, R76 ;  /* 0x0000000837087223 */ /* 0x040fe4000000004c */
[----:B------:R-:W-:Y:S01]  /*9b60*/  FFMA R80, R48, R23, R20 ;  /* 0x0000001730507223 */ /* 0x000fe20000000014 */
[----:B------:R-:W-:Y:S01]  /*9b70*/  LDS R76, [R3.X4+0x2ae0] ;  /* 0x002ae000034c7984 */ /* 0x000fe20000004800 */
[----:B------:R-:W-:-:S03]  /*9b80*/  FFMA R28, R55, R28, R73 ;  /* 0x0000001c371c7223 */ /* 0x000fc60000000049 */
[----:B------:R-:W1:Y:S01]  /*9b90*/  LDS.128 R20, [0x32e0] ;  /* 0x0032e000ff147984 */ /* 0x000e620000000c00 */
[C---:B------:R-:W-:Y:S02]  /*9ba0*/  FFMA R28, R50.reuse, R29, R28 ;  /* 0x0000001d321c7223 */ /* 0x040fe4000000001c */
[----:B0-----:R-:W-:Y:S02]  /*9bb0*/  FFMA R4, R55, R4, R63 ;  /* 0x0000000437047223 */ /* 0x001fe4000000003f */
[----:B------:R-:W-:Y:S02]  /*9bc0*/  FFMA R28, R53, R30, R28 ;  /* 0x0000001e351c7223 */ /* 0x000fe4000000001c */
[----:B------:R-:W-:Y:S02]  /*9bd0*/  FFMA R4, R50, R5, R4 ;  /* 0x0000000532047223 */ /* 0x000fe40000000004 */
[----:B------:R-:W-:Y:S02]  /*9be0*/  FFMA R61, R48, R31, R28 ;  /* 0x0000001f303d7223 */ /* 0x000fe4000000001c */
[----:B------:R-:W-:Y:S01]  /*9bf0*/  FFMA R40, R55, R40, R71 ;  /* 0x0000002837287223 */ /* 0x000fe20000000047 */
[----:B------:R-:W0:Y:S01]  /*9c00*/  LDS.128 R28, [0x3290] ;  /* 0x00329000ff1c7984 */ /* 0x000e220000000c00 */
[C---:B------:R-:W-:Y:S01]  /*9c10*/  FFMA R9, R50.reuse, R9, R8 ;  /* 0x0000000932097223 */ /* 0x040fe20000000008 */
[----:B------:R-:W-:Y:S01]  /*9c20*/  @!P0 SHF.R.U32.HI R8, RZ, 0x3, R3 ;  /* 0x00000003ff088819 */ /* 0x000fe20000011603 */
[----:B------:R-:W-:-:S02]  /*9c30*/  FFMA R36, R50, R37, R36 ;  /* 0x0000002532247223 */ /* 0x000fc40000000024 */
[C---:B------:R-:W-:Y:S02]  /*9c40*/  FFMA R6, R53.reuse, R6, R4 ;  /* 0x0000000635067223 */ /* 0x040fe40000000004 */
[C---:B------:R-:W-:Y:S02]  /*9c50*/  FFMA R40, R50.reuse, R41, R40 ;  /* 0x0000002932287223 */ /* 0x040fe40000000028 */
[----:B------:R-:W-:Y:S02]  /*9c60*/  FFMA R9, R53, R10, R9 ;  /* 0x0000000a35097223 */ /* 0x000fe40000000009 */
[----:B------:R-:W-:Y:S02]  /*9c70*/  FFMA R12, R50, R13, R12 ;  /* 0x0000000d320c7223 */ /* 0x000fe4000000000c */
[----:B---3--:R-:W-:Y:S01]  /*9c80*/  FFMA R44, R55, R44, R75 ;  /* 0x0000002c372c7223 */ /* 0x008fe2000000004b */
[----:B------:R-:W-:Y:S01]  /*9c90*/  @!P0 SHF.L.U32 R8, R8, 0x9, RZ ;  /* 0x0000000908088819 */ /* 0x000fe200000006ff */
[----:B------:R-:W-:-:S02]  /*9ca0*/  FFMA R36, R53, R38, R36 ;  /* 0x0000002635247223 */ /* 0x000fc40000000024 */
[----:B------:R-:W-:Y:S02]  /*9cb0*/  FFMA R42, R53, R42, R40 ;  /* 0x0000002a352a7223 */ /* 0x000fe40000000028 */
[C---:B------:R-:W-:Y:S01]  /*9cc0*/  FFMA R75, R48.reuse, R11, R9 ;  /* 0x0000000b304b7223 */ /* 0x040fe20000000009 */
[----:B------:R-:W-:Y:S01]  /*9cd0*/  @!P0 LOP3.LUT R9, R3, 0x7, RZ, 0xc0, !PT ;  /* 0x0000000703098812 */ /* 0x000fe200078ec0ff */
[----:B------:R-:W-:Y:S02]  /*9ce0*/  FFMA R14, R53, R14, R12 ;  /* 0x0000000e350e7223 */ /* 0x000fe4000000000c */
[C---:B------:R-:W-:Y:S02]  /*9cf0*/  FFMA R40, R48.reuse, R7, R6 ;  /* 0x0000000730287223 */ /* 0x040fe40000000006 */
[----:B------:R-:W3:Y:S01]  /*9d00*/  LDS.128 R4, [0x31b0] ;  /* 0x0031b000ff047984 */ /* 0x000ee20000000c00 */
[----:B------:R-:W-:Y:S01]  /*9d10*/  FFMA R52, R48, R39, R36 ;  /* 0x0000002730347223 */ /* 0x000fe20000000024 */
[----:B------:R-:W-:Y:S01]  /*9d20*/  @!P0 LOP3.LUT R41, R8, 0xfffffe00, R9, 0xe2, !PT ;  /* 0xfffffe0008298812 */ /* 0x000fe200078ee209 */
[----:B------:R-:W-:Y:S01]  /*9d30*/  FFMA R32, R55, R32, R69 ;  /* 0x0000002037207223 */ /* 0x000fe20000000045 */
[----:B------:R-:W3:Y:S01]  /*9d40*/  LDS.128 R36, [0x3130] ;  /* 0x00313000ff247984 */ /* 0x000ee20000000c00 */
[----:B------:R-:W-:-:S02]  /*9d50*/  FFMA R65, R48, R15, R14 ;  /* 0x0000000f30417223 */ /* 0x000fc4000000000e */
[----:B--2---:R-:W-:Y:S01]  /*9d60*/  FFMA R16, R51, R16, R54 ;  /* 0x0000001033107223 */ /* 0x004fe20000000036 */
[----:B------:R-:W2:Y:S01]  /*9d70*/  LDS.128 R12, [0x3210] ;  /* 0x00321000ff0c7984 */ /* 0x000ea20000000c00 */
[----:B------:R-:W-:-:S03]  /*9d80*/  FFMA R32, R50, R33, R32 ;  /* 0x0000002132207223 */ /* 0x000fc60000000020 */
[----:B------:R-:W2:Y:S01]  /*9d90*/  LDS.128 R8, [0x32b0] ;  /* 0x0032b000ff087984 */ /* 0x000ea20000000c00 */
[----:B-1----:R-:W-:Y:S02]  /*9da0*/  FFMA R24, R24, R51, R56 ;  /* 0x0000003318187223 */ /* 0x002fe40000000038 */
[----:B------:R-:W-:Y:S01]  /*9db0*/  FFMA R16, R78, R17, R16 ;  /* 0x000000114e107223 */ /* 0x000fe20000000010 */
[----:B------:R-:W-:Y:S01]  /*9dc0*/  @!P0 SHF.L.U32 R17, R2, 0xc, RZ ;  /* 0x0000000c02118819 */ /* 0x000fe200000006ff */
[----:B------:R-:W-:Y:S02]  /*9dd0*/  FFMA R34, R53, R34, R32 ;  /* 0x0000002235227223 */ /* 0x000fe40000000020 */
[----:B------:R-:W-:Y:S02]  /*9de0*/  FFMA R24, R78, R25, R24 ;  /* 0x000000194e187223 */ /* 0x000fe40000000018 */
[----:B------:R-:W-:Y:S02]  /*9df0*/  FFMA R16, R49, R18, R16 ;  /* 0x0000001231107223 */ /* 0x000fe40000000010 */
[----:B------:R-:W-:-:S02]  /*9e00*/  FFMA R20, R55, R20, R82 ;  /* 0x0000001437147223 */ /* 0x000fc40000000052 */
[----:B------:R-:W-:Y:S02]  /*9e10*/  FFMA R82, R48, R35, R34 ;  /* 0x0000002330527223 */ /* 0x000fe40000000022 */
[----:B------:R-:W-:Y:S01]  /*9e20*/  FFMA R24, R49, R26, R24 ;  /* 0x0000001a31187223 */ /* 0x000fe20000000018 */
[----:B------:R-:W-:Y:S01]  /*9e30*/  @!P0 LOP3.LUT R26, R17, 0xffffe000, RZ, 0xc0, !PT ;  /* 0xffffe000111a8812 */ /* 0x000fe200078ec0ff */
[----:B------:R-:W-:Y:S01]  /*9e40*/  FFMA R55, R76, R19, R16 ;  /* 0x000000134c377223 */ /* 0x000fe20000000010 */
[----:B------:R-:W1:Y:S04]  /*9e50*/  LDS.128 R32, [0x3150] ;  /* 0x00315000ff207984 */ /* 0x000e680000000c00 */
[----:B------:R-:W1:Y:S01]  /*9e60*/  LDS.128 R16, [0x3250] ;  /* 0x00325000ff107984 */ /* 0x000e620000000c00 */
[----:B0-----:R-:W-:-:S02]  /*9e70*/  FFMA R28, R51, R28, R77 ;  /* 0x0000001c331c7223 */ /* 0x001fc4000000004d */
[----:B------:R-:W-:Y:S02]  /*9e80*/  FFMA R44, R50, R45, R44 ;  /* 0x0000002d322c7223 */ /* 0x000fe4000000002c */
[----:B------:R-:W-:Y:S02]  /*9e90*/  FFMA R28, R78, R29, R28 ;  /* 0x0000001d4e1c7223 */ /* 0x000fe4000000001c */
[----:B------:R-:W-:Y:S02]  /*9ea0*/  FFMA R46, R53, R46, R44 ;  /* 0x0000002e352e7223 */ /* 0x000fe4000000002c */
[----:B------:R-:W-:Y:S02]  /*9eb0*/  FFMA R28, R49, R30, R28 ;  /* 0x0000001e311c7223 */ /* 0x000fe4000000001c */
[----:B---3--:R-:W-:Y:S02]  /*9ec0*/  FFMA R4, R51, R4, R52 ;  /* 0x0000000433047223 */ /* 0x008fe40000000034 */
[----:B------:R-:W-:-:S02]  /*9ed0*/  FFMA R71, R48, R47, R46 ;  /* 0x0000002f30477223 */ /* 0x000fc4000000002e */
[----:B------:R-:W-:Y:S02]  /*9ee0*/  FFMA R47, R76, R31, R28 ;  /* 0x0000001f4c2f7223 */ /* 0x000fe4000000001c */
[C---:B------:R-:W-:Y:S02]  /*9ef0*/  FFMA R36, R51.reuse, R36, R80 ;  /* 0x0000002433247223 */ /* 0x040fe40000000050 */
[C---:B------:R-:W-:Y:S02]  /*9f00*/  FFMA R28, R78.reuse, R5, R4 ;  /* 0x000000054e1c7223 */ /* 0x040fe40000000004 */
[C---:B--2---:R-:W-:Y:S02]  /*9f10*/  FFMA R12, R51.reuse, R12, R67 ;  /* 0x0000000c330c7223 */ /* 0x044fe40000000043 */
[----:B------:R-:W-:Y:S01]  /*9f20*/  FFMA R8, R51, R8, R79 ;  /* 0x0000000833087223 */ /* 0x000fe2000000004f */
[----:B------:R-:W-:Y:S01]  /*9f30*/  @!P0 IADD3 R41, R41, 0x70, R26 ;  /* 0x0000007029298810 */ /* 0x000fe20007ffe01a */
[----:B------:R-:W-:Y:S01]  /*9f40*/  FFMA R36, R78, R37, R36 ;  /* 0x000000254e247223 */ /* 0x000fe20000000024 */
[----:B------:R-:W-:Y:S01]  /*9f50*/  IADD3 R5, R81, 0x15700, RZ ;  /* 0x0001570051057810 */ /* 0x000fe20007ffe0ff */
[----:B------:R-:W-:-:S02]  /*9f60*/  FFMA R6, R49, R6, R28 ;  /* 0x0000000631067223 */ /* 0x000fc4000000001c */
[----:B------:R-:W-:Y:S01]  /*9f70*/  FFMA R20, R50, R21, R20 ;  /* 0x0000001532147223 */ /* 0x000fe20000000014 */
[----:B------:R-:W0:Y:S01]  /*9f80*/  LDS.128 R28, [0x3170] ;  /* 0x00317000ff1c7984 */ /* 0x000e220000000c00 */
[C---:B------:R-:W-:Y:S02]  /*9f90*/  FFMA R12, R78.reuse, R13, R12 ;  /* 0x0000000d4e0c7223 */ /* 0x040fe4000000000c */
[----:B------:R-:W-:Y:S02]  /*9fa0*/  FFMA R8, R78, R9, R8 ;  /* 0x000000094e087223 */ /* 0x000fe40000000008 */
[----:B------:R-:W-:Y:S02]  /*9fb0*/  FFMA R36, R49, R38, R36 ;  /* 0x0000002631247223 */ /* 0x000fe40000000024 */
[----:B------:R-:W-:Y:S02]  /*9fc0*/  FFMA R69, R76, R7, R6 ;  /* 0x000000074c457223 */ /* 0x000fe40000000006 */
[----:B------:R-:W-:-:S02]  /*9fd0*/  FFMA R20, R53, R22, R20 ;  /* 0x0000001635147223 */ /* 0x000fc40000000014 */
[----:B------:R-:W-:Y:S02]  /*9fe0*/  FFMA R12, R49, R14, R12 ;  /* 0x0000000e310c7223 */ /* 0x000fe4000000000c */
[----:B------:R-:W-:-:S04]  /*9ff0*/  IMAD.WIDE R4, R5, R0, c[0x0][0x160] ;  /* 0x0000580005047625 */ /* 0x000fc800078e0200 */
[----:B------:R-:W-:Y:S01]  /*a000*/  @!P0 IMAD.WIDE R6, R41, R0, c[0x0][0x168] ;  /* 0x00005a0029068625 */ /* 0x000fe200078e0200 */
[----:B------:R2:W3:Y:S03]  /*a010*/  LDG.E.CONSTANT R54, [R4.64] ;  /* 0x0000000404367981 */ /* 0x0004e6000c1e9900 */
[----:B------:R-:W-:Y:S01]  /*a020*/  FFMA R8, R49, R10, R8 ;  /* 0x0000000a31087223 */ /* 0x000fe20000000008 */
[----:B------:R2:W3:Y:S01]  /*a030*/  LDG.E.CONSTANT R52, [R4.64+0xc40] ;  /* 0x000c400404347981 */ /* 0x0004e2000c1e9900 */
[C---:B------:R-:W-:Y:S02]  /*a040*/  FFMA R63, R48.reuse, R43, R42 ;  /* 0x0000002b303f7223 */ /* 0x040fe4000000002a */
[----:B------:R-:W-:Y:S01]  /*a050*/  FFMA R73, R48, R23, R20 ;  /* 0x0000001730497223 */ /* 0x000fe20000000014 */
[----:B------:R2:W3:Y:S01]  /*a060*/  LDG.E.CONSTANT R50, [R4.64+0x1880] ;  /* 0x0018800404327981 */ /* 0x0004e2000c1e9900 */
[----:B------:R-:W-:-:S02]  /*a070*/  FFMA R59, R76, R39, R36 ;  /* 0x000000274c3b7223 */ /* 0x000fc40000000024 */
[C---:B-1----:R-:W-:Y:S01]  /*a080*/  FFMA R32, R51.reuse, R32, R57 ;  /* 0x0000002033207223 */ /* 0x042fe20000000039 */
[----:B------:R2:W3:Y:S01]  /*a090*/  LDG.E.CONSTANT R48, [R4.64+0x24c0] ;  /* 0x0024c00404307981 */ /* 0x0004e2000c1e9900 */
[C---:B------:R-:W-:Y:S02]  /*a0a0*/  FFMA R45, R76.reuse, R27, R24 ;  /* 0x0000001b4c2d7223 */ /* 0x040fe40000000018 */
[C---:B------:R-:W-:Y:S01]  /*a0b0*/  FFMA R67, R76.reuse, R15, R12 ;  /* 0x0000000f4c437223 */ /* 0x040fe2000000000c */
[----:B------:R2:W3:Y:S01]  /*a0c0*/  LDG.E.CONSTANT R46, [R4.64+0x3100] ;  /* 0x00310004042e7981 */ /* 0x0004e2000c1e9900 */
[----:B------:R-:W-:Y:S02]  /*a0d0*/  FFMA R16, R51, R16, R40 ;  /* 0x0000001033107223 */ /* 0x000fe40000000028 */
[----:B------:R-:W-:Y:S01]  /*a0e0*/  FFMA R57, R76, R11, R8 ;  /* 0x0000000b4c397223 */ /* 0x000fe20000000008 */
[----:B------:R2:W3:Y:S04]  /*a0f0*/  LDG.E.CONSTANT R38, [R4.64+0x3d40] ;  /* 0x003d400404267981 */ /* 0x0004e8000c1e9900 */
[----:B------:R2:W3:Y:S04]  /*a100*/  LDG.E.CONSTANT R36, [R4.64+0x4980] ;  /* 0x0049800404247981 */ /* 0x0004e8000c1e9900 */
[----:B------:R2:W3:Y:S04]  /*a110*/  LDG.E.CONSTANT R44, [R4.64+0x55c0] ;  /* 0x0055c004042c7981 */ /* 0x0004e8000c1e9900 */
[----:B------:R2:W3:Y:S04]  /*a120*/  @!P0 LDG.E.CONSTANT R56, [R6.64] ;  /* 0x0000000406388981 */ /* 0x0004e8000c1e9900 */
[----:B------:R-:W1:Y:S04]  /*a130*/  LDS.128 R20, [0x3230] ;  /* 0x00323000ff147984 */ /* 0x000e680000000c00 */
[----:B------:R-:W4:Y:S04]  /*a140*/  LDS.128 R24, [0x31d0] ;  /* 0x0031d000ff187984 */ /* 0x000f280000000c00 */
[----:B------:R-:W5:Y:S04]  /*a150*/  LDS.128 R12, [0x32d0] ;  /* 0x0032d000ff0c7984 */ /* 0x000f680000000c00 */
[----:B------:R-:W5:Y:S04]  /*a160*/  LDS.128 R40, [0x31f0] ;  /* 0x0031f000ff287984 */ /* 0x000f680000000c00 */
[----:B--2---:R-:W2:Y:S04]  /*a170*/  LDS.128 R4, [0x3270] ;  /* 0x00327000ff047984 */ /* 0x004ea80000000c00 */
[----:B------:R-:W2:Y:S01]  /*a180*/  LDS.128 R8, [0x32f0] ;  /* 0x0032f000ff087984 */ /* 0x000ea20000000c00 */
[----:B------:R-:W-:-:S02]  /*a190*/  FFMA R17, R78, R17, R16 ;  /* 0x000000114e117223 */ /* 0x000fc40000000010 */
[----:B0-----:R-:W-:Y:S01]  /*a1a0*/  FFMA R28, R51, R28, R63 ;  /* 0x0000001c331c7223 */ /* 0x001fe2000000003f */
[----:B------:R-:W-:Y:S06]  /*a1b0*/  BAR.SYNC 0x0 ;  /* 0x0000000000007b1d */ /* 0x000fec0000000000 */
[----:B------:R-:W-:Y:S02]  /*a1c0*/  FFMA R17, R49, R18, R17 ;  /* 0x0000001231117223 */ /* 0x000fe40000000011 */
[C---:B------:R-:W-:Y:S01]  /*a1d0*/  FFMA R28, R78.reuse, R29, R28 ;  /* 0x0000001d4e1c7223 */ /* 0x040fe2000000001c */
[----:B------:R-:W-:Y:S01]  /*a1e0*/  @!P0 STS [R3.X4+0x3100], R74 ;  /* 0x0031004a03008388 */ /* 0x000fe20000004800 */
[----:B------:R-:W-:-:S02]  /*a1f0*/  FFMA R32, R78, R33, R32 ;  /* 0x000000214e207223 */ /* 0x000fc40000000020 */
[C---:B-1----:R-:W-:Y:S02]  /*a200*/  FFMA R20, R51.reuse, R20, R65 ;  /* 0x0000001433147223 */ /* 0x042fe40000000041 */
[C---:B----4-:R-:W-:Y:S02]  /*a210*/  FFMA R24, R51.reuse, R24, R61 ;  /* 0x0000001833187223 */ /* 0x050fe4000000003d */
[C---:B-----5:R-:W-:Y:S02]  /*a220*/  FFMA R12, R51.reuse, R12, R82 ;  /* 0x0000000c330c7223 */ /* 0x060fe40000000052 */
[C---:B------:R-:W-:Y:S02]  /*a230*/  FFMA R40, R51.reuse, R40, R71 ;  /* 0x0000002833287223 */ /* 0x040fe40000000047 */
[C---:B--2---:R-:W-:Y:S02]  /*a240*/  FFMA R4, R51.reuse, R4, R75 ;  /* 0x0000000433047223 */ /* 0x044fe4000000004b */
[----:B------:R-:W-:Y:S01]  /*a250*/  FFMA R8, R51, R8, R73 ;  /* 0x0000000833087223 */ /* 0x000fe20000000049 */
[----:B------:R-:W-:Y:S01]  /*a260*/  STS [R3.X4], R72 ;  /* 0x0000004803007388 */ /* 0x000fe20000004800 */
[----:B------:R-:W-:-:S02]  /*a270*/  FFMA R20, R78, R21, R20 ;  /* 0x000000154e147223 */ /* 0x000fc40000000014 */
[C---:B------:R-:W-:Y:S01]  /*a280*/  FFMA R24, R78.reuse, R25, R24 ;  /* 0x000000194e187223 */ /* 0x040fe20000000018 */
[----:B------:R-:W-:Y:S01]  /*a290*/  STS [R3.X4+0x620], R70 ;  /* 0x0006204603007388 */ /* 0x000fe20000004800 */
[C---:B------:R-:W-:Y:S02]  /*a2a0*/  FFMA R13, R78.reuse, R13, R12 ;  /* 0x0000000d4e0d7223 */ /* 0x040fe4000000000c */
[C---:B------:R-:W-:Y:S01]  /*a2b0*/  FFMA R40, R78.reuse, R41, R40 ;  /* 0x000000294e287223 */ /* 0x040fe20000000028 */
[----:B------:R-:W-:Y:S01]  /*a2c0*/  STS [R3.X4+0xc40], R68 ;  /* 0x000c404403007388 */ /* 0x000fe20000004800 */
[C---:B------:R-:W-:Y:S02]  /*a2d0*/  FFMA R4, R78.reuse, R5, R4 ;  /* 0x000000054e047223 */ /* 0x040fe40000000004 */
[----:B------:R-:W-:Y:S01]  /*a2e0*/  FFMA R8, R78, R9, R8 ;  /* 0x000000094e087223 */ /* 0x000fe20000000008 */
[----:B------:R0:W-:Y:S01]  /*a2f0*/  STS [R3.X4+0x1260], R66 ;  /* 0x0012604203007388 */ /* 0x0001e20000004800 */
[----:B------:R-:W-:-:S03]  /*a300*/  FFMA R28, R49, R30, R28 ;  /* 0x0000001e311c7223 */ /* 0x000fc6000000001c */
[----:B------:R-:W-:Y:S01]  /*a310*/  STS [R3.X4+0x1880], R64 ;  /* 0x0018804003007388 */ /* 0x000fe20000004800 */
[----:B------:R-:W-:-:S03]  /*a320*/  FFMA R20, R49, R22, R20 ;  /* 0x0000001631147223 */ /* 0x000fc60000000014 */
[----:B------:R-:W-:Y:S01]  /*a330*/  STS [R3.X4+0x1ea0], R62 ;  /* 0x001ea03e03007388 */ /* 0x000fe20000004800 */
[----:B0-----:R-:W-:-:S03]  /*a340*/  FFMA R66, R76, R19, R17 ;  /* 0x000000134c427223 */ /* 0x001fc60000000011 */
[----:B------:R-:W-:Y:S01]  /*a350*/  STS [R3.X4+0x24c0], R60 ;  /* 0x0024c03c03007388 */ /* 0x000fe20000004800 */
[----:B------:R-:W-:-:S03]  /*a360*/  FFMA R34, R49, R34, R32 ;  /* 0x0000002231227223 */ /* 0x000fc60000000020 */
[----:B------:R-:W-:Y:S01]  /*a370*/  STS [R3.X4+0x2ae0], R58 ;  /* 0x002ae03a03007388 */ /* 0x000fe20000004800 */
[C---:B------:R-:W-:Y:S01]  /*a380*/  FFMA R26, R49.reuse, R26, R24 ;  /* 0x0000001a311a7223 */ /* 0x040fe20000000018 */
[----:B------:R-:W-:Y:S02]  /*a390*/  @!P0 SHF.R.U32.HI R5, RZ, 0x3, R3 ;  /* 0x00000003ff058819 */ /* 0x000fe40000011603 */
[----:B------:R-:W-:Y:S06]  /*a3a0*/  BAR.SYNC 0x0 ;  /* 0x0000000000007b1d */ /* 0x000fec0000000000 */
[----:B------:R-:W-:Y:S01]  /*a3b0*/  LDS R53, [R3.X4] ;  /* 0x0000000003357984 */ /* 0x000fe20000004800 */
[----:B------:R-:W-:-:S02]  /*a3c0*/  FFMA R13, R49, R14, R13 ;  /* 0x0000000e310d7223 */ /* 0x000fc4000000000d */
[C---:B------:R-:W-:Y:S01]  /*a3d0*/  FFMA R40, R49.reuse, R42, R40 ;  /* 0x0000002a31287223 */ /* 0x040fe20000000028 */
[----:B------:R-:W0:Y:S01]  /*a3e0*/  LDS.128 R16, [0x3120] ;  /* 0x00312000ff107984 */ /* 0x000e220000000c00 */
[C---:B------:R-:W-:Y:S02]  /*a3f0*/  FFMA R4, R49.reuse, R6, R4 ;  /* 0x0000000631047223 */ /* 0x040fe40000000004 */
[----:B------:R-:W-:Y:S01]  /*a400*/  FFMA R8, R49, R10, R8 ;  /* 0x0000000a31087223 */ /* 0x000fe20000000008 */
[----:B------:R-:W1:Y:S01]  /*a410*/  LDS R64, [R3.X4+0x620] ;  /* 0x0006200003407984 */ /* 0x000e620000004800 */
[C---:B------:R-:W-:Y:S01]  /*a420*/  FFMA R71, R76.reuse, R31, R28 ;  /* 0x0000001f4c477223 */ /* 0x040fe2000000001c */
[----:B------:R-:W-:Y:S01]  /*a430*/  @!P0 LOP3.LUT R37, R3, 0x7, RZ, 0xc0, !PT ;  /* 0x0000000703258812 */ /* 0x000fe200078ec0ff */
[C---:B------:R-:W-:Y:S01]  /*a440*/  FFMA R61, R76.reuse, R23, R20 ;  /* 0x000000174c3d7223 */ /* 0x040fe20000000014 */
[----:B------:R-:W-:Y:S01]  /*a450*/  @!P0 SHF.L.U32 R28, R5, 0x9, RZ ;  /* 0x00000009051c8819 */ /* 0x000fe200000006ff */
[C---:B------:R-:W-:Y:S01]  /*a460*/  FFMA R72, R76.reuse, R35, R34 ;  /* 0x000000234c487223 */ /* 0x040fe20000000022 */
[----:B------:R-:W2:Y:S01]  /*a470*/  LDS R39, [R3.X4+0xc40] ;  /* 0x000c400003277984 */ /* 0x000ea20000004800 */
[----:B------:R-:W-:-:S02]  /*a480*/  FFMA R65, R76, R27, R26 ;  /* 0x0000001b4c417223 */ /* 0x000fc4000000001a */
[C---:B------:R-:W-:Y:S01]  /*a490*/  FFMA R62, R76.reuse, R15, R13 ;  /* 0x0000000f4c3e7223 */ /* 0x040fe2000000000d */
[----:B------:R-:W4:Y:S01]  /*a4a0*/  LDS R60, [R3.X4+0x1260] ;  /* 0x00126000033c7984 */ /* 0x000f220000004800 */
[C---:B------:R-:W-:Y:S02]  /*a4b0*/  FFMA R70, R76.reuse, R43, R40 ;  /* 0x0000002b4c467223 */ /* 0x040fe40000000028 */
[----:B------:R-:W-:Y:S01]  /*a4c0*/  FFMA R58, R76, R7, R4 ;  /* 0x000000074c3a7223 */ /* 0x000fe20000000004 */
[----:B------:R-:W-:Y:S01]  /*a4d0*/  @!P0 LOP3.LUT R37, R28, 0xfffffe00, R37, 0xe2, !PT ;  /* 0xfffffe001c258812 */ /* 0x000fe200078ee225 */
[----:B------:R-:W-:Y:S01]  /*a4e0*/  FFMA R76, R76, R11, R8 ;  /* 0x0000000b4c4c7223 */ /* 0x000fe20000000008 */
[----:B------:R-:W5:Y:S01]  /*a4f0*/  LDS.128 R4, [0x31a0] ;  /* 0x0031a000ff047984 */ /* 0x000f620000000c00 */
[----:B------:R-:W-:-:S03]  /*a500*/  @!P0 SHF.L.U32 R28, R2, 0xc, RZ ;  /* 0x0000000c021c8819 */ /* 0x000fc600000006ff */
[----:B------:R-:W5:Y:S01]  /*a510*/  LDS.128 R8, [0x3220] ;  /* 0x00322000ff087984 */ /* 0x000f620000000c00 */
[----:B------:R-:W-:-:S03]  /*a520*/  @!P0 LOP3.LUT R28, R28, 0xffffe000, RZ, 0xc0, !PT ;  /* 0xffffe0001c1c8812 */ /* 0x000fc600078ec0ff */
[----:B------:R-:W5:Y:S01]  /*a530*/  LDS.128 R32, [0x3200] ;  /* 0x00320000ff207984 */ /* 0x000f620000000c00 */
[----:B------:R-:W-:-:S03]  /*a540*/  @!P0 IADD3 R37, R37, 0x78, R28 ;  /* 0x0000007825258810 */ /* 0x000fc60007ffe01c */
[----:B------:R-:W5:Y:S04]  /*a550*/  LDS.128 R12, [0x3280] ;  /* 0x00328000ff0c7984 */ /* 0x000f680000000c00 */
[----:B------:R-:W5:Y:S04]  /*a560*/  LDS.128 R28, [0x32a0] ;  /* 0x0032a000ff1c7984 */ /* 0x000f680000000c00 */
[----:B------:R-:W5:Y:S01]  /*a570*/  LDS.128 R20, [0x3100] ;  /* 0x00310000ff147984 */ /* 0x000f620000000c00 */
[----:B0-----:R-:W-:-:S03]  /*a580*/  FFMA R16, R53, R16, R59 ;  /* 0x0000001035107223 */ /* 0x001fc6000000003b */
[----:B------:R-:W-:Y:S01]  /*a590*/  LDS.128 R24, [0x3180] ;  /* 0x00318000ff187984 */ /* 0x000fe20000000c00 */
[----:B-1----:R-:W-:-:S03]  /*a5a0*/  FFMA R16, R64, R17, R16 ;  /* 0x0000001140107223 */ /* 0x002fc60000000010 */
[----:B------:R-:W-:Y:S01]  /*a5b0*/  LDS.128 R40, [0x3140] ;  /* 0x00314000ff287984 */ /* 0x000fe20000000c00 */
[----:B--2---:R-:W-:-:S04]  /*a5c0*/  FFMA R16, R39, R18, R16 ;  /* 0x0000001227107223 */ /* 0x004fc80000000010 */
[----:B----4-:R-:W-:Y:S02]  /*a5d0*/  FFMA R49, R60, R19, R16 ;  /* 0x000000133c317223 */ /* 0x010fe40000000010 */
[----:B------:R-:W0:Y:S01]  /*a5e0*/  LDS.128 R16, [0x3160] ;  /* 0x00316000ff107984 */ /* 0x000e220000000c00 */
[C---:B-----5:R-:W-:Y:S02]  /*a5f0*/  FFMA R4, R53.reuse, R4, R69 ;  /* 0x0000000435047223 */ /* 0x060fe40000000045 */
[C---:B------:R-:W-:Y:S02]  /*a600*/  FFMA R8, R53.reuse, R8, R61 ;  /* 0x0000000835087223 */ /* 0x040fe4000000003d */
[C---:B------:R-:W-:Y:S02]  /*a610*/  FFMA R4, R64.reuse, R5, R4 ;  /* 0x0000000540047223 */ /* 0x040fe40000000004 */
[----:B------:R-:W-:Y:S02]  /*a620*/  FFMA R32, R53, R32, R67 ;  /* 0x0000002035207223 */ /* 0x000fe40000000043 */
[----:B------:R-:W-:-:S02]  /*a630*/  FFMA R8, R64, R9, R8 ;  /* 0x0000000940087223 */ /* 0x000fc40000000008 */
[----:B------:R-:W-:Y:S02]  /*a640*/  FFMA R32, R64, R33, R32 ;  /* 0x0000002140207223 */ /* 0x000fe40000000020 */
[C---:B------:R-:W-:Y:S02]  /*a650*/  FFMA R8, R39.reuse, R10, R8 ;  /* 0x0000000a27087223 */ /* 0x040fe40000000008 */
[----:B------:R-:W-:Y:S02]  /*a660*/  FFMA R6, R39, R6, R4 ;  /* 0x0000000627067223 */ /* 0x000fe40000000004 */
[----:B------:R-:W-:Y:S02]  /*a670*/  FFMA R12, R53, R12, R47 ;  /* 0x0000000c350c7223 */ /* 0x000fe4000000002f */
[----:B------:R-:W-:Y:S01]  /*a680*/  FFMA R32, R39, R34, R32 ;  /* 0x0000002227207223 */ /* 0x000fe20000000020 */
[----:B------:R-:W-:Y:S01]  /*a690*/  LDS R47, [R3.X4+0x24c0] ;  /* 0x0024c000032f7984 */ /* 0x000fe20000004800 */
[----:B------:R-:W-:-:S02]  /*a6a0*/  FFMA R28, R53, R28, R57 ;  /* 0x0000001c351c7223 */ /* 0x000fc40000000039 */
[----:B------:R-:W-:Y:S02]  /*a6b0*/  FFMA R59, R60, R11, R8 ;  /* 0x0000000b3c3b7223 */ /* 0x000fe40000000008 */
[----:B------:R-:W-:Y:S01]  /*a6c0*/  FFMA R12, R64, R13, R12 ;  /* 0x0000000d400c7223 */ /* 0x000fe2000000000c */
[----:B------:R-:W1:Y:S01]  /*a6d0*/  LDS.128 R8, [0x32e0] ;  /* 0x0032e000ff087984 */ /* 0x000e620000000c00 */
[----:B------:R-:W-:-:S03]  /*a6e0*/  FFMA R69, R60, R7, R6 ;  /* 0x000000073c457223 */ /* 0x000fc60000000006 */
[----:B------:R-:W2:Y:S01]  /*a6f0*/  LDS.128 R4, [0x3260] ;  /* 0x00326000ff047984 */ /* 0x000ea20000000c00 */
[----:B------:R-:W-:Y:S02]  /*a700*/  FFMA R68, R60, R35, R32 ;  /* 0x000000233c447223 */ /* 0x000fe40000000020 */
[----:B------:R-:W-:Y:S01]  /*a710*/  FFMA R28, R64, R29, R28 ;  /* 0x0000001d401c7223 */ /* 0x000fe2000000001c */
[----:B------:R-:W4:Y:S01]  /*a720*/  LDS.128 R32, [0x3240] ;  /* 0x00324000ff207984 */ /* 0x000f220000000c00 */
[C---:B------:R-:W-:Y:S02]  /*a730*/  FFMA R12, R39.reuse, R14, R12 ;  /* 0x0000000e270c7223 */ /* 0x040fe4000000000c */
[----:B------:R-:W-:Y:S02]  /*a740*/  FFMA R28, R39, R30, R28 ;  /* 0x0000001e271c7223 */ /* 0x000fe4000000001c */
[----:B------:R-:W-:Y:S02]  /*a750*/  FFMA R51, R60, R15, R12 ;  /* 0x0000000f3c337223 */ /* 0x000fe4000000000c */
[----:B------:R-:W5:Y:S01]  /*a760*/  LDS.128 R12, [0x32c0] ;  /* 0x0032c000ff0c7984 */ /* 0x000f620000000c00 */
[----:B------:R-:W-:-:S02]  /*a770*/  FFMA R20, R20, R53, R45 ;  /* 0x0000003514147223 */ /* 0x000fc4000000002d */
[----:B------:R-:W-:Y:S01]  /*a780*/  FFMA R61, R60, R31, R28 ;  /* 0x0000001f3c3d7223 */ /* 0x000fe2000000001c */
[----:B------:R-:W-:Y:S04]  /*a790*/  LDS R45, [R3.X4+0x1880] ;  /* 0x00188000032d7984 */ /* 0x000fe80000004800 */
[----:B------:R-:W5:Y:S01]  /*a7a0*/  LDS.128 R28, [0x3110] ;  /* 0x00311000ff1c7984 */ /* 0x000f620000000c00 */
[----:B0-----:R-:W-:-:S04]  /*a7b0*/  FFMA R16, R53, R16, R71 ;  /* 0x0000001035107223 */ /* 0x001fc80000000047 */
[C---:B------:R-:W-:Y:S02]  /*a7c0*/  FFMA R16, R64.reuse, R17, R16 ;  /* 0x0000001140107223 */ /* 0x040fe40000000010 */
[----:B------:R-:W-:Y:S02]  /*a7d0*/  FFMA R20, R64, R21, R20 ;  /* 0x0000001540147223 */ /* 0x000fe40000000014 */
[C---:B------:R-:W-:Y:S02]  /*a7e0*/  FFMA R16, R39.reuse, R18, R16 ;  /* 0x0000001227107223 */ /* 0x040fe40000000010 */
[----:B------:R-:W-:Y:S02]  /*a7f0*/  FFMA R20, R39, R22, R20 ;  /* 0x0000001627147223 */ /* 0x000fe40000000014 */
[C---:B-1----:R-:W-:Y:S02]  /*a800*/  FFMA R8, R53.reuse, R8, R76 ;  /* 0x0000000835087223 */ /* 0x042fe4000000004c */
[----:B--2---:R-:W-:-:S02]  /*a810*/  FFMA R4, R53, R4, R58 ;  /* 0x0000000435047223 */ /* 0x004fc4000000003a */
[C---:B------:R-:W-:Y:S01]  /*a820*/  FFMA R8, R64.reuse, R9, R8 ;  /* 0x0000000940087223 */ /* 0x040fe20000000008 */
[----:B------:R-:W-:Y:S01]  /*a830*/  LDS R58, [R3.X4+0x2ae0] ;  /* 0x002ae000033a7984 */ /* 0x000fe20000004800 */
[C---:B----4-:R-:W-:Y:S02]  /*a840*/  FFMA R32, R53.reuse, R32, R66 ;  /* 0x0000002035207223 */ /* 0x050fe40000000042 */
[----:B------:R-:W-:Y:S02]  /*a850*/  FFMA R4, R64, R5, R4 ;  /* 0x0000000540047223 */ /* 0x000fe40000000004 */
[----:B------:R-:W-:Y:S02]  /*a860*/  FFMA R24, R53, R24, R55 ;  /* 0x0000001835187223 */ /* 0x000fe40000000037 */
[----:B------:R-:W-:Y:S02]  /*a870*/  FFMA R79, R60, R19, R16 ;  /* 0x000000133c4f7223 */ /* 0x000fe40000000010 */
[----:B------:R-:W0:Y:S01]  /*a880*/  LDS.128 R16, [0x31b0] ;  /* 0x0031b000ff107984 */ /* 0x000e220000000c00 */
[----:B------:R-:W-:-:S02]  /*a890*/  FFMA R32, R64, R33, R32 ;  /* 0x0000002140207223 */ /* 0x000fc40000000020 */
[C---:B------:R-:W-:Y:S02]  /*a8a0*/  FFMA R10, R39.reuse, R10, R8 ;  /* 0x0000000a270a7223 */ /* 0x040fe40000000008 */
[----:B------:R-:W-:Y:S02]  /*a8b0*/  FFMA R63, R60, R23, R20 ;  /* 0x000000173c3f7223 */ /* 0x000fe40000000014 */
[----:B------:R-:W-:Y:S01]  /*a8c0*/  FFMA R6, R39, R6, R4 ;  /* 0x0000000627067223 */ /* 0x000fe20000000004 */
[----:B------:R-:W1:Y:S01]  /*a8d0*/  LDS.128 R20, [0x31c0] ;  /* 0x0031c000ff147984 */ /* 0x000e620000000c00 */
[----:B------:R-:W-:Y:S02]  /*a8e0*/  FFMA R25, R64, R25, R24 ;  /* 0x0000001940197223 */ /* 0x000fe40000000018 */
[C---:B------:R-:W-:Y:S02]  /*a8f0*/  FFMA R40, R53.reuse, R40, R72 ;  /* 0x0000002835287223 */ /* 0x040fe40000000048 */
[----:B-----5:R-:W-:-:S02]  /*a900*/  FFMA R12, R53, R12, R62 ;  /* 0x0000000c350c7223 */ /* 0x020fc4000000003e */
[----:B------:R-:W2:Y:S01]  /*a910*/  LDS R62, [R3.X4+0x1ea0] ;  /* 0x001ea000033e7984 */ /* 0x000ea20000004800 */
[C---:B------:R-:W-:Y:S02]  /*a920*/  FFMA R32, R39.reuse, R34, R32 ;  /* 0x0000002227207223 */ /* 0x040fe40000000020 */
[----:B------:R-:W-:Y:S02]  /*a930*/  FFMA R28, R28, R45, R63 ;  /* 0x0000002d1c1c7223 */ /* 0x000fe4000000003f */
[----:B------:R-:W-:Y:S02]  /*a940*/  FFMA R71, R60, R11, R10 ;  /* 0x0000000b3c477223 */ /* 0x000fe4000000000a */
[----:B------:R-:W-:Y:S01]  /*a950*/  FFMA R25, R39, R26, R25 ;  /* 0x0000001a27197223 */ /* 0x000fe20000000019 */
[----:B------:R-:W4:Y:S01]  /*a960*/  LDS.128 R8, [0x32b0] ;  /* 0x0032b000ff087984 */ /* 0x000f220000000c00 */
[----:B------:R-:W-:Y:S02]  /*a970*/  FFMA R40, R64, R41, R40 ;  /* 0x0000002940287223 */ /* 0x000fe40000000028 */
[----:B------:R-:W-:-:S02]  /*a980*/  FFMA R63, R60, R7, R6 ;  /* 0x000000073c3f7223 */ /* 0x000fc40000000006 */
[----:B------:R-:W5:Y:S01]  /*a990*/  LDS.128 R4, [0x3150] ;  /* 0x00315000ff047984 */ /* 0x000f620000000c00 */
[C---:B------:R-:W-:Y:S02]  /*a9a0*/  FFMA R75, R60.reuse, R35, R32 ;  /* 0x000000233c4b7223 */ /* 0x040fe40000000020 */
[----:B------:R-:W-:Y:S01]  /*a9b0*/  FFMA R40, R39, R42, R40 ;  /* 0x0000002a27287223 */ /* 0x000fe20000000028 */
[----:B------:R-:W3:Y:S01]  /*a9c0*/  LDS.128 R32, [0x3190] ;  /* 0x00319000ff207984 */ /* 0x000ee20000000c00 */
[----:B------:R-:W-:-:S03]  /*a9d0*/  FFMA R67, R60, R27, R25 ;  /* 0x0000001b3c437223 */ /* 0x000fc60000000019 */
[----:B------:R-:W3:Y:S01]  /*a9e0*/  LDS.128 R24, [0x31e0] ;  /* 0x0031e000ff187984 */ /* 0x000ee20000000c00 */
[----:B------:R-:W-:-:S03]  /*a9f0*/  FFMA R66, R60, R43, R40 ;  /* 0x0000002b3c427223 */ /* 0x000fc60000000028 */
[----:B------:R-:W3:Y:S01]  /*aa00*/  LDS.128 R40, [0x3210] ;  /* 0x00321000ff287984 */ /* 0x000ee20000000c00 */
[----:B------:R-:W-:Y:S02]  /*aa10*/  FFMA R12, R64, R13, R12 ;  /* 0x0000000d400c7223 */ /* 0x000fe4000000000c */
[----:B0-----:R-:W-:Y:S02]  /*aa20*/  FFMA R16, R45, R16, R69 ;  /* 0x000000102d107223 */ /* 0x001fe40000000045 */
[----:B------:R-:W-:Y:S02]  /*aa30*/  FFMA R12, R39, R14, R12 ;  /* 0x0000000e270c7223 */ /* 0x000fe4000000000c */
[----:B-1----:R-:W-:Y:S02]  /*aa40*/  FFMA R20, R53, R20, R65 ;  /* 0x0000001435147223 */ /* 0x002fe40000000041 */
[----:B------:R-:W-:Y:S02]  /*aa50*/  FFMA R77, R60, R15, R12 ;  /* 0x0000000f3c4d7223 */ /* 0x000fe4000000000c */
[----:B------:R-:W0:Y:S01]  /*aa60*/  LDS.128 R12, [0x3290] ;  /* 0x00329000ff0c7984 */ /* 0x000e220000000c00 */
[----:B--2---:R-:W-:Y:S01]  /*aa70*/  FFMA R16, R62, R17, R16 ;  /* 0x000000113e107223 */ /* 0x004fe20000000010 */
[----:B------:R-:W-:Y:S01]  /*aa80*/  IADD3 R17, R81, 0x16f80, RZ ;  /* 0x00016f8051117810 */ /* 0x000fe20007ffe0ff */
[----:B------:R-:W-:-:S02]  /*aa90*/  FFMA R20, R64, R21, R20 ;  /* 0x0000001540147223 */ /* 0x000fc40000000014 */
[----:B------:R-:W-:Y:S02]  /*aaa0*/  FFMA R16, R47, R18, R16 ;  /* 0x000000122f107223 */ /* 0x000fe40000000010 */
[C---:B----4-:R-:W-:Y:S02]  /*aab0*/  FFMA R8, R45.reuse, R8, R61 ;  /* 0x000000082d087223 */ /* 0x050fe4000000003d */
[C---:B-----5:R-:W-:Y:S02]  /*aac0*/  FFMA R4, R45.reuse, R4, R66 ;  /* 0x000000042d047223 */ /* 0x060fe40000000042 */
[----:B------:R-:W-:Y:S02]  /*aad0*/  FFMA R8, R62, R9, R8 ;  /* 0x000000093e087223 */ /* 0x000fe40000000008 */
[----:B---3--:R-:W-:Y:S02]  /*aae0*/  FFMA R32, R45, R32, R67 ;  /* 0x000000202d207223 */ /* 0x008fe40000000043 */
[----:B------:R-:W-:-:S02]  /*aaf0*/  FFMA R20, R39, R22, R20 ;  /* 0x0000001627147223 */ /* 0x000fc40000000014 */
[----:B------:R-:W-:Y:S02]  /*ab00*/  FFMA R67, R58, R19, R16 ;  /* 0x000000133a437223 */ /* 0x000fe40000000010 */
[----:B------:R-:W-:Y:S02]  /*ab10*/  FFMA R9, R62, R5, R4 ;  /* 0x000000053e097223 */ /* 0x000fe40000000004 */
[----:B------:R-:W-:Y:S02]  /*ab20*/  FFMA R24, R53, R24, R70 ;  /* 0x0000001835187223 */ /* 0x000fe40000000046 */
[----:B------:R-:W-:-:S04]  /*ab30*/  IMAD.WIDE R16, R17, R0, c[0x0][0x160] ;  /* 0x0000580011107625 */ /* 0x000fc800078e0200 */
[----:B------:R-:W-:Y:S01]  /*ab40*/  @!P0 IMAD.WIDE R4, R37, R0, c[0x0][0x168] ;  /* 0x00005a0025048625 */ /* 0x000fe200078e0200 */
[----:B------:R1:W2:Y:S03]  /*ab50*/  LDG.E.CONSTANT R78, [R16.64] ;  /* 0x00000004104e7981 */ /* 0x0002a6000c1e9900 */
[----:B------:R-:W-:Y:S01]  /*ab60*/  FFMA R73, R60, R23, R20 ;  /* 0x000000173c497223 */ /* 0x000fe20000000014 */
[----:B------:R1:W3:Y:S01]  /*ab70*/  LDG.E.CONSTANT R76, [R16.64+0xc40] ;  /* 0x000c4004104c7981 */ /* 0x0002e2000c1e9900 */
[----:B------:R-:W-:Y:S02]  /*ab80*/  FFMA R24, R64, R25, R24 ;  /* 0x0000001940187223 */ /* 0x000fe40000000018 */
[----:B------:R-:W-:Y:S01]  /*ab90*/  FFMA R40, R45, R40, R68 ;  /* 0x000000282d287223 */ /* 0x000fe20000000044 */
[----:B------:R-:W4:Y:S04]  /*aba0*/  LDS.128 R20, [0x3130] ;  /* 0x00313000ff147984 */ /* 0x000f280000000c00 */
[----:B------:R1:W5:Y:S04]  /*abb0*/  LDG.E.CONSTANT R74, [R16.64+0x1880] ;  /* 0x00188004104a7981 */ /* 0x000368000c1e9900 */
[----:B------:R1:W2:Y:S04]  /*abc0*/  LDG.E.CONSTANT R72, [R16.64+0x24c0] ;  /* 0x0024c00410487981 */ /* 0x0002a8000c1e9900 */
[----:B------:R1:W2:Y:S04]  /*abd0*/  LDG.E.CONSTANT R70, [R16.64+0x3100] ;  /* 0x0031000410467981 */ /* 0x0002a8000c1e9900 */
[----:B------:R1:W2:Y:S04]  /*abe0*/  LDG.E.CONSTANT R68, [R16.64+0x3d40] ;  /* 0x003d400410447981 */ /* 0x0002a8000c1e9900 */
[----:B------:R1:W2:Y:S04]  /*abf0*/  LDG.E.CONSTANT R66, [R16.64+0x4980] ;  /* 0x0049800410427981 */ /* 0x0002a8000c1e9900 */
[----:B------:R1:W2:Y:S04]  /*ac00*/  LDG.E.CONSTANT R64, [R16.64+0x55c0] ;  /* 0x0055c00410407981 */ /* 0x0002a8000c1e9900 */
[----:B------:R0:W2:Y:S01]  /*ac10*/  @!P0 LDG.E.CONSTANT R80, [R4.64] ;  /* 0x0000000404508981 */ /* 0x0000a2000c1e9900 */
[----:B------:R-:W-:-:S04]  /*ac20*/  FFMA R26, R39, R26, R24 ;  /* 0x0000001a271a7223 */ /* 0x000fc80000000018 */
[----:B------:R-:W-:Y:S01]  /*ac30*/  FFMA R55, R60, R27, R26 ;  /* 0x0000001b3c377223 */ /* 0x000fe2000000001a */
[----:B-1----:R-:W-:Y:S04]  /*ac40*/  LDS.128 R16, [0x31f0] ;  /* 0x0031f000ff107984 */ /* 0x002fe80000000c00 */
[----:B------:R-:W1:Y:S01]  /*ac50*/  LDS.128 R24, [0x3230] ;  /* 0x00323000ff187984 */ /* 0x000e620000000c00 */
[----:B0-----:R-:W-:-:S04]  /*ac60*/  FFMA R12, R45, R12, R51 ;  /* 0x0000000c2d0c7223 */ /* 0x001fc80000000033 */
[----:B------:R-:W-:-:S04]  /*ac70*/  FFMA R12, R62, R13, R12 ;  /* 0x0000000d3e0c7223 */ /* 0x000fc8000000000c */
[----:B------:R-:W-:Y:S02]  /*ac80*/  FFMA R12, R47, R14, R12 ;  /* 0x0000000e2f0c7223 */ /* 0x000fe4000000000c */
[----:B----4-:R-:W-:Y:S02]  /*ac90*/  FFMA R20, R45, R20, R49 ;  /* 0x000000142d147223 */ /* 0x010fe40000000031 */
[----:B------:R-:W-:Y:S02]  /*aca0*/  FFMA R51, R58, R15, R12 ;  /* 0x0000000f3a337223 */ /* 0x000fe4000000000c */
[----:B------:R-:W0:Y:S01]  /*acb0*/  LDS.128 R12, [0x3170] ;  /* 0x00317000ff0c7984 */ /* 0x000e220000000c00 */
[----:B------:R-:W-:-:S04]  /*acc0*/  FFMA R20, R62, R21, R20 ;  /* 0x000000153e147223 */ /* 0x000fc80000000014 */
[C---:B------:R-:W-:Y:S02]  /*acd0*/  FFMA R20, R47.reuse, R22, R20 ;  /* 0x000000162f147223 */ /* 0x040fe40000000014 */
[----:B------:R-:W-:Y:S02]  /*ace0*/  FFMA R28, R62, R29, R28 ;  /* 0x0000001d3e1c7223 */ /* 0x000fe4000000001c */
[----:B------:R-:W-:Y:S02]  /*acf0*/  FFMA R8, R47, R10, R8 ;  /* 0x0000000a2f087223 */ /* 0x000fe40000000008 */
[----:B-1----:R-:W-:Y:S02]  /*ad00*/  FFMA R24, R45, R24, R59 ;  /* 0x000000182d187223 */ /* 0x002fe4000000003b */
[----:B------:R-:W-:Y:S02]  /*ad10*/  FFMA R59, R58, R23, R20 ;  /* 0x000000173a3b7223 */ /* 0x000fe40000000014 */
[----:B------:R-:W1:Y:S01]  /*ad20*/  LDS.128 R20, [0x32d0] ;  /* 0x0032d000ff147984 */ /* 0x000e620000000c00 */
[----:B------:R-:W-:-:S02]  /*ad30*/  FFMA R28, R47, R30, R28 ;  /* 0x0000001e2f1c7223 */ /* 0x000fc4000000001c */
[----:B------:R-:W-:Y:S02]  /*ad40*/  FFMA R6, R47, R6, R9 ;  /* 0x000000062f067223 */ /* 0x000fe40000000009 */
[C---:B------:R-:W-:Y:S02]  /*ad50*/  FFMA R57, R58.reuse, R31, R28 ;  /* 0x0000001f3a397223 */ /* 0x040fe4000000001c */
[C---:B------:R-:W-:Y:S01]  /*ad60*/  FFMA R60, R58.reuse, R11, R8 ;  /* 0x0000000b3a3c7223 */ /* 0x040fe20000000008 */
[----:B------:R-:W4:Y:S01]  /*ad70*/  LDS.128 R28, [0x3250] ;  /* 0x00325000ff1c7984 */ /* 0x000f220000000c00 */
[----:B------:R-:W-:-:S03]  /*ad80*/  FFMA R61, R58, R7, R6 ;  /* 0x000000073a3d7223 */ /* 0x000fc60000000006 */
[----:B------:R-:W4:Y:S04]  /*ad90*/  LDS.128 R4, [0x3270] ;  /* 0x00327000ff047984 */ /* 0x000f280000000c00 */
[----:B------:R-:W4:Y:S01]  /*ada0*/  LDS.128 R8, [0x32f0] ;  /* 0x0032f000ff087984 */ /* 0x000f220000000c00 */
[C---:B------:R-:W-:Y:S02]  /*adb0*/  FFMA R40, R62.reuse, R41, R40 ;  /* 0x000000293e287223 */ /* 0x040fe40000000028 */
[----:B0-----:R-:W-:Y:S02]  /*adc0*/  FFMA R12, R45, R12, R79 ;  /* 0x0000000c2d0c7223 */ /* 0x001fe4000000004f */
[----:B------:R-:W-:Y:S02]  /*add0*/  FFMA R40, R47, R42, R40 ;  /* 0x0000002a2f287223 */ /* 0x000fe40000000028 */
[----:B------:R-:W-:-:S02]  /*ade0*/  FFMA R12, R62, R13, R12 ;  /* 0x0000000d3e0c7223 */ /* 0x000fc4000000000c */
[----:B------:R-:W-:Y:S02]  /*adf0*/  FFMA R49, R58, R43, R40 ;  /* 0x0000002b3a317223 */ /* 0x000fe40000000028 */
[----:B------:R-:W-:Y:S01]  /*ae00*/  FFMA R12, R47, R14, R12 ;  /* 0x0000000e2f0c7223 */ /* 0x000fe2000000000c */
[----:B------:R-:W-:Y:S04]  /*ae10*/  LDS.128 R40, [0x31d0] ;  /* 0x0031d000ff287984 */ /* 0x000fe80000000c00 */
[----:B------:R-:W-:Y:S06]  /*ae20*/  BAR.SYNC 0x0 ;  /* 0x0000000000007b1d */ /* 0x000fec0000000000 */
[----:B------:R-:W-:Y:S01]  /*ae30*/  @!P0 STS [R3.X4+0x3100], R56 ;  /* 0x0031003803008388 */ /* 0x000fe20000004800 */
[----:B-1----:R-:W-:-:S03]  /*ae40*/  FFMA R20, R45, R20, R77 ;  /* 0x000000142d147223 */ /* 0x002fc6000000004d */
        /* <DEDUP_REMOVED lines=11> */
[----:B------:R-:W0:Y:S04]  /*af00*/  LDS.128 R36, [0x3200] ;  /* 0x00320000ff247984 */ /* 0x000e280000000c00 */
[----:B------:R-:W1:Y:S01]  /*af10*/  LDS.128 R12, [0x3280] ;  /* 0x00328000ff0c7984 */ /* 0x000e620000000c00 */
[----:B------:R-:W-:-:S02]  /*af20*/  FFMA R16, R45, R16, R55 ;  /* 0x000000102d107223 */ /* 0x000fc40000000037 */
[C---:B------:R-:W-:Y:S01]  /*af30*/  FFMA R24, R62.reuse, R25, R24 ;  /* 0x000000193e187223 */ /* 0x040fe20000000018 */
[----:B------:R-:W-:Y:S01]  /*af40*/  LDS R54, [R3.X4+0x620] ;  /* 0x0006200003367984 */ /* 0x000fe20000004800 */
[C---:B------:R-:W-:Y:S02]  /*af50*/  FFMA R20, R62.reuse, R21, R20 ;  /* 0x000000153e147223 */ /* 0x040fe40000000014 */
[----:B------:R-:W-:Y:S01]  /*af60*/  FFMA R16, R62, R17, R16 ;  /* 0x000000113e107223 */ /* 0x000fe20000000010 */
[----:B------:R-:W-:Y:S01]  /*af70*/  LDS R55, [R3.X4+0xc40] ;  /* 0x000c400003377984 */ /* 0x000fe20000004800 */
[C---:B------:R-:W-:Y:S02]  /*af80*/  FFMA R24, R47.reuse, R26, R24 ;  /* 0x0000001a2f187223 */ /* 0x040fe40000000018 */
[C---:B------:R-:W-:Y:S01]  /*af90*/  FFMA R20, R47.reuse, R22, R20 ;  /* 0x000000162f147223 */ /* 0x040fe20000000014 */
[----:B------:R-:W-:Y:S01]  /*afa0*/  LDS R52, [R3.X4+0x1260] ;  /* 0x0012600003347984 */ /* 0x000fe20000004800 */
[----:B------:R-:W-:-:S02]  /*afb0*/  FFMA R16, R47, R18, R16 ;  /* 0x000000122f107223 */ /* 0x000fc40000000010 */
[C---:B----4-:R-:W-:Y:S02]  /*afc0*/  FFMA R28, R45.reuse, R28, R75 ;  /* 0x0000001c2d1c7223 */ /* 0x050fe4000000004b */
[C---:B------:R-:W-:Y:S02]  /*afd0*/  FFMA R4, R45.reuse, R4, R63 ;  /* 0x000000042d047223 */ /* 0x040fe4000000003f */
[----:B------:R-:W-:Y:S02]  /*afe0*/  FFMA R8, R45, R8, R71 ;  /* 0x000000082d087223 */ /* 0x000fe40000000047 */
[C---:B------:R-:W-:Y:S02]  /*aff0*/  FFMA R69, R58.reuse, R27, R24 ;  /* 0x0000001b3a457223 */ /* 0x040fe40000000018 */
[C---:B------:R-:W-:Y:S01]  /*b000*/  FFMA R75, R58.reuse, R23, R20 ;  /* 0x000000173a4b7223 */ /* 0x040fe20000000014 */
[----:B------:R-:W4:Y:S01]  /*b010*/  LDS.128 R24, [0x3100] ;  /* 0x00310000ff187984 */ /* 0x000f220000000c00 */
[----:B------:R-:W-:-:S03]  /*b020*/  FFMA R71, R58, R19, R16 ;  /* 0x000000133a477223 */ /* 0x000fc60000000010 */
[----:B------:R-:W4:Y:S01]  /*b030*/  LDS.128 R20, [0x31a0] ;  /* 0x0031a000ff147984 */ /* 0x000f220000000c00 */
[----:B------:R-:W-:-:S03]  /*b040*/  FFMA R4, R62, R5, R4 ;  /* 0x000000053e047223 */ /* 0x000fc60000000004 */
[----:B------:R-:W4:Y:S01]  /*b050*/  LDS.128 R16, [0x3220] ;  /* 0x00322000ff107984 */ /* 0x000f220000000c00 */
[----:B------:R-:W-:-:S04]  /*b060*/  FFMA R6, R47, R6, R4 ;  /* 0x000000062f067223 */ /* 0x000fc80000000004 */
[----:B------:R-:W-:Y:S02]  /*b070*/  FFMA R79, R58, R7, R6 ;  /* 0x000000073a4f7223 */ /* 0x000fe40000000006 */
[----:B------:R-:W4:Y:S01]  /*b080*/  LDS.128 R4, [0x32a0] ;  /* 0x0032a000ff047984 */ /* 0x000f220000000c00 */
[C---:B0-----:R-:W-:Y:S02]  /*b090*/  FFMA R36, R53.reuse, R36, R49 ;  /* 0x0000002435247223 */ /* 0x041fe40000000031 */
[----:B-1----:R-:W-:Y:S02]  /*b0a0*/  FFMA R12, R53, R12, R51 ;  /* 0x0000000c350c7223 */ /* 0x002fe40000000033 */
[----:B------:R-:W0:Y:S01]  /*b0b0*/  LDS.128 R48, [0x3240] ;  /* 0x00324000ff307984 */ /* 0x000e220000000c00 */
[----:B------:R-:W-:Y:S02]  /*b0c0*/  FFMA R40, R45, R40, R73 ;  /* 0x000000282d287223 */ /* 0x000fe40000000049 */
[----:B------:R-:W-:-:S02]  /*b0d0*/  FFMA R32, R62, R33, R32 ;  /* 0x000000213e207223 */ /* 0x000fc40000000020 */
[C---:B------:R-:W-:Y:S02]  /*b0e0*/  FFMA R40, R62.reuse, R41, R40 ;  /* 0x000000293e287223 */ /* 0x040fe40000000028 */
[C---:B------:R-:W-:Y:S02]  /*b0f0*/  FFMA R28, R62.reuse, R29, R28 ;  /* 0x0000001d3e1c7223 */ /* 0x040fe4000000001c */
[----:B------:R-:W-:Y:S02]  /*b100*/  FFMA R8, R62, R9, R8 ;  /* 0x000000093e087223 */ /* 0x000fe40000000008 */
[C---:B------:R-:W-:Y:S02]  /*b110*/  FFMA R32, R47.reuse, R34, R32 ;  /* 0x000000222f207223 */ /* 0x040fe40000000020 */
[C---:B------:R-:W-:Y:S02]  /*b120*/  FFMA R42, R47.reuse, R42, R40 ;  /* 0x0000002a2f2a7223 */ /* 0x040fe40000000028 */
[----:B------:R-:W-:-:S02]  /*b130*/  FFMA R30, R47, R30, R28 ;  /* 0x0000001e2f1e7223 */ /* 0x000fc4000000001c */
[----:B------:R-:W-:Y:S02]  /*b140*/  FFMA R8, R47, R10, R8 ;  /* 0x0000000a2f087223 */ /* 0x000fe40000000008 */
[----:B------:R-:W1:Y:S01]  /*b150*/  LDS.128 R44, [0x31e0] ;  /* 0x0031e000ff2c7984 */ /* 0x000e620000000c00 */
[----:B----4-:R-:W-:Y:S02]  /*b160*/  FFMA R24, R24, R53, R57 ;  /* 0x0000003518187223 */ /* 0x010fe40000000039 */
[C---:B------:R-:W-:Y:S02]  /*b170*/  FFMA R20, R53.reuse, R20, R67 ;  /* 0x0000001435147223 */ /* 0x040fe40000000043 */
[----:B------:R-:W-:Y:S02]  /*b180*/  FFMA R16, R53, R16, R69 ;  /* 0x0000001035107223 */ /* 0x000fe40000000045 */
[C---:B------:R-:W-:Y:S02]  /*b190*/  FFMA R24, R54.reuse, R25, R24 ;  /* 0x0000001936187223 */ /* 0x040fe40000000018 */
[----:B------:R-:W-:-:S02]  /*b1a0*/  FFMA R12, R54, R13, R12 ;  /* 0x0000000d360c7223 */ /* 0x000fc4000000000c */
[C---:B------:R-:W-:Y:S02]  /*b1b0*/  FFMA R20, R54.reuse, R21, R20 ;  /* 0x0000001536147223 */ /* 0x040fe40000000014 */
[----:B------:R-:W-:Y:S02]  /*b1c0*/  FFMA R16, R54, R17, R16 ;  /* 0x0000001136107223 */ /* 0x000fe40000000010 */
[C---:B------:R-:W-:Y:S02]  /*b1d0*/  FFMA R24, R55.reuse, R26, R24 ;  /* 0x0000001a37187223 */ /* 0x040fe40000000018 */
[C---:B------:R-:W-:Y:S02]  /*b1e0*/  FFMA R12, R55.reuse, R14, R12 ;  /* 0x0000000e370c7223 */ /* 0x040fe4000000000c */
[C---:B------:R-:W-:Y:S02]  /*b1f0*/  FFMA R20, R55.reuse, R22, R20 ;  /* 0x0000001637147223 */ /* 0x040fe40000000014 */
[----:B------:R-:W-:-:S02]  /*b200*/  FFMA R16, R55, R18, R16 ;  /* 0x0000001237107223 */ /* 0x000fc40000000010 */
[C---:B------:R-:W-:Y:S02]  /*b210*/  FFMA R65, R58.reuse, R35, R32 ;  /* 0x000000233a417223 */ /* 0x040fe40000000020 */
[----:B------:R-:W4:Y:S01]  /*b220*/  LDS.128 R32, [0x3180] ;  /* 0x00318000ff207984 */ /* 0x000f220000000c00 */
[C---:B------:R-:W-:Y:S02]  /*b230*/  FFMA R56, R58.reuse, R43, R42 ;  /* 0x0000002b3a387223 */ /* 0x040fe4000000002a */
[C---:B------:R-:W-:Y:S01]  /*b240*/  FFMA R73, R58.reuse, R31, R30 ;  /* 0x0000001f3a497223 */ /* 0x040fe2000000001e */
[----:B------:R-:W-:Y:S01]  /*b250*/  LDS.128 R40, [0x3160] ;  /* 0x00316000ff287984 */ /* 0x000fe20000000c00 */
[----:B------:R-:W-:Y:S02]  /*b260*/  FFMA R82, R58, R11, R8 ;  /* 0x0000000b3a527223 */ /* 0x000fe40000000008 */
[----:B------:R-:W-:Y:S01]  /*b270*/  FFMA R4, R53, R4, R60 ;  /* 0x0000000435047223 */ /* 0x000fe2000000003c */
[----:B------:R-:W3:Y:S01]  /*b280*/  LDS.128 R8, [0x3140] ;  /* 0x00314000ff087984 */ /* 0x000ee20000000c00 */
[----:B------:R-:W-:-:S02]  /*b290*/  FFMA R58, R52, R27, R24 ;  /* 0x0000001b343a7223 */ /* 0x000fc40000000018 */
[C---:B------:R-:W-:Y:S01]  /*b2a0*/  FFMA R69, R52.reuse, R15, R12 ;  /* 0x0000000f34457223 */ /* 0x040fe2000000000c */
[----:B------:R-:W3:Y:S01]  /*b2b0*/  LDS.128 R24, [0x31c0] ;  /* 0x0031c000ff187984 */ /* 0x000ee20000000c00 */
[C---:B------:R-:W-:Y:S02]  /*b2c0*/  FFMA R63, R52.reuse, R23, R20 ;  /* 0x00000017343f7223 */ /* 0x040fe40000000014 */
[----:B------:R-:W-:Y:S01]  /*b2d0*/  FFMA R60, R52, R19, R16 ;  /* 0x00000013343c7223 */ /* 0x000fe20000000010 */
[----:B------:R-:W3:Y:S01]  /*b2e0*/  LDS.128 R12, [0x32c0] ;  /* 0x0032c000ff0c7984 */ /* 0x000ee20000000c00 */
[----:B------:R-:W-:-:S03]  /*b2f0*/  FFMA R36, R54, R37, R36 ;  /* 0x0000002536247223 */ /* 0x000fc60000000024 */
[----:B------:R-:W5:Y:S04]  /*b300*/  LDS.128 R16, [0x3260] ;  /* 0x00326000ff107984 */ /* 0x000f680000000c00 */
[----:B------:R-:W2:Y:S01]  /*b310*/  LDS.128 R20, [0x32e0] ;  /* 0x0032e000ff147984 */ /* 0x000ea20000000c00 */
[----:B------:R-:W-:Y:S02]  /*b320*/  FFMA R36, R55, R38, R36 ;  /* 0x0000002637247223 */ /* 0x000fe40000000024 */
[----:B0-----:R-:W-:Y:S01]  /*b330*/  FFMA R48, R53, R48, R73 ;  /* 0x0000003035307223 */ /* 0x001fe20000000049 */
[----:B------:R-:W0:Y:S01]  /*b340*/  LDS.128 R28, [0x3120] ;  /* 0x00312000ff1c7984 */ /* 0x000e220000000c00 */
[----:B------:R-:W-:Y:S02]  /*b350*/  FFMA R67, R52, R39, R36 ;  /* 0x0000002734437223 */ /* 0x000fe40000000024 */
[----:B------:R-:W-:Y:S01]  /*b360*/  FFMA R48, R54, R49, R48 ;  /* 0x0000003136307223 */ /* 0x000fe20000000030 */
[----:B------:R-:W-:Y:S04]  /*b370*/  LDS.128 R36, [0x3190] ;  /* 0x00319000ff247984 */ /* 0x000fe80000000c00 */
[----:B------:R-:W0:Y:S01]  /*b380*/  LDS R49, [R3.X4+0x1880] ;  /* 0x0018800003317984 */ /* 0x000e220000004800 */
[----:B------:R-:W-:-:S02]  /*b390*/  FFMA R50, R55, R50, R48 ;  /* 0x0000003237327223 */ /* 0x000fc40000000030 */
[C---:B-1----:R-:W-:Y:S01]  /*b3a0*/  FFMA R44, R53.reuse, R44, R71 ;  /* 0x0000002c352c7223 */ /* 0x042fe20000000047 */
[----:B------:R-:W1:Y:S03]  /*b3b0*/  LDS R48, [R3.X4+0x1ea0] ;  /* 0x001ea00003307984 */ /* 0x000e660000004800 */
[C---:B------:R-:W-:Y:S02]  /*b3c0*/  FFMA R44, R54.reuse, R45, R44 ;  /* 0x0000002d362c7223 */ /* 0x040fe4000000002c */
[----:B------:R-:W0:Y:S01]  /*b3d0*/  LDS R45, [R3.X4+0x24c0] ;  /* 0x0024c000032d7984 */ /* 0x000e220000004800 */
[----:B------:R-:W-:Y:S01]  /*b3e0*/  FFMA R4, R54, R5, R4 ;  /* 0x0000000536047223 */ /* 0x000fe20000000004 */
[----:B------:R-:W-:Y:S01]  /*b3f0*/  @!P0 SHF.R.U32.HI R5, RZ, 0x3, R3 ;  /* 0x00000003ff058819 */ /* 0x000fe20000011603 */
[----:B----4-:R-:W-:Y:S02]  /*b400*/  FFMA R32, R53, R32, R65 ;  /* 0x0000002035207223 */ /* 0x010fe40000000041 */
[----:B------:R-:W-:-:S02]  /*b410*/  FFMA R46, R55, R46, R44 ;  /* 0x0000002e372e7223 */ /* 0x000fc4000000002c */
[----:B------:R-:W4:Y:S01]  /*b420*/  LDS R44, [R3.X4+0x2ae0] ;  /* 0x002ae000032c7984 */ /* 0x000f220000004800 */
[----:B------:R-:W-:Y:S01]  /*b430*/  FFMA R6, R55, R6, R4 ;  /* 0x0000000637067223 */ /* 0x000fe20000000004 */
[----:B------:R-:W-:Y:S01]  /*b440*/  @!P0 LOP3.LUT R4, R3, 0x7, RZ, 0xc0, !PT ;  /* 0x0000000703048812 */ /* 0x000fe200078ec0ff */
[----:B------:R-:W-:Y:S01]  /*b450*/  FFMA R32, R54, R33, R32 ;  /* 0x0000002136207223 */ /* 0x000fe20000000020 */
[----:B------:R-:W-:Y:S01]  /*b460*/  @!P0 SHF.L.U32 R5, R5, 0x9, RZ ;  /* 0x0000000905058819 */ /* 0x000fe200000006ff */
[C---:B---3--:R-:W-:Y:S02]  /*b470*/  FFMA R8, R53.reuse, R8, R61 ;  /* 0x0000000835087223 */ /* 0x048fe4000000003d */
[C---:B------:R-:W-:Y:S02]  /*b480*/  FFMA R24, R53.reuse, R24, R56 ;  /* 0x0000001835187223 */ /* 0x040fe40000000038 */
[C---:B------:R-:W-:Y:S02]  /*b490*/  FFMA R12, R53.reuse, R12, R75 ;  /* 0x0000000c350c7223 */ /* 0x040fe4000000004b */
[----:B-----5:R-:W-:-:S02]  /*b4a0*/  FFMA R16, R53, R16, R79 ;  /* 0x0000001035107223 */ /* 0x020fc4000000004f */
[C---:B--2---:R-:W-:Y:S02]  /*b4b0*/  FFMA R20, R53.reuse, R20, R82 ;  /* 0x0000001435147223 */ /* 0x044fe40000000052 */
[----:B------:R-:W-:Y:S01]  /*b4c0*/  FFMA R40, R53, R40, R77 ;  /* 0x0000002835287223 */ /* 0x000fe2000000004d */
[----:B------:R-:W-:Y:S01]  /*b4d0*/  @!P0 LOP3.LUT R4, R5, 0xfffffe00, R4, 0xe2, !PT ;  /* 0xfffffe0005048812 */ /* 0x000fe200078ee204 */
[----:B------:R-:W-:Y:S01]  /*b4e0*/  FFMA R32, R55, R34, R32 ;  /* 0x0000002237207223 */ /* 0x000fe20000000020 */
[----:B------:R-:W-:Y:S01]  /*b4f0*/  @!P0 SHF.L.U32 R5, R2, 0xc, RZ ;  /* 0x0000000c02058819 */ /* 0x000fe200000006ff */
[C---:B------:R-:W-:Y:S02]  /*b500*/  FFMA R8, R54.reuse, R9, R8 ;  /* 0x0000000936087223 */ /* 0x040fe40000000008 */
[C---:B------:R-:W-:Y:S02]  /*b510*/  FFMA R24, R54.reuse, R25, R24 ;  /* 0x0000001936187223 */ /* 0x040fe40000000018 */
[----:B------:R-:W-:-:S02]  /*b520*/  FFMA R12, R54, R13, R12 ;  /* 0x0000000d360c7223 */ /* 0x000fc4000000000c */
[C---:B------:R-:W-:Y:S02]  /*b530*/  FFMA R16, R54.reuse, R17, R16 ;  /* 0x0000001136107223 */ /* 0x040fe40000000010 */
[C---:B------:R-:W-:Y:S02]  /*b540*/  FFMA R20, R54.reuse, R21, R20 ;  /* 0x0000001536147223 */ /* 0x040fe40000000014 */
[----:B------:R-:W-:Y:S01]  /*b550*/  FFMA R40, R54, R41, R40 ;  /* 0x0000002936287223 */ /* 0x000fe20000000028 */
[----:B------:R-:W-:Y:S01]  /*b560*/  @!P0 LOP3.LUT R5, R5, 0xffffe000, RZ, 0xc0, !PT ;  /* 0xffffe00005058812 */ /* 0x000fe200078ec0ff */
[----:B------:R-:W-:Y:S02]  /*b570*/  FFMA R65, R52, R35, R32 ;  /* 0x0000002334417223 */ /* 0x000fe40000000020 */
[C---:B------:R-:W-:Y:S02]  /*b580*/  FFMA R10, R55.reuse, R10, R8 ;  /* 0x0000000a370a7223 */ /* 0x040fe40000000008 */
[----:B------:R-:W-:-:S02]  /*b590*/  FFMA R26, R55, R26, R24 ;  /* 0x0000001a371a7223 */ /* 0x000fc40000000018 */
[C---:B------:R-:W-:Y:S02]  /*b5a0*/  FFMA R14, R55.reuse, R14, R12 ;  /* 0x0000000e370e7223 */ /* 0x040fe4000000000c */
[C---:B------:R-:W-:Y:S02]  /*b5b0*/  FFMA R18, R55.reuse, R18, R16 ;  /* 0x0000001237127223 */ /* 0x040fe40000000010 */
[----:B------:R-:W-:Y:S02]  /*b5c0*/  FFMA R22, R55, R22, R20 ;  /* 0x0000001637167223 */ /* 0x000fe40000000014 */
[----:B0-----:R-:W-:Y:S02]  /*b5d0*/  FFMA R28, R53, R28, R59 ;  /* 0x0000001c351c7223 */ /* 0x001fe4000000003b */
[----:B------:R-:W-:Y:S01]  /*b5e0*/  FFMA R41, R52, R51, R50 ;  /* 0x0000003334297223 */ /* 0x000fe20000000032 */
[----:B------:R-:W-:Y:S01]  /*b5f0*/  @!P0 IADD3 R57, R4, 0x80, R5 ;  /* 0x0000008004398810 */ /* 0x000fe20007ffe005 */
[----:B------:R-:W-:Y:S01]  /*b600*/  FFMA R12, R55, R42, R40 ;  /* 0x0000002a370c7223 */ /* 0x000fe20000000028 */
[----:B------:R-:W-:Y:S01]  /*b610*/  LDS.128 R32, [0x3110] ;  /* 0x00311000ff207984 */ /* 0x000fe20000000c00 */
[----:B------:R-:W-:-:S02]  /*b620*/  FFMA R36, R49, R36, R65 ;  /* 0x0000002431247223 */ /* 0x000fc40000000041 */
[C---:B------:R-:W-:Y:S02]  /*b630*/  FFMA R61, R52.reuse, R11, R10 ;  /* 0x0000000b343d7223 */ /* 0x040fe4000000000a */
[C---:B------:R-:W-:Y:S01]  /*b640*/  FFMA R42, R52.reuse, R27, R26 ;  /* 0x0000001b342a7223 */ /* 0x040fe2000000001a */
[----:B------:R-:W0:Y:S01]  /*b650*/  LDS.128 R8, [0x3290] ;  /* 0x00329000ff087984 */ /* 0x000e220000000c00 */
[C---:B------:R-:W-:Y:S02]  /*b660*/  FFMA R50, R52.reuse, R19, R18 ;  /* 0x0000001334327223 */ /* 0x040fe40000000012 */
[C---:B------:R-:W-:Y:S01]  /*b670*/  FFMA R65, R52.reuse, R23, R22 ;  /* 0x0000001734417223 */ /* 0x040fe20000000016 */
[----:B------:R-:W2:Y:S01]  /*b680*/  LDS.128 R24, [0x31b0] ;  /* 0x0031b000ff187984 */ /* 0x000ea20000000c00 */
[C---:B------:R-:W-:Y:S02]  /*b690*/  FFMA R59, R52.reuse, R7, R6 ;  /* 0x00000007343b7223 */ /* 0x040fe40000000006 */
[C---:B------:R-:W-:Y:S01]  /*b6a0*/  FFMA R40, R52.reuse, R15, R14 ;  /* 0x0000000f34287223 */ /* 0x040fe2000000000e */
[----:B------:R-:W3:Y:S01]  /*b6b0*/  LDS.128 R16, [0x32b0] ;  /* 0x0032b000ff107984 */ /* 0x000ee20000000c00 */
[----:B------:R-:W-:-:S03]  /*b6c0*/  FFMA R43, R52, R43, R12 ;  /* 0x0000002b342b7223 */ /* 0x000fc6000000000c */
[----:B------:R-:W5:Y:S01]  /*b6d0*/  LDS.128 R20, [0x3150] ;  /* 0x00315000ff147984 */ /* 0x000f620000000c00 */
[----:B------:R-:W-:-:S03]  /*b6e0*/  FFMA R28, R54, R29, R28 ;  /* 0x0000001d361c7223 */ /* 0x000fc6000000001c */
[----:B------:R-:W5:Y:S04]  /*b6f0*/  LDS.128 R4, [0x3130] ;  /* 0x00313000ff047984 */ /* 0x000f680000000c00 */
[----:B------:R-:W5:Y:S01]  /*b700*/  LDS.128 R12, [0x3230] ;  /* 0x00323000ff0c7984 */ /* 0x000f620000000c00 */
[----:B------:R-:W-:-:S04]  /*b710*/  FFMA R28, R55, R30, R28 ;  /* 0x0000001e371c7223 */ /* 0x000fc8000000001c */
[----:B------:R-:W-:Y:S02]  /*b720*/  FFMA R62, R52, R31, R28 ;  /* 0x0000001f343e7223 */ /* 0x000fe4000000001c */
[----:B------:R-:W5:Y:S01]  /*b730*/  LDS.128 R28, [0x3210] ;  /* 0x00321000ff1c7984 */ /* 0x000f620000000c00 */
[----:B-1----:R-:W-:-:S04]  /*b740*/  FFMA R36, R48, R37, R36 ;  /* 0x0000002530247223 */ /* 0x002fc80000000024 */
[----:B------:R-:W-:Y:S02]  /*b750*/  FFMA R36, R45, R38, R36 ;  /* 0x000000262d247223 */ /* 0x000fe40000000024 */
[----:B------:R-:W-:Y:S02]  /*b760*/  FFMA R46, R52, R47, R46 ;  /* 0x0000002f342e7223 */ /* 0x000fe4000000002e */
[----:B----4-:R-:W-:Y:S02]  /*b770*/  FFMA R47, R44, R39, R36 ;  /* 0x000000272c2f7223 */ /* 0x010fe40000000024 */
[----:B------:R-:W1:Y:S01]  /*b780*/  LDS.128 R36, [0x31d0] ;  /* 0x0031d000ff247984 */ /* 0x000e620000000c00 */
[C---:B0-----:R-:W-:Y:S02]  /*b790*/  FFMA R8, R49.reuse, R8, R69 ;  /* 0x0000000831087223 */ /* 0x041fe40000000045 */
[C---:B--2---:R-:W-:Y:S02]  /*b7a0*/  FFMA R24, R49.reuse, R24, R63 ;  /* 0x0000001831187223 */ /* 0x044fe4000000003f */
[----:B---3--:R-:W-:-:S02]  /*b7b0*/  FFMA R16, R49, R16, R59 ;  /* 0x0000001031107223 */ /* 0x008fc4000000003b */
[C---:B-----5:R-:W-:Y:S02]  /*b7c0*/  FFMA R20, R49.reuse, R20, R61 ;  /* 0x0000001431147223 */ /* 0x060fe4000000003d */
[C---:B------:R-:W-:Y:S02]  /*b7d0*/  FFMA R4, R49.reuse, R4, R62 ;  /* 0x0000000431047223 */ /* 0x040fe4000000003e */
[----:B------:R-:W-:Y:S02]  /*b7e0*/  FFMA R12, R49, R12, R60 ;  /* 0x0000000c310c7223 */ /* 0x000fe4000000003c */
[C---:B------:R-:W-:Y:S02]  /*b7f0*/  FFMA R8, R48.reuse, R9, R8 ;  /* 0x0000000930087223 */ /* 0x040fe40000000008 */
[C---:B------:R-:W-:Y:S01]  /*b800*/  FFMA R24, R48.reuse, R25, R24 ;  /* 0x0000001930187223 */ /* 0x040fe20000000018 */
[----:B------:R-:W-:Y:S01]  /*b810*/  IADD3 R25, R81, 0x18800, RZ ;  /* 0x0001880051197810 */ /* 0x000fe20007ffe0ff */
[----:B------:R-:W-:-:S02]  /*b820*/  FFMA R16, R48, R17, R16 ;  /* 0x0000001130107223 */ /* 0x000fc40000000010 */
[C---:B------:R-:W-:Y:S02]  /*b830*/  FFMA R20, R48.reuse, R21, R20 ;  /* 0x0000001530147223 */ /* 0x040fe40000000014 */
[C---:B------:R-:W-:Y:S02]  /*b840*/  FFMA R4, R48.reuse, R5, R4 ;  /* 0x0000000530047223 */ /* 0x040fe40000000004 */
[----:B------:R-:W-:Y:S02]  /*b850*/  FFMA R12, R48, R13, R12 ;  /* 0x0000000d300c7223 */ /* 0x000fe4000000000c */
[C---:B------:R-:W-:Y:S02]  /*b860*/  FFMA R8, R45.reuse, R10, R8 ;  /* 0x0000000a2d087223 */ /* 0x040fe40000000008 */
[C---:B------:R-:W-:Y:S02]  /*b870*/  FFMA R16, R45.reuse, R18, R16 ;  /* 0x000000122d107223 */ /* 0x040fe40000000010 */
[----:B------:R-:W-:-:S02]  /*b880*/  FFMA R20, R45, R22, R20 ;  /* 0x000000162d147223 */ /* 0x000fc40000000014 */
[C---:B------:R-:W-:Y:S02]  /*b890*/  FFMA R4, R45.reuse, R6, R4 ;  /* 0x000000062d047223 */ /* 0x040fe40000000004 */
[C---:B------:R-:W-:Y:S02]  /*b8a0*/  FFMA R26, R45.reuse, R26, R24 ;  /* 0x0000001a2d1a7223 */ /* 0x040fe40000000018 */
[----:B------:R-:W-:Y:S02]  /*b8b0*/  FFMA R12, R45, R14, R12 ;  /* 0x0000000e2d0c7223 */ /* 0x000fe4000000000c */
[----:B------:R-:W-:-:S04]  /*b8c0*/  @!P0 IMAD.WIDE R82, R57, R0, c[0x0][0x168] ;  /* 0x00005a0039528625 */ /* 0x000fc800078e0200 */
[----:B------:R-:W-:Y:S02]  /*b8d0*/  IMAD.WIDE R24, R25, R0, c[0x0][0x160] ;  /* 0x0000580019187625 */ /* 0x000fe400078e0200 */
[----:B------:R-:W2:Y:S02]  /*b8e0*/  @!P0 LDG.E.CONSTANT R82, [R82.64] ;  /* 0x0000000452528981 */ /* 0x000ea4000c1e9900 */
[----:B------:R-:W-:Y:S02]  /*b8f0*/  FFMA R28, R49, R28, R67 ;  /* 0x0000001c311c7223 */ /* 0x000fe40000000043 */
[C---:B------:R-:W-:Y:S01]  /*b900*/  FFMA R51, R44.reuse, R11, R8 ;  /* 0x0000000b2c337223 */ /* 0x040fe20000000008 */
[----:B------:R0:W3:Y:S01]  /*b910*/  LDG.E.CONSTANT R62, [R24.64] ;  /* 0x00000004183e7981 */ /* 0x0000e2000c1e9900 */
[C---:B------:R-:W-:Y:S02]  /*b920*/  FFMA R71, R44.reuse, R19, R16 ;  /* 0x000000132c477223 */ /* 0x040fe40000000010 */
[----:B------:R-:W-:Y:S01]  /*b930*/  FFMA R73, R44, R23, R20 ;  /* 0x000000172c497223 */ /* 0x000fe20000000014 */
[----:B------:R-:W4:Y:S01]  /*b940*/  LDS.128 R8, [0x32d0] ;  /* 0x0032d000ff087984 */ /* 0x000f220000000c00 */
[----:B------:R-:W-:-:S02]  /*b950*/  FFMA R32, R32, R49, R58 ;  /* 0x0000003120207223 */ /* 0x000fc4000000003a */
[C---:B------:R-:W-:Y:S01]  /*b960*/  FFMA R7, R44.reuse, R7, R4 ;  /* 0x000000072c077223 */ /* 0x040fe20000000004 */
[----:B------:R-:W5:Y:S01]  /*b970*/  LDS.128 R16, [0x31f0] ;  /* 0x0031f000ff107984 */ /* 0x000f620000000c00 */
[----:B------:R-:W-:-:S03]  /*b980*/  FFMA R61, R44, R15, R12 ;  /* 0x0000000f2c3d7223 */ /* 0x000fc6000000000c */
[----:B------:R-:W0:Y:S01]  /*b990*/  LDS.128 R20, [0x3270] ;  /* 0x00327000ff147984 */ /* 0x000e220000000c00 */
[----:B------:R-:W-:-:S03]  /*b9a0*/  FFMA R28, R48, R29, R28 ;  /* 0x0000001d301c7223 */ /* 0x000fc6000000001c */
[----:B------:R0:W2:Y:S04]  /*b9b0*/  LDG.E.CONSTANT R60, [R24.64+0xc40] ;  /* 0x000c4004183c7981 */ /* 0x0000a8000c1e9900 */
[----:B------:R0:W2:Y:S04]  /*b9c0*/  LDG.E.CONSTANT R58, [R24.64+0x1880] ;  /* 0x00188004183a7981 */ /* 0x0000a8000c1e9900 */
[----:B------:R0:W2:Y:S04]  /*b9d0*/  LDG.E.CONSTANT R56, [R24.64+0x24c0] ;  /* 0x0024c00418387981 */ /* 0x0000a8000c1e9900 */
[----:B------:R0:W2:Y:S04]  /*b9e0*/  LDG.E.CONSTANT R54, [R24.64+0x3100] ;  /* 0x0031000418367981 */ /* 0x0000a8000c1e9900 */
[----:B------:R0:W2:Y:S04]  /*b9f0*/  LDG.E.CONSTANT R52, [R24.64+0x3d40] ;  /* 0x003d400418347981 */ /* 0x0000a8000c1e9900 */
[----:B------:R0:W2:Y:S04]  /*ba00*/  LDG.E.CONSTANT R6, [R24.64+0x4980] ;  /* 0x0049800418067981 */ /* 0x0000a8000c1e9900 */
[----:B------:R0:W2:Y:S04]  /*ba10*/  LDG.E.CONSTANT R4, [R24.64+0x55c0] ;  /* 0x0055c00418047981 */ /* 0x0000a8000c1e9900 */
[----:B------:R-:W0:Y:S01]  /*ba20*/  LDS.128 R12, [0x3170] ;  /* 0x00317000ff0c7984 */ /* 0x000e220000000c00 */
[----:B------:R-:W-:-:S02]  /*ba30*/  FFMA R28, R45, R30, R28 ;  /* 0x0000001e2d1c7223 */ /* 0x000fc4000000001c */
[----:B------:R-:W-:Y:S02]  /*ba40*/  FFMA R32, R48, R33, R32 ;  /* 0x0000002130207223 */ /* 0x000fe40000000020 */
[----:B-1----:R-:W-:Y:S02]  /*ba50*/  FFMA R36, R49, R36, R42 ;  /* 0x0000002431247223 */ /* 0x002fe4000000002a */
[----:B------:R-:W-:Y:S02]  /*ba60*/  FFMA R63, R44, R31, R28 ;  /* 0x0000001f2c3f7223 */ /* 0x000fe4000000001c */
[----:B------:R-:W1:Y:S01]  /*ba70*/  LDS.128 R28, [0x32f0] ;  /* 0x0032f000ff1c7984 */ /* 0x000e620000000c00 */
[----:B------:R-:W-:Y:S02]  /*ba80*/  FFMA R32, R45, R34, R32 ;  /* 0x000000222d207223 */ /* 0x000fe40000000020 */
[----:B------:R-:W-:Y:S02]  /*ba90*/  FFMA R36, R48, R37, R36 ;  /* 0x0000002530247223 */ /* 0x000fe40000000024 */
[----:B------:R-:W-:-:S02]  /*baa0*/  FFMA R55, R44, R35, R32 ;  /* 0x000000232c377223 */ /* 0x000fc40000000020 */
[----:B------:R-:W-:Y:S01]  /*bab0*/  FFMA R38, R45, R38, R36 ;  /* 0x000000262d267223 */ /* 0x000fe20000000024 */
[----:B------:R-:W-:Y:S04]  /*bac0*/  LDS.128 R32, [0x3250] ;  /* 0x00325000ff207984 */ /* 0x000fe80000000c00 */
        /* <DEDUP_REMOVED lines=13> */
[----:B------:R-:W1:Y:S01]  /*bba0*/  LDS.128 R36, [0x3180] ;  /* 0x00318000ff247984 */ /* 0x000e620000000c00 */
[----:B----4-:R-:W-:-:S02]  /*bbb0*/  FFMA R8, R49, R8, R40 ;  /* 0x0000000831087223 */ /* 0x010fc40000000028 */
[C---:B-----5:R-:W-:Y:S01]  /*bbc0*/  FFMA R16, R49.reuse, R16, R46 ;  /* 0x0000001031107223 */ /* 0x060fe2000000002e */
[----:B------:R-:W4:Y:S01]  /*bbd0*/  LDS R70, [R3.X4+0x620] ;  /* 0x0006200003467984 */ /* 0x000f220000004800 */
[C---:B0-----:R-:W-:Y:S02]  /*bbe0*/  FFMA R20, R49.reuse, R20, R50 ;  /* 0x0000001431147223 */ /* 0x041fe40000000032 */
[----:B------:R-:W-:Y:S01]  /*bbf0*/  FFMA R12, R49, R12, R43 ;  /* 0x0000000c310c7223 */ /* 0x000fe2000000002b */
[----:B------:R-:W-:Y:S01]  /*bc00*/  LDS R5, [R3.X4+0xc40] ;  /* 0x000c400003057984 */ /* 0x000fe20000004800 */
[C---:B------:R-:W-:Y:S02]  /*bc10*/  FFMA R8, R48.reuse, R9, R8 ;  /* 0x0000000930087223 */ /* 0x040fe40000000008 */
[C---:B------:R-:W-:Y:S01]  /*bc20*/  FFMA R16, R48.reuse, R17, R16 ;  /* 0x0000001130107223 */ /* 0x040fe20000000010 */
[----:B------:R-:W-:Y:S01]  /*bc30*/  LDS R64, [R3.X4+0x1260] ;  /* 0x0012600003407984 */ /* 0x000fe20000004800 */
[----:B------:R-:W-:-:S02]  /*bc40*/  FFMA R20, R48, R21, R20 ;  /* 0x0000001530147223 */ /* 0x000fc40000000014 */
[----:B------:R-:W-:Y:S01]  /*bc50*/  FFMA R12, R48, R13, R12 ;  /* 0x0000000d300c7223 */ /* 0x000fe2000000000c */
[----:B------:R-:W-:Y:S01]  /*bc60*/  LDS R86, [R3.X4+0x1ea0] ;  /* 0x001ea00003567984 */ /* 0x000fe20000004800 */
[C---:B------:R-:W-:Y:S02]  /*bc70*/  FFMA R8, R45.reuse, R10, R8 ;  /* 0x0000000a2d087223 */ /* 0x040fe40000000008 */
[C---:B------:R-:W-:Y:S02]  /*bc80*/  FFMA R16, R45.reuse, R18, R16 ;  /* 0x000000122d107223 */ /* 0x040fe40000000010 */
[C---:B------:R-:W-:Y:S02]  /*bc90*/  FFMA R20, R45.reuse, R22, R20 ;  /* 0x000000162d147223 */ /* 0x040fe40000000014 */
[----:B------:R-:W-:Y:S02]  /*bca0*/  FFMA R12, R45, R14, R12 ;  /* 0x0000000e2d0c7223 */ /* 0x000fe4000000000c */
[----:B-1----:R-:W-:-:S02]  /*bcb0*/  FFMA R28, R49, R28, R65 ;  /* 0x0000001c311c7223 */ /* 0x002fc40000000041 */
[C---:B------:R-:W-:Y:S02]  /*bcc0*/  FFMA R53, R44.reuse, R27, R26 ;  /* 0x0000001b2c357223 */ /* 0x040fe4000000001a */
[C---:B------:R-:W-:Y:S01]  /*bcd0*/  FFMA R66, R44.reuse, R11, R8 ;  /* 0x0000000b2c427223 */ /* 0x040fe20000000008 */
[----:B------:R-:W0:Y:S01]  /*bce0*/  LDS.128 R24, [0x3100] ;  /* 0x00310000ff187984 */ /* 0x000e220000000c00 */
[C---:B------:R-:W-:Y:S02]  /*bcf0*/  FFMA R76, R44.reuse, R19, R16 ;  /* 0x000000132c4c7223 */ /* 0x040fe40000000010 */
[C---:B------:R-:W-:Y:S01]  /*bd00*/  FFMA R77, R44.reuse, R23, R20 ;  /* 0x000000172c4d7223 */ /* 0x040fe20000000014 */
[----:B------:R-:W1:Y:S01]  /*bd10*/  LDS.128 R8, [0x3280] ;  /* 0x00328000ff087984 */ /* 0x000e620000000c00 */
[----:B------:R-:W-:-:S03]  /*bd20*/  FFMA R65, R44, R15, R12 ;  /* 0x0000000f2c417223 */ /* 0x000fc6000000000c */
[----:B------:R-:W5:Y:S01]  /*bd30*/  LDS.128 R16, [0x31a0] ;  /* 0x0031a000ff107984 */ /* 0x000f620000000c00 */
[----:B------:R-:W-:-:S03]  /*bd40*/  FFMA R28, R48, R29, R28 ;  /* 0x0000001d301c7223 */ /* 0x000fc6000000001c */
[----:B------:R-:W5:Y:S04]  /*bd50*/  LDS.128 R20, [0x3220] ;  /* 0x00322000ff147984 */ /* 0x000f680000000c00 */
[----:B------:R-:W5:Y:S01]  /*bd60*/  LDS.128 R12, [0x3120] ;  /* 0x00312000ff0c7984 */ /* 0x000f620000000c00 */
[----:B------:R-:W-:Y:S02]  /*bd70*/  FFMA R28, R45, R30, R28 ;  /* 0x0000001e2d1c7223 */ /* 0x000fe4000000001c */
[----:B------:R-:W-:Y:S02]  /*bd80*/  FFMA R47, R57, R36, R47 ;  /* 0x00000024392f7223 */ /* 0x000fe4000000002f */
[----:B------:R-:W-:Y:S02]  /*bd90*/  FFMA R36, R44, R31, R28 ;  /* 0x0000001f2c247223 */ /* 0x000fe4000000001c */
[----:B------:R-:W5:Y:S01]  /*bda0*/  LDS.128 R28, [0x32a0] ;  /* 0x0032a000ff1c7984 */ /* 0x000f620000000c00 */
[----:B------:R-:W-:-:S02]  /*bdb0*/  FFMA R32, R49, R32, R41 ;  /* 0x0000002031207223 */ /* 0x000fc40000000029 */
[----:B----4-:R-:W-:Y:S01]  /*bdc0*/  FFMA R37, R70, R37, R47 ;  /* 0x0000002546257223 */ /* 0x010fe2000000002f */
[----:B------:R-:W4:Y:S01]  /*bdd0*/  LDS.128 R40, [0x3200] ;  /* 0x00320000ff287984 */ /* 0x000f220000000c00 */
[----:B------:R-:W-:-:S04]  /*bde0*/  FFMA R32, R48, R33, R32 ;  /* 0x0000002130207223 */ /* 0x000fc80000000020 */
[----:B------:R-:W-:Y:S02]  /*bdf0*/  FFMA R34, R45, R34, R32 ;  /* 0x000000222d227223 */ /* 0x000fe40000000020 */
[----:B0-----:R-:W-:Y:S02]  /*be00*/  FFMA R24, R24, R57, R55 ;  /* 0x0000003918187223 */ /* 0x001fe40000000037 */
[C---:B-1----:R-:W-:Y:S02]  /*be10*/  FFMA R8, R57.reuse, R8, R51 ;  /* 0x0000000839087223 */ /* 0x042fe40000000033 */
[C---:B-----5:R-:W-:Y:S01]  /*be20*/  FFMA R16, R57.reuse, R16, R53 ;  /* 0x0000001039107223 */ /* 0x060fe20000000035 */
[----:B------:R-:W0:Y:S01]  /*be30*/  LDS.128 R48, [0x3240] ;  /* 0x00324000ff307984 */ /* 0x000e220000000c00 */
[----:B------:R-:W-:-:S03]  /*be40*/  FFMA R20, R57, R20, R61 ;  /* 0x0000001439147223 */ /* 0x000fc6000000003d */
[----:B------:R-:W-:Y:S01]  /*be50*/  LDS R53, [R3.X4+0x24c0] ;  /* 0x0024c00003357984 */ /* 0x000fe20000004800 */
[----:B------:R-:W-:Y:S02]  /*be60*/  FFMA R7, R57, R12, R7 ;  /* 0x0000000c39077223 */ /* 0x000fe40000000007 */
        /* <DEDUP_REMOVED lines=11> */
[----:B------:R-:W-:Y:S02]  /*bf20*/  FFMA R59, R44, R35, R34 ;  /* 0x000000232c3b7223 */ /* 0x000fe40000000022 */
[C---:B------:R-:W-:Y:S01]  /*bf30*/  FFMA R55, R64.reuse, R27, R24 ;  /* 0x0000001b40377223 */ /* 0x040fe20000000018 */
[----:B------:R-:W1:Y:S01]  /*bf40*/  LDS.128 R32, [0x3140] ;  /* 0x00314000ff207984 */ /* 0x000e620000000c00 */
[C---:B------:R-:W-:Y:S02]  /*bf50*/  FFMA R61, R64.reuse, R11, R8 ;  /* 0x0000000b403d7223 */ /* 0x040fe40000000008 */
[C---:B------:R-:W-:Y:S01]  /*bf60*/  FFMA R67, R64.reuse, R15, R7 ;  /* 0x0000000f40437223 */ /* 0x040fe20000000007 */
[----:B------:R-:W5:Y:S01]  /*bf70*/  LDS.128 R44, [0x31c0] ;  /* 0x0031c000ff2c7984 */ /* 0x000f620000000c00 */
[C---:B------:R-:W-:Y:S02]  /*bf80*/  FFMA R71, R64.reuse, R19, R16 ;  /* 0x0000001340477223 */ /* 0x040fe40000000010 */
[----:B------:R-:W-:Y:S01]  /*bf90*/  FFMA R68, R64, R23, R20 ;  /* 0x0000001740447223 */ /* 0x000fe20000000014 */
[----:B------:R-:W5:Y:S04]  /*bfa0*/  LDS.128 R12, [0x32c0] ;  /* 0x0032c000ff0c7984 */ /* 0x000f680000000c00 */
[----:B------:R-:W5:Y:S04]  /*bfb0*/  LDS.128 R20, [0x3160] ;  /* 0x00316000ff147984 */ /* 0x000f680000000c00 */
[----:B------:R-:W5:Y:S04]  /*bfc0*/  LDS.128 R24, [0x31e0] ;  /* 0x0031e000ff187984 */ /* 0x000f680000000c00 */
[----:B------:R-:W5:Y:S04]  /*bfd0*/  LDS.128 R16, [0x3260] ;  /* 0x00326000ff107984 */ /* 0x000f680000000c00 */
[----:B------:R-:W5:Y:S01]  /*bfe0*/  LDS.128 R8, [0x32e0] ;  /* 0x0032e000ff087984 */ /* 0x000f620000000c00 */
[----:B------:R-:W-:Y:S01]  /*bff0*/  FFMA R28, R70, R29, R28 ;  /* 0x0000001d461c7223 */ /* 0x000fe2000000001c */
[----:B------:R-:W-:-:S03]  /*c000*/  @!P0 SHF.R.U32.HI R7, RZ, 0x3, R3 ;  /* 0x00000003ff078819 */ /* 0x000fc60000011603 */
[----:B------:R-:W-:Y:S01]  /*c010*/  FFMA R30, R5, R30, R28 ;  /* 0x0000001e051e7223 */ /* 0x000fe2000000001c */
[----:B------:R-:W-:Y:S02]  /*c020*/  @!P0 SHF.L.U32 R28, R7, 0x9, RZ ;  /* 0x00000009071c8819 */ /* 0x000fe400000006ff */
[----:B------:R-:W-:Y:S01]  /*c030*/  @!P0 LOP3.LUT R7, R3, 0x7, RZ, 0xc0, !PT ;  /* 0x0000000703078812 */ /* 0x000fe200078ec0ff */
[C---:B----4-:R-:W-:Y:S02]  /*c040*/  FFMA R40, R57.reuse, R40, R63 ;  /* 0x0000002839287223 */ /* 0x050fe4000000003f */
[C---:B0-----:R-:W-:Y:S01]  /*c050*/  FFMA R48, R57.reuse, R48, R59 ;  /* 0x0000003039307223 */ /* 0x041fe2000000003b */
[----:B------:R-:W-:Y:S01]  /*c060*/  @!P0 LOP3.LUT R7, R28, 0xfffffe00, R7, 0xe2, !PT ;  /* 0xfffffe001c078812 */ /* 0x000fe200078ee207 */
[----:B------:R-:W-:Y:S02]  /*c070*/  FFMA R75, R64, R31, R30 ;  /* 0x0000001f404b7223 */ /* 0x000fe4000000001e */
[----:B------:R-:W-:Y:S01]  /*c080*/  LDS.128 R28, [0x3110] ;  /* 0x00311000ff1c7984 */ /* 0x000fe20000000c00 */
[----:B-1----:R-:W-:-:S02]  /*c090*/  FFMA R32, R57, R32, R73 ;  /* 0x0000002039207223 */ /* 0x002fc40000000049 */
[C---:B-----5:R-:W-:Y:S02]  /*c0a0*/  FFMA R44, R57.reuse, R44, R69 ;  /* 0x0000002c392c7223 */ /* 0x060fe40000000045 */
[C---:B------:R-:W-:Y:S02]  /*c0b0*/  FFMA R12, R57.reuse, R12, R66 ;  /* 0x0000000c390c7223 */ /* 0x040fe40000000042 */
[----:B------:R-:W-:Y:S01]  /*c0c0*/  LDS R66, [R3.X4+0x2ae0] ;  /* 0x002ae00003427984 */ /* 0x000fe20000004800 */
[C---:B------:R-:W-:Y:S02]  /*c0d0*/  FFMA R20, R57.reuse, R20, R65 ;  /* 0x0000001439147223 */ /* 0x040fe40000000041 */
[C---:B------:R-:W-:Y:S02]  /*c0e0*/  FFMA R24, R57.reuse, R24, R76 ;  /* 0x0000001839187223 */ /* 0x040fe4000000004c */
[C---:B------:R-:W-:Y:S02]  /*c0f0*/  FFMA R16, R57.reuse, R16, R77 ;  /* 0x0000001039107223 */ /* 0x040fe4000000004d */
[----:B------:R-:W-:-:S02]  /*c100*/  FFMA R8, R57, R8, R36 ;  /* 0x0000000839087223 */ /* 0x000fc40000000024 */
[----:B------:R-:W0:Y:S01]  /*c110*/  LDS R57, [R3.X4+0x1880] ;  /* 0x0018800003397984 */ /* 0x000e220000004800 */
[C---:B------:R-:W-:Y:S02]  /*c120*/  FFMA R32, R70.reuse, R33, R32 ;  /* 0x0000002146207223 */ /* 0x040fe40000000020 */
[----:B------:R-:W-:Y:S02]  /*c130*/  FFMA R17, R70, R17, R16 ;  /* 0x0000001146117223 */ /* 0x000fe40000000010 */
[C---:B------:R-:W-:Y:S02]  /*c140*/  FFMA R34, R5.reuse, R34, R32 ;  /* 0x0000002205227223 */ /* 0x040fe40000000020 */
[----:B------:R-:W-:Y:S02]  /*c150*/  FFMA R17, R5, R18, R17 ;  /* 0x0000001205117223 */ /* 0x000fe40000000011 */
[----:B------:R-:W-:Y:S02]  /*c160*/  FFMA R73, R64, R35, R34 ;  /* 0x0000002340497223 */ /* 0x000fe40000000022 */
[----:B------:R-:W1:Y:S01]  /*c170*/  LDS.128 R32, [0x3290] ;  /* 0x00329000ff207984 */ /* 0x000e620000000c00 */
[----:B------:R-:W-:Y:S01]  /*c180*/  FFMA R13, R70, R13, R12 ;  /* 0x0000000d460d7223 */ /* 0x000fe2000000000c */
[----:B------:R-:W-:Y:S01]  /*c190*/  @!P0 SHF.L.U32 R12, R2, 0xc, RZ ;  /* 0x0000000c020c8819 */ /* 0x000fe200000006ff */
[----:B------:R-:W-:-:S02]  /*c1a0*/  FFMA R63, R64, R19, R17 ;  /* 0x00000013403f7223 */ /* 0x000fc40000000011 */
[----:B------:R-:W4:Y:S01]  /*c1b0*/  LDS.128 R16, [0x3150] ;  /* 0x00315000ff107984 */ /* 0x000f220000000c00 */
[----:B------:R-:W-:Y:S01]  /*c1c0*/  FFMA R40, R70, R41, R40 ;  /* 0x0000002946287223 */ /* 0x000fe20000000028 */
[----:B------:R-:W-:Y:S01]  /*c1d0*/  @!P0 LOP3.LUT R12, R12, 0xffffe000, RZ, 0xc0, !PT ;  /* 0xffffe0000c0c8812 */ /* 0x000fe200078ec0ff */
[C---:B------:R-:W-:Y:S02]  /*c1e0*/  FFMA R21, R70.reuse, R21, R20 ;  /* 0x0000001546157223 */ /* 0x040fe40000000014 */
[C---:B------:R-:W-:Y:S01]  /*c1f0*/  FFMA R25, R70.reuse, R25, R24 ;  /* 0x0000001946197223 */ /* 0x040fe20000000018 */
[----:B------:R-:W-:Y:S01]  /*c200*/  @!P0 IADD3 R77, R7, 0x88, R12 ;  /* 0x00000088074d8810 */ /* 0x000fe20007ffe00c */
[C---:B------:R-:W-:Y:S02]  /*c210*/  FFMA R37, R5.reuse, R38, R37 ;  /* 0x0000002605257223 */ /* 0x040fe40000000025 */
[----:B------:R-:W-:Y:S02]  /*c220*/  FFMA R40, R5, R42, R40 ;  /* 0x0000002a05287223 */ /* 0x000fe40000000028 */
[----:B------:R-:W-:-:S02]  /*c230*/  FFMA R44, R70, R45, R44 ;  /* 0x0000002d462c7223 */ /* 0x000fc4000000002c */
[C---:B------:R-:W-:Y:S02]  /*c240*/  FFMA R48, R70.reuse, R49, R48 ;  /* 0x0000003146307223 */ /* 0x040fe40000000030 */
[----:B------:R-:W-:Y:S02]  /*c250*/  FFMA R9, R70, R9, R8 ;  /* 0x0000000946097223 */ /* 0x000fe40000000008 */
[----:B0-----:R-:W-:-:S04]  /*c260*/  FFMA R28, R28, R57, R55 ;  /* 0x000000391c1c7223 */ /* 0x001fc80000000037 */
[----:B------:R-:W-:Y:S02]  /*c270*/  FFMA R28, R86, R29, R28 ;  /* 0x0000001d561c7223 */ /* 0x000fe4000000001c */
[C---:B------:R-:W-:Y:S02]  /*c280*/  FFMA R13, R5.reuse, R14, R13 ;  /* 0x0000000e050d7223 */ /* 0x040fe4000000000d */
[----:B------:R-:W-:Y:S02]  /*c290*/  FFMA R21, R5, R22, R21 ;  /* 0x0000001605157223 */ /* 0x000fe40000000015 */
[----:B------:R-:W-:Y:S02]  /*c2a0*/  FFMA R28, R53, R30, R28 ;  /* 0x0000001e351c7223 */ /* 0x000fe4000000001c */
[C---:B------:R-:W-:Y:S02]  /*c2b0*/  FFMA R7, R5.reuse, R26, R25 ;  /* 0x0000001a05077223 */ /* 0x040fe40000000019 */
[----:B------:R-:W-:-:S02]  /*c2c0*/  FFMA R46, R5, R46, R44 ;  /* 0x0000002e052e7223 */ /* 0x000fc4000000002c */
[C---:B------:R-:W-:Y:S02]  /*c2d0*/  FFMA R50, R5.reuse, R50, R48 ;  /* 0x0000003205327223 */ /* 0x040fe40000000030 */
[----:B------:R-:W-:Y:S02]  /*c2e0*/  FFMA R9, R5, R10, R9 ;  /* 0x0000000a05097223 */ /* 0x000fe40000000009 */
[C---:B------:R-:W-:Y:S02]  /*c2f0*/  FFMA R72, R64.reuse, R39, R37 ;  /* 0x0000002740487223 */ /* 0x040fe40000000025 */
[C---:B------:R-:W-:Y:S01]  /*c300*/  FFMA R74, R64.reuse, R43, R40 ;  /* 0x0000002b404a7223 */ /* 0x040fe20000000028 */
[----:B------:R-:W-:Y:S01]  /*c310*/  LDS.128 R36, [0x3210] ;  /* 0x00321000ff247984 */ /* 0x000fe20000000c00 */
[C---:B------:R-:W-:Y:S02]  /*c320*/  FFMA R78, R64.reuse, R15, R13 ;  /* 0x0000000f404e7223 */ /* 0x040fe4000000000d */
[C---:B------:R-:W-:Y:S01]  /*c330*/  FFMA R5, R64.reuse, R23, R21 ;  /* 0x0000001740057223 */ /* 0x040fe20000000015 */
[----:B------:R-:W0:Y:S01]  /*c340*/  LDS.128 R40, [0x3190] ;  /* 0x00319000ff287984 */ /* 0x000e220000000c00 */
[----:B------:R-:W-:-:S02]  /*c350*/  FFMA R7, R64, R27, R7 ;  /* 0x0000001b40077223 */ /* 0x000fc40000000007 */
[----:B------:R-:W-:Y:S01]  /*c360*/  FFMA R69, R66, R31, R28 ;  /* 0x0000001f42457223 */ /* 0x000fe2000000001c */
[----:B------:R-:W5:Y:S04]  /*c370*/  LDS.128 R12, [0x3230] ;  /* 0x00323000ff0c7984 */ /* 0x000f680000000c00 */
[----:B------:R-:W0:Y:S04]  /*c380*/  LDS.128 R20, [0x31d0] ;  /* 0x0031d000ff147984 */ /* 0x000e280000000c00 */
[----:B------:R-:W2:Y:S04]  /*c390*/  LDS.128 R24, [0x3250] ;  /* 0x00325000ff187984 */ /* 0x000ea80000000c00 */
[----:B------:R-:W2:Y:S01]  /*c3a0*/  LDS.128 R28, [0x32d0] ;  /* 0x0032d000ff1c7984 */ /* 0x000ea20000000c00 */
[----:B------:R-:W-:-:S03]  /*c3b0*/  FFMA R65, R64, R11, R9 ;  /* 0x0000000b40417223 */ /* 0x000fc60000000009 */
[----:B------:R-:W3:Y:S01]  /*c3c0*/  LDS.128 R8, [0x32b0] ;  /* 0x0032b000ff087984 */ /* 0x000ee20000000c00 */
[C---:B-1----:R-:W-:Y:S02]  /*c3d0*/  FFMA R32, R57.reuse, R32, R61 ;  /* 0x0000002039207223 */ /* 0x042fe4000000003d */
[----:B------:R-:W-:Y:S02]  /*c3e0*/  FFMA R76, R64, R47, R46 ;  /* 0x0000002f404c7223 */ /* 0x000fe4000000002e */
[----:B------:R-:W1:Y:S01]  /*c3f0*/  LDS.128 R44, [0x3130] ;  /* 0x00313000ff2c7984 */ /* 0x000e620000000c00 */
[----:B----4-:R-:W-:Y:S02]  /*c400*/  FFMA R16, R57, R16, R73 ;  /* 0x0000001039107223 */ /* 0x010fe40000000049 */
[----:B------:R-:W-:Y:S02]  /*c410*/  FFMA R32, R86, R33, R32 ;  /* 0x0000002156207223 */ /* 0x000fe40000000020 */
[----:B------:R-:W-:-:S02]  /*c420*/  FFMA R70, R64, R51, R50 ;  /* 0x0000003340467223 */ /* 0x000fc40000000032 */
[----:B------:R-:W3:Y:S01]  /*c430*/  LDS.128 R48, [0x31b0] ;  /* 0x0031b000ff307984 */ /* 0x000ee20000000c00 */
[----:B------:R-:W-:Y:S01]  /*c440*/  FFMA R16, R86, R17, R16 ;  /* 0x0000001156107223 */ /* 0x000fe20000000010 */
[----:B------:R-:W-:Y:S01]  /*c450*/  IADD3 R17, R81, 0x1a080, RZ ;  /* 0x0001a08051117810 */ /* 0x000fe20007ffe0ff */
[C---:B------:R-:W-:Y:S02]  /*c460*/  FFMA R32, R53.reuse, R34, R32 ;  /* 0x0000002235207223 */ /* 0x040fe40000000020 */
[----:B------:R-:W-:Y:S02]  /*c470*/  FFMA R18, R53, R18, R16 ;  /* 0x0000001235127223 */ /* 0x000fe40000000010 */
[----:B------:R-:W-:Y:S02]  /*c480*/  FFMA R55, R66, R35, R32 ;  /* 0x0000002342377223 */ /* 0x000fe40000000020 */
[----:B------:R-:W-:-:S04]  /*c490*/  @!P0 IMAD.WIDE R32, R77, R0, c[0x0][0x168] ;  /* 0x00005a004d208625 */ /* 0x000fc800078e0200 */
[----:B------:R-:W-:Y:S01]  /*c4a0*/  IMAD.WIDE R16, R17, R0, c[0x0][0x160] ;  /* 0x0000580011107625 */ /* 0x000fe200078e0200 */
[----:B------:R1:W4:Y:S03]  /*c4b0*/  @!P0 LDG.E.CONSTANT R64, [R32.64] ;  /* 0x0000000420408981 */ /* 0x000326000c1e9900 */
[C---:B0-----:R-:W-:Y:S01]  /*c4c0*/  FFMA R40, R57.reuse, R40, R72 ;  /* 0x0000002839287223 */ /* 0x041fe20000000048 */
[----:B------:R0:W4:Y:S01]  /*c4d0*/  LDG.E.CONSTANT R84, [R16.64] ;  /* 0x0000000410547981 */ /* 0x000122000c1e9900 */
[C---:B------:R-:W-:Y:S02]  /*c4e0*/  FFMA R36, R57.reuse, R36, R74 ;  /* 0x0000002439247223 */ /* 0x040fe4000000004a */
[C---:B-----5:R-:W-:Y:S01]  /*c4f0*/  FFMA R12, R57.reuse, R12, R68 ;  /* 0x0000000c390c7223 */ /* 0x060fe20000000044 */
[----:B------:R0:W5:Y:S01]  /*c500*/  LDG.E.CONSTANT R80, [R16.64+0xc40] ;  /* 0x000c400410507981 */ /* 0x000162000c1e9900 */
[----:B------:R-:W-:-:S02]  /*c510*/  FFMA R20, R57, R20, R76 ;  /* 0x0000001439147223 */ /* 0x000fc4000000004c */
[C---:B--2---:R-:W-:Y:S01]  /*c520*/  FFMA R24, R57.reuse, R24, R70 ;  /* 0x0000001839187223 */ /* 0x044fe20000000046 */
[----:B------:R0:W2:Y:S01]  /*c530*/  LDG.E.CONSTANT R76, [R16.64+0x24c0] ;  /* 0x0024c004104c7981 */ /* 0x0000a2000c1e9900 */
[----:B------:R-:W-:-:S03]  /*c540*/  FFMA R28, R57, R28, R78 ;  /* 0x0000001c391c7223 */ /* 0x000fc6000000004e */
[----:B------:R0:W2:Y:S04]  /*c550*/  LDG.E.CONSTANT R78, [R16.64+0x1880] ;  /* 0x00188004104e7981 */ /* 0x0000a8000c1e9900 */
[----:B------:R0:W2:Y:S04]  /*c560*/  LDG.E.CONSTANT R74, [R16.64+0x3100] ;  /* 0x00310004104a7981 */ /* 0x0000a8000c1e9900 */
[----:B------:R0:W2:Y:S04]  /*c570*/  LDG.E.CONSTANT R72, [R16.64+0x3d40] ;  /* 0x003d400410487981 */ /* 0x0000a8000c1e9900 */
[----:B------:R0:W2:Y:S04]  /*c580*/  LDG.E.CONSTANT R70, [R16.64+0x4980] ;  /* 0x0049800410467981 */ /* 0x0000a8000c1e9900 */
[----:B------:R0:W2:Y:S01]  /*c590*/  LDG.E.CONSTANT R68, [R16.64+0x55c0] ;  /* 0x0055c00410447981 */ /* 0x0000a2000c1e9900 */
[----:B---3--:R-:W-:-:S02]  /*c5a0*/  FFMA R8, R57, R8, R75 ;  /* 0x0000000839087223 */ /* 0x008fc4000000004b */
[C---:B-1----:R-:W-:Y:S01]  /*c5b0*/  FFMA R44, R57.reuse, R44, R67 ;  /* 0x0000002c392c7223 */ /* 0x042fe20000000043 */
[----:B------:R-:W-:Y:S01]  /*c5c0*/  LDS.128 R32, [0x3270] ;  /* 0x00327000ff207984 */ /* 0x000fe20000000c00 */
[C---:B------:R-:W-:Y:S02]  /*c5d0*/  FFMA R12, R86.reuse, R13, R12 ;  /* 0x0000000d560c7223 */ /* 0x040fe4000000000c */
[C---:B------:R-:W-:Y:S02]  /*c5e0*/  FFMA R8, R86.reuse, R9, R8 ;  /* 0x0000000956087223 */ /* 0x040fe40000000008 */
[----:B------:R-:W-:Y:S02]  /*c5f0*/  FFMA R48, R57, R48, R71 ;  /* 0x0000003039307223 */ /* 0x000fe40000000047 */
[----:B------:R-:W-:Y:S02]  /*c600*/  FFMA R44, R86, R45, R44 ;  /* 0x0000002d562c7223 */ /* 0x000fe4000000002c */
[----:B------:R-:W-:-:S02]  /*c610*/  FFMA R12, R53, R14, R12 ;  /* 0x0000000e350c7223 */ /* 0x000fc4000000000c */
[C---:B------:R-:W-:Y:S02]  /*c620*/  FFMA R8, R53.reuse, R10, R8 ;  /* 0x0000000a35087223 */ /* 0x040fe40000000008 */
[----:B------:R-:W-:Y:S02]  /*c630*/  FFMA R48, R86, R49, R48 ;  /* 0x0000003156307223 */ /* 0x000fe40000000030 */
[----:B------:R-:W-:Y:S02]  /*c640*/  FFMA R44, R53, R46, R44 ;  /* 0x0000002e352c7223 */ /* 0x000fe4000000002c */
[C---:B------:R-:W-:Y:S02]  /*c650*/  FFMA R49, R66.reuse, R15, R12 ;  /* 0x0000000f42317223 */ /* 0x040fe4000000000c */
[----:B------:R-:W-:Y:S01]  /*c660*/  FFMA R46, R66, R11, R8 ;  /* 0x0000000b422e7223 */ /* 0x000fe20000000008 */
[----:B------:R-:W-:Y:S01]  /*c670*/  LDS.128 R12, [0x31f0] ;  /* 0x0031f000ff0c7984 */ /* 0x000fe20000000c00 */
[----:B------:R-:W-:-:S03]  /*c680*/  FFMA R36, R86, R37, R36 ;  /* 0x0000002556247223 */ /* 0x000fc60000000024 */
[----:B------:R-:W1:Y:S01]  /*c690*/  LDS.128 R8, [0x3170] ;  /* 0x00317000ff087984 */ /* 0x000e620000000c00 */
[----:B------:R-:W-:-:S04]  /*c6a0*/  FFMA R36, R53, R38, R36 ;  /* 0x0000002635247223 */ /* 0x000fc80000000024 */
[----:B------:R-:W-:Y:S02]  /*c6b0*/  FFMA R61, R66, R39, R36 ;  /* 0x00000027423d7223 */ /* 0x000fe40000000024 */
[----:B------:R-:W3:Y:S01]  /*c6c0*/  LDS.128 R36, [0x32f0] ;  /* 0x0032f000ff247984 */ /* 0x000ee20000000c00 */
[----:B------:R-:W-:-:S03]  /*c6d0*/  FFMA R40, R86, R41, R40 ;  /* 0x0000002956287223 */ /* 0x000fc60000000028 */
[----:B------:R-:W-:Y:S06]  /*c6e0*/  BAR.SYNC 0x0 ;  /* 0x0000000000007b1d */ /* 0x000fec0000000000 */
[C---:B------:R-:W-:Y:S01]  /*c6f0*/  FFMA R40, R53.reuse, R42, R40 ;  /* 0x0000002a35287223 */ /* 0x040fe20000000028 */
        /* <DEDUP_REMOVED lines=13> */
[----:B------:R-:W0:Y:S01]  /*c7d0*/  LDS.128 R40, [0x3100] ;  /* 0x00310000ff287984 */ /* 0x000e220000000c00 */
[----:B------:R-:W-:-:S03]  /*c7e0*/  FFMA R48, R66, R47, R44 ;  /* 0x0000002f42307223 */ /* 0x000fc6000000002c */
[----:B------:R-:W0:Y:S01]  /*c7f0*/  LDS R44, [R3.X4+0x620] ;  /* 0x00062000032c7984 */ /* 0x000e220000004800 */
[C---:B-1----:R-:W-:Y:S02]  /*c800*/  FFMA R8, R57.reuse, R8, R5 ;  /* 0x0000000839087223 */ /* 0x042fe40000000005 */
[----:B------:R-:W-:Y:S01]  /*c810*/  FFMA R12, R57, R12, R7 ;  /* 0x0000000c390c7223 */ /* 0x000fe20000000007 */
[----:B------:R-:W-:Y:S04]  /*c820*/  LDS R47, [R3.X4+0xc40] ;  /* 0x000c4000032f7984 */ /* 0x000fe80000004800 */
[----:B------:R-:W1:Y:S01]  /*c830*/  LDS.128 R4, [0x3200] ;  /* 0x00320000ff047984 */ /* 0x000e620000000c00 */
[C---:B------:R-:W-:Y:S02]  /*c840*/  FFMA R8, R86.reuse, R9, R8 ;  /* 0x0000000956087223 */ /* 0x040fe40000000008 */
[C---:B------:R-:W-:Y:S01]  /*c850*/  FFMA R12, R86.reuse, R13, R12 ;  /* 0x0000000d560c7223 */ /* 0x040fe2000000000c */
[----:B------:R-:W1:Y:S01]  /*c860*/  LDS R52, [R3.X4+0x1260] ;  /* 0x0012600003347984 */ /* 0x000e620000004800 */
[----:B------:R-:W-:-:S02]  /*c870*/  FFMA R20, R86, R21, R20 ;  /* 0x0000001556147223 */ /* 0x000fc40000000014 */
[C---:B------:R-:W-:Y:S01]  /*c880*/  FFMA R8, R53.reuse, R10, R8 ;  /* 0x0000000a35087223 */ /* 0x040fe20000000008 */
[----:B------:R-:W-:Y:S01]  /*c890*/  LDS R82, [R3.X4+0x2ae0] ;  /* 0x002ae00003527984 */ /* 0x000fe20000004800 */
[C---:B------:R-:W-:Y:S02]  /*c8a0*/  FFMA R12, R53.reuse, R14, R12 ;  /* 0x0000000e350c7223 */ /* 0x040fe4000000000c */
[----:B------:R-:W-:Y:S02]  /*c8b0*/  FFMA R22, R53, R22, R20 ;  /* 0x0000001635167223 */ /* 0x000fe40000000014 */
[----:B---3--:R-:W-:Y:S02]  /*c8c0*/  FFMA R36, R57, R36, R65 ;  /* 0x0000002439247223 */ /* 0x008fe40000000041 */
[C---:B------:R-:W-:Y:S02]  /*c8d0*/  FFMA R71, R66.reuse, R11, R8 ;  /* 0x0000000b42477223 */ /* 0x040fe40000000008 */
[C---:B------:R-:W-:Y:S01]  /*c8e0*/  FFMA R65, R66.reuse, R15, R12 ;  /* 0x0000000f42417223 */ /* 0x040fe2000000000c */
[----:B------:R-:W3:Y:S01]  /*c8f0*/  LDS.128 R8, [0x3280] ;  /* 0x00328000ff087984 */ /* 0x000ee20000000c00 */
[----:B------:R-:W-:-:S03]  /*c900*/  FFMA R62, R66, R23, R22 ;  /* 0x00000017423e7223 */ /* 0x000fc60000000016 */
[----:B------:R-:W3:Y:S01]  /*c910*/  LDS.128 R12, [0x3220] ;  /* 0x00322000ff0c7984 */ /* 0x000ee20000000c00 */
[----:B------:R-:W-:-:S03]  /*c920*/  FFMA R28, R86, R29, R28 ;  /* 0x0000001d561c7223 */ /* 0x000fc6000000001c */
[----:B------:R-:W3:Y:S01]  /*c930*/  LDS.128 R20, [0x31a0] ;  /* 0x0031a000ff147984 */ /* 0x000ee20000000c00 */
[----:B------:R-:W-:Y:S02]  /*c940*/  FFMA R30, R53, R30, R28 ;  /* 0x0000001e351e7223 */ /* 0x000fe4000000001c */
[----:B0-----:R-:W-:Y:S02]  /*c950*/  FFMA R28, R40, R45, R69 ;  /* 0x0000002d281c7223 */ /* 0x001fe40000000045 */
[C---:B------:R-:W-:Y:S02]  /*c960*/  FFMA R51, R66.reuse, R51, R50 ;  /* 0x0000003342337223 */ /* 0x040fe40000000032 */
[----:B------:R-:W-:Y:S02]  /*c970*/  FFMA R50, R66, R31, R30 ;  /* 0x0000001f42327223 */ /* 0x000fe4000000001e */
[----:B------:R-:W-:Y:S02]  /*c980*/  FFMA R41, R44, R41, R28 ;  /* 0x000000292c297223 */ /* 0x000fe4000000001c */
[----:B------:R-:W0:Y:S01]  /*c990*/  LDS.128 R28, [0x32a0] ;  /* 0x0032a000ff1c7984 */ /* 0x000e220000000c00 */
[----:B------:R-:W-:-:S02]  /*c9a0*/  FFMA R32, R57, R32, R63 ;  /* 0x0000002039207223 */ /* 0x000fc4000000003f */
[----:B-1----:R-:W-:Y:S02]  /*c9b0*/  FFMA R4, R45, R4, R61 ;  /* 0x000000042d047223 */ /* 0x002fe4000000003d */
[C---:B------:R-:W-:Y:S02]  /*c9c0*/  FFMA R36, R86.reuse, R37, R36 ;  /* 0x0000002556247223 */ /* 0x040fe40000000024 */
[----:B------:R-:W-:Y:S02]  /*c9d0*/  FFMA R32, R86, R33, R32 ;  /* 0x0000002156207223 */ /* 0x000fe40000000020 */
[----:B------:R-:W-:Y:S02]  /*c9e0*/  FFMA R4, R44, R5, R4 ;  /* 0x000000052c047223 */ /* 0x000fe40000000004 */
[----:B------:R-:W-:Y:S02]  /*c9f0*/  FFMA R36, R53, R38, R36 ;  /* 0x0000002635247223 */ /* 0x000fe40000000024 */
[----:B------:R-:W-:-:S02]  /*ca00*/  FFMA R25, R86, R25, R24 ;  /* 0x0000001956197223 */ /* 0x000fc40000000018 */
[C---:B------:R-:W-:Y:S01]  /*ca10*/  FFMA R67, R66.reuse, R19, R18 ;  /* 0x0000001342437223 */ /* 0x040fe20000000012 */
[----:B------:R-:W-:Y:S01]  /*ca20*/  LDS R86, [R3.X4+0x1ea0] ;  /* 0x001ea00003567984 */ /* 0x000fe20000004800 */
[----:B------:R-:W-:Y:S02]  /*ca30*/  FFMA R32, R53, R34, R32 ;  /* 0x0000002235207223 */ /* 0x000fe40000000020 */
[----:B------:R-:W-:Y:S01]  /*ca40*/  FFMA R4, R47, R6, R4 ;  /* 0x000000062f047223 */ /* 0x000fe20000000004 */
[----:B------:R-:W1:Y:S01]  /*ca50*/  LDS.128 R16, [0x3180] ;  /* 0x00318000ff107984 */ /* 0x000e620000000c00 */
[----:B------:R-:W-:Y:S02]  /*ca60*/  FFMA R25, R53, R26, R25 ;  /* 0x0000001a35197223 */ /* 0x000fe40000000019 */
[C---:B------:R-:W-:Y:S01]  /*ca70*/  FFMA R69, R66.reuse, R39, R36 ;  /* 0x0000002742457223 */ /* 0x040fe20000000024 */
[----:B------:R-:W-:Y:S01]  /*ca80*/  LDS R53, [R3.X4+0x24c0] ;  /* 0x0024c00003357984 */ /* 0x000fe20000004800 */
[----:B------:R-:W-:-:S03]  /*ca90*/  FFMA R40, R66, R35, R32 ;  /* 0x0000002342287223 */ /* 0x000fc60000000020 */
[----:B------:R-:W1:Y:S01]  /*caa0*/  LDS.128 R36, [0x3140] ;  /* 0x00314000ff247984 */ /* 0x000e620000000c00 */
[----:B------:R-:W-:Y:S02]  /*cab0*/  FFMA R57, R52, R7, R4 ;  /* 0x0000000734397223 */ /* 0x000fe40000000004 */
[C---:B---3--:R-:W-:Y:S01]  /*cac0*/  FFMA R8, R45.reuse, R8, R55 ;  /* 0x000000082d087223 */ /* 0x048fe20000000037 */
[----:B------:R-:W3:Y:S01]  /*cad0*/  LDS.128 R32, [0x31c0] ;  /* 0x0031c000ff207984 */ /* 0x000ee20000000c00 */
[C---:B------:R-:W-:Y:S02]  /*cae0*/  FFMA R12, R45.reuse, R12, R49 ;  /* 0x0000000c2d0c7223 */ /* 0x040fe40000000031 */
[----:B------:R-:W-:Y:S01]  /*caf0*/  FFMA R56, R66, R27, R25 ;  /* 0x0000001b42387223 */ /* 0x000fe20000000019 */
[----:B------:R-:W3:Y:S01]  /*cb00*/  LDS.128 R4, [0x3240] ;  /* 0x00324000ff047984 */ /* 0x000ee20000000c00 */
[----:B------:R-:W-:-:S03]  /*cb10*/  FFMA R20, R45, R20, R51 ;  /* 0x000000142d147223 */ /* 0x000fc60000000033 */
[----:B------:R-:W3:Y:S01]  /*cb20*/  LDS.128 R24, [0x3120] ;  /* 0x00312000ff187984 */ /* 0x000ee20000000c00 */
[C---:B------:R-:W-:Y:S02]  /*cb30*/  FFMA R8, R44.reuse, R9, R8 ;  /* 0x000000092c087223 */ /* 0x040fe40000000008 */
[C---:B------:R-:W-:Y:S01]  /*cb40*/  FFMA R12, R44.reuse, R13, R12 ;  /* 0x0000000d2c0c7223 */ /* 0x040fe2000000000c */
[----:B------:R-:W-:Y:S01]  /*cb50*/  LDS R55, [R3.X4+0x1880] ;  /* 0x0018800003377984 */ /* 0x000fe20000004800 */
[----:B------:R-:W-:Y:S02]  /*cb60*/  FFMA R20, R44, R21, R20 ;  /* 0x000000152c147223 */ /* 0x000fe40000000014 */
[C---:B------:R-:W-:Y:S02]  /*cb70*/  FFMA R8, R47.reuse, R10, R8 ;  /* 0x0000000a2f087223 */ /* 0x040fe40000000008 */
[C---:B------:R-:W-:Y:S02]  /*cb80*/  FFMA R12, R47.reuse, R14, R12 ;  /* 0x0000000e2f0c7223 */ /* 0x040fe4000000000c */
[----:B------:R-:W-:-:S02]  /*cb90*/  FFMA R20, R47, R22, R20 ;  /* 0x000000162f147223 */ /* 0x000fc40000000014 */
[C---:B------:R-:W-:Y:S02]  /*cba0*/  FFMA R63, R52.reuse, R11, R8 ;  /* 0x0000000b343f7223 */ /* 0x040fe40000000008 */
[C---:B------:R-:W-:Y:S01]  /*cbb0*/  FFMA R54, R52.reuse, R15, R12 ;  /* 0x0000000f34367223 */ /* 0x040fe2000000000c */
[----:B------:R-:W3:Y:S01]  /*cbc0*/  LDS.128 R8, [0x32c0] ;  /* 0x0032c000ff087984 */ /* 0x000ee20000000c00 */
[----:B------:R-:W-:Y:S01]  /*cbd0*/  FFMA R58, R52, R23, R20 ;  /* 0x00000017343a7223 */ /* 0x000fe20000000014 */
[----:B------:R-:W-:Y:S02]  /*cbe0*/  @!P0 SHF.R.U32.HI R20, RZ, 0x3, R3 ;  /* 0x00000003ff148819 */ /* 0x000fe40000011603 */
[----:B------:R-:W3:Y:S01]  /*cbf0*/  LDS.128 R12, [0x3160] ;  /* 0x00316000ff0c7984 */ /* 0x000ee20000000c00 */
[----:B0-----:R-:W-:-:S04]  /*cc00*/  FFMA R28, R45, R28, R46 ;  /* 0x0000001c2d1c7223 */ /* 0x001fc8000000002e */
[----:B------:R-:W-:Y:S01]  /*cc10*/  FFMA R28, R44, R29, R28 ;  /* 0x0000001d2c1c7223 */ /* 0x000fe2000000001c */
[----:B------:R-:W-:Y:S02]  /*cc20*/  @!P0 SHF.L.U32 R29, R20, 0x9, RZ ;  /* 0x00000009141d8819 */ /* 0x000fe400000006ff */
[----:B------:R-:W0:Y:S01]  /*cc30*/  LDS.128 R20, [0x3260] ;  /* 0x00326000ff147984 */ /* 0x000e220000000c00 */
[C---:B-1----:R-:W-:Y:S02]  /*cc40*/  FFMA R16, R45.reuse, R16, R59 ;  /* 0x000000102d107223 */ /* 0x042fe4000000003b */
[C---:B------:R-:W-:Y:S02]  /*cc50*/  FFMA R36, R45.reuse, R36, R67 ;  /* 0x000000242d247223 */ /* 0x040fe40000000043 */
[----:B------:R-:W-:Y:S02]  /*cc60*/  FFMA R16, R44, R17, R16 ;  /* 0x000000112c107223 */ /* 0x000fe40000000010 */
[----:B---3--:R-:W-:-:S02]  /*cc70*/  FFMA R32, R45, R32, R62 ;  /* 0x000000202d207223 */ /* 0x008fc4000000003e */
[C---:B------:R-:W-:Y:S02]  /*cc80*/  FFMA R4, R45.reuse, R4, R56 ;  /* 0x000000042d047223 */ /* 0x040fe40000000038 */
[C---:B------:R-:W-:Y:S02]  /*cc90*/  FFMA R37, R44.reuse, R37, R36 ;  /* 0x000000252c257223 */ /* 0x040fe40000000024 */
[----:B------:R-:W-:Y:S02]  /*cca0*/  FFMA R24, R45, R24, R48 ;  /* 0x000000182d187223 */ /* 0x000fe40000000030 */
[----:B------:R-:W-:Y:S02]  /*ccb0*/  FFMA R18, R47, R18, R16 ;  /* 0x000000122f127223 */ /* 0x000fe40000000010 */
[C---:B------:R-:W-:Y:S02]  /*ccc0*/  FFMA R33, R44.reuse, R33, R32 ;  /* 0x000000212c217223 */ /* 0x040fe40000000020 */
[----:B------:R-:W-:-:S02]  /*ccd0*/  FFMA R4, R44, R5, R4 ;  /* 0x000000052c047223 */ /* 0x000fc40000000004 */
[C---:B------:R-:W-:Y:S02]  /*cce0*/  FFMA R37, R47.reuse, R38, R37 ;  /* 0x000000262f257223 */ /* 0x040fe40000000025 */
[----:B------:R-:W-:Y:S02]  /*ccf0*/  FFMA R24, R44, R25, R24 ;  /* 0x000000192c187223 */ /* 0x000fe40000000018 */
[----:B------:R-:W-:Y:S02]  /*cd00*/  FFMA R60, R52, R19, R18 ;  /* 0x00000013343c7223 */ /* 0x000fe40000000012 */
[C---:B------:R-:W-:Y:S01]  /*cd10*/  FFMA R34, R47.reuse, R34, R33 ;  /* 0x000000222f227223 */ /* 0x040fe20000000021 */
[----:B------:R-:W1:Y:S01]  /*cd20*/  LDS.128 R16, [0x31e0] ;  /* 0x0031e000ff107984 */ /* 0x000e620000000c00 */
[C---:B------:R-:W-:Y:S02]  /*cd30*/  FFMA R6, R47.reuse, R6, R4 ;  /* 0x000000062f067223 */ /* 0x040fe40000000004 */
[----:B------:R-:W-:-:S02]  /*cd40*/  FFMA R24, R47, R26, R24 ;  /* 0x0000001a2f187223 */ /* 0x000fc40000000018 */
[----:B------:R-:W-:Y:S01]  /*cd50*/  FFMA R30, R47, R30, R28 ;  /* 0x0000001e2f1e7223 */ /* 0x000fe2000000001c */
[----:B------:R-:W-:Y:S01]  /*cd60*/  @!P0 LOP3.LUT R28, R3, 0x7, RZ, 0xc0, !PT ;  /* 0x00000007031c8812 */ /* 0x000fe200078ec0ff */
[C---:B------:R-:W-:Y:S02]  /*cd70*/  FFMA R32, R52.reuse, R39, R37 ;  /* 0x0000002734207223 */ /* 0x040fe40000000025 */
[----:B------:R-:W3:Y:S01]  /*cd80*/  LDS.128 R36, [0x3190] ;  /* 0x00319000ff247984 */ /* 0x000ee20000000c00 */
[C---:B------:R-:W-:Y:S02]  /*cd90*/  FFMA R35, R52.reuse, R35, R34 ;  /* 0x0000002334237223 */ /* 0x040fe40000000022 */
[----:B------:R-:W-:Y:S01]  /*cda0*/  FFMA R34, R52, R7, R6 ;  /* 0x0000000734227223 */ /* 0x000fe20000000006 */
[----:B------:R-:W-:Y:S01]  /*cdb0*/  @!P0 LOP3.LUT R28, R29, 0xfffffe00, R28, 0xe2, !PT ;  /* 0xfffffe001d1c8812 */ /* 0x000fe200078ee21c */
[C---:B------:R-:W-:Y:S01]  /*cdc0*/  FFMA R8, R45.reuse, R8, R50 ;  /* 0x000000082d087223 */ /* 0x040fe20000000032 */
[----:B------:R-:W4:Y:S01]  /*cdd0*/  LDS.128 R4, [0x31b0] ;  /* 0x0031b000ff047984 */ /* 0x000f220000000c00 */
[----:B------:R-:W-:Y:S01]  /*cde0*/  FFMA R12, R45, R12, R71 ;  /* 0x0000000c2d0c7223 */ /* 0x000fe20000000047 */
[----:B------:R-:W-:Y:S01]  /*cdf0*/  @!P0 SHF.L.U32 R29, R2, 0xc, RZ ;  /* 0x0000000c021d8819 */ /* 0x000fe200000006ff */
[----:B------:R-:W-:Y:S01]  /*ce00*/  FFMA R66, R52, R27, R24 ;  /* 0x0000001b34427223 */ /* 0x000fe20000000018 */
[----:B------:R-:W-:Y:S01]  /*ce10*/  LDS.128 R48, [0x3130] ;  /* 0x00313000ff307984 */ /* 0x000fe20000000c00 */
[----:B------:R-:W-:-:S03]  /*ce20*/  FFMA R42, R47, R42, R41 ;  /* 0x0000002a2f2a7223 */ /* 0x000fc60000000029 */
[----:B------:R-:W2:Y:S01]  /*ce30*/  LDS.128 R24, [0x32e0] ;  /* 0x0032e000ff187984 */ /* 0x000ea20000000c00 */
[C---:B------:R-:W-:Y:S02]  /*ce40*/  FFMA R8, R44.reuse, R9, R8 ;  /* 0x000000092c087223 */ /* 0x040fe40000000008 */
[----:B------:R-:W-:Y:S01]  /*ce50*/  FFMA R12, R44, R13, R12 ;  /* 0x0000000d2c0c7223 */ /* 0x000fe2000000000c */
[----:B------:R-:W-:Y:S01]  /*ce60*/  @!P0 LOP3.LUT R29, R29, 0xffffe000, RZ, 0xc0, !PT ;  /* 0xffffe0001d1d8812 */ /* 0x000fe200078ec0ff */
[----:B------:R-:W-:Y:S02]  /*ce70*/  FFMA R61, R52, R43, R42 ;  /* 0x0000002b343d7223 */ /* 0x000fe4000000002a */
[----:B------:R-:W-:Y:S02]  /*ce80*/  FFMA R10, R47, R10, R8 ;  /* 0x0000000a2f0a7223 */ /* 0x000fe40000000008 */
[----:B0-----:R-:W-:Y:S02]  /*ce90*/  FFMA R20, R45, R20, R40 ;  /* 0x000000142d147223 */ /* 0x001fe40000000028 */
[----:B------:R-:W-:Y:S01]  /*cea0*/  FFMA R14, R47, R14, R12 ;  /* 0x0000000e2f0e7223 */ /* 0x000fe2000000000c */
[----:B------:R-:W0:Y:S01]  /*ceb0*/  LDS.128 R40, [0x3210] ;  /* 0x00321000ff287984 */ /* 0x000e220000000c00 */
[----:B------:R-:W-:Y:S01]  /*cec0*/  @!P0 IADD3 R59, R28, 0x90, R29 ;  /* 0x000000901c3b8810 */ /* 0x000fe20007ffe01d */
[----:B------:R-:W-:-:S02]  /*ced0*/  FFMA R56, R52, R31, R30 ;  /* 0x0000001f34387223 */ /* 0x000fc4000000001e */
[----:B------:R-:W5:Y:S01]  /*cee0*/  LDS.128 R28, [0x3110] ;  /* 0x00311000ff1c7984 */ /* 0x000f620000000c00 */
[C---:B------:R-:W-:Y:S02]  /*cef0*/  FFMA R33, R52.reuse, R11, R10 ;  /* 0x0000000b34217223 */ /* 0x040fe4000000000a */
[----:B------:R-:W-:Y:S01]  /*cf00*/  FFMA R75, R52, R15, R14 ;  /* 0x0000000f344b7223 */ /* 0x000fe2000000000e */
[----:B------:R-:W-:Y:S04]  /*cf10*/  LDS.128 R8, [0x32b0] ;  /* 0x0032b000ff087984 */ /* 0x000fe80000000c00 */
[----:B------:R-:W5:Y:S01]  /*cf20*/  LDS.128 R12, [0x3230] ;  /* 0x00323000ff0c7984 */ /* 0x000f620000000c00 */
[----:B-1----:R-:W-:Y:S02]  /*cf30*/  FFMA R16, R45, R16, R65 ;  /* 0x000000102d107223 */ /* 0x002fe40000000041 */
[----:B---3--:R-:W-:-:S02]  /*cf40*/  FFMA R36, R55, R36, R60 ;  /* 0x0000002437247223 */ /* 0x008fc4000000003c */
[C---:B------:R-:W-:Y:S02]  /*cf50*/  FFMA R16, R44.reuse, R17, R16 ;  /* 0x000000112c107223 */ /* 0x040fe40000000010 */
[----:B------:R-:W-:Y:S02]  /*cf60*/  FFMA R20, R44, R21, R20 ;  /* 0x000000152c147223 */ /* 0x000fe40000000014 */
[----:B----4-:R-:W-:Y:S02]  /*cf70*/  FFMA R4, R55, R4, R58 ;  /* 0x0000000437047223 */ /* 0x010fe4000000003a */
[----:B------:R-:W-:Y:S02]  /*cf80*/  FFMA R36, R86, R37, R36 ;  /* 0x0000002556247223 */ /* 0x000fe40000000024 */
[C---:B------:R-:W-:Y:S02]  /*cf90*/  FFMA R18, R47.reuse, R18, R16 ;  /* 0x000000122f127223 */ /* 0x040fe40000000010 */
[----:B------:R-:W-:-:S02]  /*cfa0*/  FFMA R22, R47, R22, R20 ;  /* 0x000000162f167223 */ /* 0x000fc40000000014 */
[----:B--2---:R-:W-:Y:S01]  /*cfb0*/  FFMA R24, R45, R24, R69 ;  /* 0x000000182d187223 */ /* 0x004fe20000000045 */
[----:B------:R-:W-:Y:S01]  /*cfc0*/  IADD3 R37, R81, 0x1b900, RZ ;  /* 0x0001b90051257810 */ /* 0x000fe20007ffe0ff */
[----:B------:R-:W-:Y:S02]  /*cfd0*/  FFMA R4, R86, R5, R4 ;  /* 0x0000000556047223 */ /* 0x000fe40000000004 */
[C---:B------:R-:W-:Y:S02]  /*cfe0*/  FFMA R36, R53.reuse, R38, R36 ;  /* 0x0000002635247223 */ /* 0x040fe40000000024 */
[----:B------:R-:W-:Y:S02]  /*cff0*/  FFMA R24, R44, R25, R24 ;  /* 0x000000192c187223 */ /* 0x000fe40000000018 */
[C---:B------:R-:W-:Y:S02]  /*d000*/  FFMA R69, R52.reuse, R19, R18 ;  /* 0x0000001334457223 */ /* 0x040fe40000000012 */
[----:B------:R-:W-:Y:S01]  /*d010*/  FFMA R71, R52, R23, R22 ;  /* 0x0000001734477223 */ /* 0x000fe20000000016 */
[----:B------:R-:W-:Y:S01]  /*d020*/  LDS.128 R16, [0x31d0] ;  /* 0x0031d000ff107984 */ /* 0x000fe20000000c00 */
[----:B------:R-:W-:-:S02]  /*d030*/  FFMA R67, R53, R6, R4 ;  /* 0x0000000635437223 */ /* 0x000fc40000000004 */
[----:B0-----:R-:W-:Y:S01]  /*d040*/  FFMA R40, R55, R40, R57 ;  /* 0x0000002837287223 */ /* 0x001fe20000000039 */
[----:B------:R-:W0:Y:S01]  /*d050*/  LDS.128 R20, [0x3150] ;  /* 0x00315000ff147984 */ /* 0x000e220000000c00 */
[----:B------:R-:W-:Y:S02]  /*d060*/  FFMA R65, R82, R39, R36 ;  /* 0x0000002752417223 */ /* 0x000fe40000000024 */
[----:B------:R-:W-:-:S04]  /*d070*/  @!P0 IMAD.WIDE R4, R59, R0, c[0x0][0x168] ;  /* 0x00005a003b048625 */ /* 0x000fc800078e0200 */
[----:B------:R-:W-:Y:S02]  /*d080*/  FFMA R26, R47, R26, R24 ;  /* 0x0000001a2f1a7223 */ /* 0x000fe40000000018 */
[----:B------:R-:W-:Y:S01]  /*d090*/  IMAD.WIDE R36, R37, R0, c[0x0][0x160] ;  /* 0x0000580025247625 */ /* 0x000fe200078e0200 */
[----:B------:R1:W2:Y:S03]  /*d0a0*/  @!P0 LDG.E.CONSTANT R4, [R4.64] ;  /* 0x0000000404048981 */ /* 0x0002a6000c1e9900 */
[----:B-----5:R-:W-:Y:S01]  /*d0b0*/  FFMA R28, R28, R55, R61 ;  /* 0x000000371c1c7223 */ /* 0x020fe2000000003d */
[----:B------:R3:W4:Y:S01]  /*d0c0*/  LDG.E.CONSTANT R62, [R36.64+0xc40] ;  /* 0x000c4004243e7981 */ /* 0x000722000c1e9900 */
[----:B------:R-:W-:Y:S02]  /*d0d0*/  FFMA R41, R86, R41, R40 ;  /* 0x0000002956297223 */ /* 0x000fe40000000028 */
[----:B------:R-:W-:Y:S01]  /*d0e0*/  FFMA R40, R52, R27, R26 ;  /* 0x0000001b34287223 */ /* 0x000fe2000000001a */
[----:B------:R3:W2:Y:S01]  /*d0f0*/  LDG.E.CONSTANT R60, [R36.64+0x1880] ;  /* 0x00188004243c7981 */ /* 0x0006a2000c1e9900 */
[----:B------:R-:W-:-:S02]  /*d100*/  FFMA R48, R55, R48, R66 ;  /* 0x0000003037307223 */ /* 0x000fc40000000042 */
[C---:B------:R-:W-:Y:S01]  /*d110*/  FFMA R12, R55.reuse, R12, R54 ;  /* 0x0000000c370c7223 */ /* 0x040fe20000000036 */
[----:B------:R3:W2:Y:S01]  /*d120*/  LDG.E.CONSTANT R66, [R36.64] ;  /* 0x0000000424427981 */ /* 0x0006a2000c1e9900 */
[----:B------:R-:W-:Y:S02]  /*d130*/  FFMA R8, R55, R8, R56 ;  /* 0x0000000837087223 */ /* 0x000fe40000000038 */
[----:B------:R-:W-:Y:S01]  /*d140*/  FFMA R28, R86, R29, R28 ;  /* 0x0000001d561c7223 */ /* 0x000fe2000000001c */
[----:B------:R3:W2:Y:S04]  /*d150*/  LDG.E.CONSTANT R58, [R36.64+0x24c0] ;  /* 0x0024c004243a7981 */ /* 0x0006a8000c1e9900 */
[----:B------:R3:W2:Y:S04]  /*d160*/  LDG.E.CONSTANT R56, [R36.64+0x3100] ;  /* 0x0031000424387981 */ /* 0x0006a8000c1e9900 */
[----:B------:R3:W2:Y:S04]  /*d170*/  LDG.E.CONSTANT R54, [R36.64+0x3d40] ;  /* 0x003d400424367981 */ /* 0x0006a8000c1e9900 */
[----:B------:R3:W2:Y:S04]  /*d180*/  LDG.E.CONSTANT R52, [R36.64+0x4980] ;  /* 0x0049800424347981 */ /* 0x0006a8000c1e9900 */
[----:B------:R3:W2:Y:S01]  /*d190*/  LDG.E.CONSTANT R6, [R36.64+0x55c0] ;  /* 0x0055c00424067981 */ /* 0x0006a2000c1e9900 */
[----:B------:R-:W-:-:S03]  /*d1a0*/  FFMA R28, R53, R30, R28 ;  /* 0x0000001e351c7223 */ /* 0x000fc6000000001c */
[----:B------:R-:W1:Y:S01]  /*d1b0*/  LDS.128 R44, [0x3290] ;  /* 0x00329000ff2c7984 */ /* 0x000e620000000c00 */
[----:B------:R-:W-:-:S03]  /*d1c0*/  FFMA R61, R82, R31, R28 ;  /* 0x0000001f523d7223 */ /* 0x000fc6000000001c */
[----:B------:R-:W3:Y:S01]  /*d1d0*/  LDS.128 R28, [0x32d0] ;  /* 0x0032d000ff1c7984 */ /* 0x000ee20000000c00 */
[----:B------:R-:W-:-:S03]  /*d1e0*/  FFMA R8, R86, R9, R8 ;  /* 0x0000000956087223 */ /* 0x000fc60000000008 */
[----:B------:R-:W3:Y:S01]  /*d1f0*/  LDS.128 R24, [0x3250] ;  /* 0x00325000ff187984 */ /* 0x000ee20000000c00 */
[----:B------:R-:W-:-:S04]  /*d200*/  FFMA R8, R53, R10, R8 ;  /* 0x0000000a35087223 */ /* 0x000fc80000000008 */
[----:B------:R-:W-:Y:S02]  /*d210*/  FFMA R73, R82, R11, R8 ;  /* 0x0000000b52497223 */ /* 0x000fe40000000008 */
[----:B------:R-:W3:Y:S01]  /*d220*/  LDS.128 R8, [0x31f0] ;  /* 0x0031f000ff087984 */ /* 0x000ee20000000c00 */
[----:B------:R-:W-:-:S04]  /*d230*/  FFMA R12, R86, R13, R12 ;  /* 0x0000000d560c7223 */ /* 0x000fc8000000000c */
[----:B------:R-:W-:Y:S02]  /*d240*/  FFMA R12, R53, R14, R12 ;  /* 0x0000000e350c7223 */ /* 0x000fe4000000000c */
[C---:B0-----:R-:W-:Y:S02]  /*d250*/  FFMA R20, R55.reuse, R20, R32 ;  /* 0x0000001437147223 */ /* 0x041fe40000000020 */
[----:B------:R-:W-:Y:S02]  /*d260*/  FFMA R16, R55, R16, R35 ;  /* 0x0000001037107223 */ /* 0x000fe40000000023 */
[----:B------:R-:W-:Y:S02]  /*d270*/  FFMA R59, R82, R15, R12 ;  /* 0x0000000f523b7223 */ /* 0x000fe4000000000c */
[----:B------:R-:W0:Y:S01]  /*d280*/  LDS.128 R12, [0x3170] ;  /* 0x00317000ff0c7984 */ /* 0x000e220000000c00 */
[C---:B------:R-:W-:Y:S02]  /*d290*/  FFMA R20, R86.reuse, R21, R20 ;  /* 0x0000001556147223 */ /* 0x040fe40000000014 */
[----:B------:R-:W-:-:S02]  /*d2a0*/  FFMA R16, R86, R17, R16 ;  /* 0x0000001156107223 */ /* 0x000fc40000000010 */
[----:B------:R-:W-:Y:S02]  /*d2b0*/  FFMA R48, R86, R49, R48 ;  /* 0x0000003156307223 */ /* 0x000fe40000000030 */
[C---:B------:R-:W-:Y:S02]  /*d2c0*/  FFMA R20, R53.reuse, R22, R20 ;  /* 0x0000001635147223 */ /* 0x040fe40000000014 */
[C---:B------:R-:W-:Y:S02]  /*d2d0*/  FFMA R16, R53.reuse, R18, R16 ;  /* 0x0000001235107223 */ /* 0x040fe40000000010 */
[----:B------:R-:W-:Y:S02]  /*d2e0*/  FFMA R48, R53, R50, R48 ;  /* 0x0000003235307223 */ /* 0x000fe40000000030 */
[----:B-1----:R-:W-:Y:S02]  /*d2f0*/  FFMA R44, R55, R44, R63 ;  /* 0x0000002c372c7223 */ /* 0x002fe4000000003f */
[----:B------:R-:W-:-:S02]  /*d300*/  FFMA R63, R82, R23, R20 ;  /* 0x00000017523f7223 */ /* 0x000fc40000000014 */
[----:B------:R-:W-:Y:S01]  /*d310*/  FFMA R50, R82, R19, R16 ;  /* 0x0000001352327223 */ /* 0x000fe20000000010 */
[----:B------:R-:W1:Y:S01]  /*d320*/  LDS.128 R20, [0x3270] ;  /* 0x00327000ff147984 */ /* 0x000e620000000c00 */
[----:B---3--:R-:W-:-:S03]  /*d330*/  FFMA R28, R55, R28, R33 ;  /* 0x0000001c371c7223 */ /* 0x008fc60000000021 */
[----:B------:R-:W3:Y:S01]  /*d340*/  LDS.128 R16, [0x32f0] ;  /* 0x0032f000ff107984 */ /* 0x000ee20000000c00 */
[----:B------:R-:W-:-:S03]  /*d350*/  FFMA R29, R86, R29, R28 ;  /* 0x0000001d561d7223 */ /* 0x000fc6000000001c */
[----:B------:R-:W-:Y:S06]  /*d360*/  BAR.SYNC 0x0 ;  /* 0x0000000000007b1d */ /* 0x000fec0000000000 */
[----:B------:R-:W-:Y:S01]  /*d370*/  FFMA R29, R53, R30, R29 ;  /* 0x0000001e351d7223 */ /* 0x000fe2000000001d */
[----:B------:R-:W-:Y:S01]  /*d380*/  @!P0 STS [R3.X4+0x3100], R64 ;  /* 0x0031004003008388 */ /* 0x000fe20000004800 */
[----:B------:R-:W-:Y:S02]  /*d390*/  FFMA R67, R82, R7, R67 ;  /* 0x0000000752437223 */ /* 0x000fe40000000043 */
[C---:B------:R-:W-:Y:S01]  /*d3a0*/  FFMA R24, R55.reuse, R24, R34 ;  /* 0x0000001837187223 */ /* 0x040fe20000000022 */
        /* <DEDUP_REMOVED lines=12> */
[----:B------:R-:W3:Y:S01]  /*d470*/  LDS.128 R32, [0x3180] ;  /* 0x00318000ff207984 */ /* 0x000ee20000000c00 */
[----:B------:R-:W-:-:S03]  /*d480*/  FFMA R51, R82, R51, R48 ;  /* 0x0000003352337223 */ /* 0x000fc60000000030 */
[----:B------:R-:W3:Y:S01]  /*d490*/  LDS.128 R28, [0x3120] ;  /* 0x00312000ff1c7984 */ /* 0x000ee20000000c00 */
[----:B------:R-:W-:-:S03]  /*d4a0*/  FFMA R8, R86, R9, R8 ;  /* 0x0000000956087223 */ /* 0x000fc60000000008 */
[----:B------:R-:W3:Y:S01]  /*d4b0*/  LDS R48, [R3.X4+0x620] ;  /* 0x0006200003307984 */ /* 0x000ee20000004800 */
[----:B------:R-:W-:-:S03]  /*d4c0*/  FFMA R8, R53, R10, R8 ;  /* 0x0000000a35087223 */ /* 0x000fc60000000008 */
[----:B------:R-:W3:Y:S01]  /*d4d0*/  LDS R5, [R3.X4+0xc40] ;  /* 0x000c400003057984 */ /* 0x000ee20000004800 */
[----:B0-----:R-:W-:Y:S02]  /*d4e0*/  FFMA R12, R55, R12, R75 ;  /* 0x0000000c370c7223 */ /* 0x001fe4000000004b */
[----:B------:R-:W-:Y:S01]  /*d4f0*/  FFMA R74, R82, R11, R8 ;  /* 0x0000000b524a7223 */ /* 0x000fe20000000008 */
[----:B------:R-:W0:Y:S01]  /*d500*/  LDS R64, [R3.X4+0x1260] ;  /* 0x0012600003407984 */ /* 0x000e220000004800 */
[----:B------:R-:W-:-:S03]  /*d510*/  FFMA R24, R86, R25, R24 ;  /* 0x0000001956187223 */ /* 0x000fc60000000018 */
[----:B------:R-:W0:Y:S01]  /*d520*/  LDS.128 R8, [0x3220] ;  /* 0x00322000ff087984 */ /* 0x000e220000000c00 */
[----:B------:R-:W-:Y:S02]  /*d530*/  FFMA R12, R86, R13, R12 ;  /* 0x0000000d560c7223 */ /* 0x000fe4000000000c */
[C---:B------:R-:W-:Y:S01]  /*d540*/  FFMA R26, R53.reuse, R26, R24 ;  /* 0x0000001a351a7223 */ /* 0x040fe20000000018 */
[----:B------:R-:W0:Y:S01]  /*d550*/  LDS.128 R36, [0x3100] ;  /* 0x00310000ff247984 */ /* 0x000e220000000c00 */
[----:B------:R-:W-:Y:S02]  /*d560*/  FFMA R12, R53, R14, R12 ;  /* 0x0000000e350c7223 */ /* 0x000fe4000000000c */
[C---:B-1----:R-:W-:Y:S01]  /*d570*/  FFMA R20, R55.reuse, R20, R71 ;  /* 0x0000001437147223 */ /* 0x042fe20000000047 */
[----:B------:R-:W-:Y:S01]  /*d580*/  LDS R78, [R3.X4+0x1ea0] ;  /* 0x001ea000034e7984 */ /* 0x000fe20000004800 */
[----:B---3--:R-:W-:Y:S02]  /*d590*/  FFMA R16, R55, R16, R40 ;  /* 0x0000001037107223 */ /* 0x008fe40000000028 */
[C---:B------:R-:W-:Y:S01]  /*d5a0*/  FFMA R75, R82.reuse, R27, R26 ;  /* 0x0000001b524b7223 */ /* 0x040fe2000000001a */
[----:B------:R-:W-:Y:S01]  /*d5b0*/  LDS R76, [R3.X4+0x2ae0] ;  /* 0x002ae000034c7984 */ /* 0x000fe20000004800 */
[----:B------:R-:W-:-:S03]  /*d5c0*/  FFMA R55, R82, R15, R12 ;  /* 0x0000000f52377223 */ /* 0x000fc6000000000c */
[----:B------:R-:W1:Y:S04]  /*d5d0*/  LDS.128 R24, [0x3200] ;  /* 0x00320000ff187984 */ /* 0x000e680000000c00 */
[----:B------:R-:W3:Y:S01]  /*d5e0*/  LDS.128 R12, [0x3280] ;  /* 0x00328000ff0c7984 */ /* 0x000ee20000000c00 */
[C---:B------:R-:W-:Y:S02]  /*d5f0*/  FFMA R20, R86.reuse, R21, R20 ;  /* 0x0000001556147223 */ /* 0x040fe40000000014 */
[C---:B------:R-:W-:Y:S02]  /*d600*/  FFMA R44, R86.reuse, R45, R44 ;  /* 0x0000002d562c7223 */ /* 0x040fe4000000002c */
[----:B------:R-:W-:Y:S02]  /*d610*/  FFMA R16, R86, R17, R16 ;  /* 0x0000001156107223 */ /* 0x000fe40000000010 */
[----:B------:R-:W-:-:S02]  /*d620*/  FFMA R20, R53, R22, R20 ;  /* 0x0000001635147223 */ /* 0x000fc40000000014 */
[C---:B------:R-:W-:Y:S02]  /*d630*/  FFMA R41, R53.reuse, R42, R41 ;  /* 0x0000002a35297223 */ /* 0x040fe40000000029 */
[C---:B------:R-:W-:Y:S02]  /*d640*/  FFMA R44, R53.reuse, R46, R44 ;  /* 0x0000002e352c7223 */ /* 0x040fe4000000002c */
[----:B------:R-:W-:Y:S02]  /*d650*/  FFMA R16, R53, R18, R16 ;  /* 0x0000001235107223 */ /* 0x000fe40000000010 */
[C---:B------:R-:W-:Y:S02]  /*d660*/  FFMA R32, R7.reuse, R32, R65 ;  /* 0x0000002007207223 */ /* 0x040fe40000000041 */
[----:B------:R-:W-:Y:S02]  /*d670*/  FFMA R53, R82, R23, R20 ;  /* 0x0000001752357223 */ /* 0x000fe40000000014 */
[----:B------:R-:W-:Y:S01]  /*d680*/  FFMA R28, R7, R28, R51 ;  /* 0x0000001c071c7223 */ /* 0x000fe20000000033 */
[----:B------:R-:W3:Y:S01]  /*d690*/  LDS.128 R20, [0x3140] ;  /* 0x00314000ff147984 */ /* 0x000ee20000000c00 */
[----:B------:R-:W-:-:S02]  /*d6a0*/  FFMA R32, R48, R33, R32 ;  /* 0x0000002130207223 */ /* 0x000fc40000000020 */
[----:B------:R-:W-:Y:S02]  /*d6b0*/  FFMA R28, R48, R29, R28 ;  /* 0x0000001d301c7223 */ /* 0x000fe4000000001c */
[C---:B------:R-:W-:Y:S02]  /*d6c0*/  FFMA R34, R5.reuse, R34, R32 ;  /* 0x0000002205227223 */ /* 0x040fe40000000020 */
[----:B------:R-:W-:Y:S02]  /*d6d0*/  FFMA R28, R5, R30, R28 ;  /* 0x0000001e051c7223 */ /* 0x000fe4000000001c */
[C---:B0-----:R-:W-:Y:S02]  /*d6e0*/  FFMA R71, R64.reuse, R35, R34 ;  /* 0x0000002340477223 */ /* 0x041fe40000000022 */
[----:B------:R-:W-:Y:S01]  /*d6f0*/  FFMA R8, R7, R8, R59 ;  /* 0x0000000807087223 */ /* 0x000fe2000000003b */
[----:B------:R-:W0:Y:S01]  /*d700*/  LDS.128 R32, [0x32c0] ;  /* 0x0032c000ff207984 */ /* 0x000e220000000c00 */
[----:B------:R-:W-:-:S03]  /*d710*/  FFMA R59, R64, R31, R28 ;  /* 0x0000001f403b7223 */ /* 0x000fc6000000001c */
[----:B------:R-:W0:Y:S01]  /*d720*/  LDS.128 R28, [0x3160] ;  /* 0x00316000ff1c7984 */ /* 0x000e220000000c00 */
[C---:B------:R-:W-:Y:S02]  /*d730*/  FFMA R57, R82.reuse, R43, R41 ;  /* 0x0000002b52397223 */ /* 0x040fe40000000029 */
[----:B------:R-:W-:Y:S01]  /*d740*/  FFMA R49, R82, R47, R44 ;  /* 0x0000002f52317223 */ /* 0x000fe2000000002c */
[----:B------:R-:W-:Y:S01]  /*d750*/  LDS.128 R40, [0x31a0] ;  /* 0x0031a000ff287984 */ /* 0x000fe20000000c00 */
[----:B------:R-:W-:Y:S02]  /*d760*/  FFMA R36, R36, R7, R61 ;  /* 0x0000000724247223 */ /* 0x000fe4000000003d */
[C---:B-1----:R-:W-:Y:S01]  /*d770*/  FFMA R24, R7.reuse, R24, R57 ;  /* 0x0000001807187223 */ /* 0x042fe20000000039 */
[----:B------:R-:W-:Y:S01]  /*d780*/  LDS.128 R44, [0x32a0] ;  /* 0x0032a000ff2c7984 */ /* 0x000fe20000000c00 */
[----:B---3--:R-:W-:Y:S02]  /*d790*/  FFMA R12, R7, R12, R49 ;  /* 0x0000000c070c7223 */ /* 0x008fe40000000031 */
[----:B------:R-:W-:-:S02]  /*d7a0*/  FFMA R8, R48, R9, R8 ;  /* 0x0000000930087223 */ /* 0x000fc40000000008 */
[C---:B------:R-:W-:Y:S02]  /*d7b0*/  FFMA R36, R48.reuse, R37, R36 ;  /* 0x0000002530247223 */ /* 0x040fe40000000024 */
[C---:B------:R-:W-:Y:S02]  /*d7c0*/  FFMA R24, R48.reuse, R25, R24 ;  /* 0x0000001930187223 */ /* 0x040fe40000000018 */
[----:B------:R-:W-:Y:S02]  /*d7d0*/  FFMA R12, R48, R13, R12 ;  /* 0x0000000d300c7223 */ /* 0x000fe4000000000c */
[C---:B------:R-:W-:Y:S02]  /*d7e0*/  FFMA R8, R5.reuse, R10, R8 ;  /* 0x0000000a05087223 */ /* 0x040fe40000000008 */
[----:B------:R-:W-:Y:S02]  /*d7f0*/  FFMA R82, R82, R19, R16 ;  /* 0x0000001352527223 */ /* 0x000fe40000000010 */
[C---:B------:R-:W-:Y:S01]  /*d800*/  FFMA R38, R5.reuse, R38, R36 ;  /* 0x0000002605267223 */ /* 0x040fe20000000024 */
[----:B------:R-:W1:Y:S01]  /*d810*/  LDS.128 R16, [0x31c0] ;  /* 0x0031c000ff107984 */ /* 0x000e620000000c00 */
[----:B------:R-:W-:-:S02]  /*d820*/  FFMA R24, R5, R26, R24 ;  /* 0x0000001a05187223 */ /* 0x000fc40000000018 */
[----:B------:R-:W-:Y:S02]  /*d830*/  FFMA R12, R5, R14, R12 ;  /* 0x0000000e050c7223 */ /* 0x000fe4000000000c */
[C---:B------:R-:W-:Y:S02]  /*d840*/  FFMA R57, R64.reuse, R11, R8 ;  /* 0x0000000b40397223 */ /* 0x040fe40000000008 */
[C---:B------:R-:W-:Y:S01]  /*d850*/  FFMA R61, R64.reuse, R39, R38 ;  /* 0x00000027403d7223 */ /* 0x040fe20000000026 */
[----:B------:R-:W3:Y:S01]  /*d860*/  LDS.128 R8, [0x3260] ;  /* 0x00326000ff087984 */ /* 0x000ee20000000c00 */
[C---:B------:R-:W-:Y:S02]  /*d870*/  FFMA R65, R64.reuse, R27, R24 ;  /* 0x0000001b40417223 */ /* 0x040fe40000000018 */
[----:B------:R-:W-:Y:S01]  /*d880*/  FFMA R72, R64, R15, R12 ;  /* 0x0000000f40487223 */ /* 0x000fe2000000000c */
[----:B------:R-:W3:Y:S01]  /*d890*/  LDS.128 R24, [0x3240] ;  /* 0x00324000ff187984 */ /* 0x000ee20000000c00 */
[----:B------:R-:W-:-:S03]  /*d8a0*/  FFMA R20, R7, R20, R63 ;  /* 0x0000001407147223 */ /* 0x000fc6000000003f */
[----:B------:R-:W3:Y:S04]  /*d8b0*/  LDS.128 R12, [0x31e0] ;  /* 0x0031e000ff0c7984 */ /* 0x000ee80000000c00 */
[----:B------:R-:W4:Y:S01]  /*d8c0*/  LDS.128 R36, [0x32e0] ;  /* 0x0032e000ff247984 */ /* 0x000f220000000c00 */
[----:B------:R-:W-:-:S04]  /*d8d0*/  FFMA R20, R48, R21, R20 ;  /* 0x0000001530147223 */ /* 0x000fc80000000014 */
[----:B------:R-:W-:Y:S02]  /*d8e0*/  FFMA R20, R5, R22, R20 ;  /* 0x0000001605147223 */ /* 0x000fe40000000014 */
[C---:B0-----:R-:W-:Y:S02]  /*d8f0*/  FFMA R32, R7.reuse, R32, R68 ;  /* 0x0000002007207223 */ /* 0x041fe40000000044 */
[----:B------:R-:W-:Y:S02]  /*d900*/  FFMA R68, R64, R23, R20 ;  /* 0x0000001740447223 */ /* 0x000fe40000000014 */
[C---:B------:R-:W-:Y:S01]  /*d910*/  FFMA R28, R7.reuse, R28, R55 ;  /* 0x0000001c071c7223 */ /* 0x040fe20000000037 */
[----:B------:R-:W-:Y:S04]  /*d920*/  LDS.128 R20, [0x3190] ;  /* 0x00319000ff147984 */ /* 0x000fe80000000c00 */
[----:B------:R-:W0:Y:S01]  /*d930*/  LDS R55, [R3.X4+0x1880] ;  /* 0x0018800003377984 */ /* 0x000e220000004800 */
[----:B-1----:R-:W-:-:S02]  /*d940*/  FFMA R16, R7, R16, R50 ;  /* 0x0000001007107223 */ /* 0x002fc40000000032 */
[C---:B------:R-:W-:Y:S02]  /*d950*/  FFMA R40, R7.reuse, R40, R67 ;  /* 0x0000002807287223 */ /* 0x040fe40000000043 */
[----:B------:R-:W-:Y:S02]  /*d960*/  FFMA R16, R48, R17, R16 ;  /* 0x0000001130107223 */ /* 0x000fe40000000010 */
[C---:B------:R-:W-:Y:S02]  /*d970*/  FFMA R44, R7.reuse, R44, R73 ;  /* 0x0000002c072c7223 */ /* 0x040fe40000000049 */
[C---:B---3--:R-:W-:Y:S02]  /*d980*/  FFMA R8, R7.reuse, R8, R53 ;  /* 0x0000000807087223 */ /* 0x048fe40000000035 */
[C---:B------:R-:W-:Y:S01]  /*d990*/  FFMA R24, R7.reuse, R24, R75 ;  /* 0x0000001807187223 */ /* 0x040fe2000000004b */
[----:B------:R-:W-:Y:S01]  /*d9a0*/  LDS R53, [R3.X4+0x24c0] ;  /* 0x0024c00003357984 */ /* 0x000fe20000004800 */
[----:B------:R-:W-:-:S02]  /*d9b0*/  FFMA R12, R7, R12, R74 ;  /* 0x0000000c070c7223 */ /* 0x000fc4000000004a */
[----:B----4-:R-:W-:Y:S02]  /*d9c0*/  FFMA R36, R7, R36, R82 ;  /* 0x0000002407247223 */ /* 0x010fe40000000052 */
[----:B------:R-:W-:Y:S02]  /*d9d0*/  FFMA R18, R5, R18, R16 ;  /* 0x0000001205127223 */ /* 0x000fe40000000010 */
[C---:B------:R-:W-:Y:S01]  /*d9e0*/  FFMA R8, R48.reuse, R9, R8 ;  /* 0x0000000930087223 */ /* 0x040fe20000000008 */
[----:B------:R-:W-:Y:S01]  /*d9f0*/  @!P0 SHF.R.U32.HI R7, RZ, 0x3, R3 ;  /* 0x00000003ff078819 */ /* 0x000fe20000011603 */
[C---:B------:R-:W-:Y:S02]  /*da00*/  FFMA R40, R48.reuse, R41, R40 ;  /* 0x0000002930287223 */ /* 0x040fe40000000028 */
[C---:B------:R-:W-:Y:S02]  /*da10*/  FFMA R44, R48.reuse, R45, R44 ;  /* 0x0000002d302c7223 */ /* 0x040fe4000000002c */
[----:B------:R-:W-:-:S02]  /*da20*/  FFMA R24, R48, R25, R24 ;  /* 0x0000001930187223 */ /* 0x000fc40000000018 */
[C---:B------:R-:W-:Y:S02]  /*da30*/  FFMA R16, R48.reuse, R33, R32 ;  /* 0x0000002130107223 */ /* 0x040fe40000000020 */
[C---:B------:R-:W-:Y:S02]  /*da40*/  FFMA R28, R48.reuse, R29, R28 ;  /* 0x0000001d301c7223 */ /* 0x040fe4000000001c */
[C---:B------:R-:W-:Y:S02]  /*da50*/  FFMA R12, R48.reuse, R13, R12 ;  /* 0x0000000d300c7223 */ /* 0x040fe4000000000c */
[----:B------:R-:W-:Y:S02]  /*da60*/  FFMA R36, R48, R37, R36 ;  /* 0x0000002530247223 */ /* 0x000fe40000000024 */
[C---:B------:R-:W-:Y:S01]  /*da70*/  FFMA R10, R5.reuse, R10, R8 ;  /* 0x0000000a050a7223 */ /* 0x040fe20000000008 */
[----:B------:R-:W-:Y:S01]  /*da80*/  @!P0 SHF.L.U32 R8, R2, 0xc, RZ ;  /* 0x0000000c02088819 */ /* 0x000fe200000006ff */
[C---:B------:R-:W-:Y:S01]  /*da90*/  FFMA R40, R5.reuse, R42, R40 ;  /* 0x0000002a05287223 */ /* 0x040fe20000000028 */
[----:B------:R-:W-:Y:S01]  /*daa0*/  LDS.128 R48, [0x31b0] ;  /* 0x0031b000ff307984 */ /* 0x000fe20000000c00 */
[----:B------:R-:W-:-:S02]  /*dab0*/  FFMA R44, R5, R46, R44 ;  /* 0x0000002e052c7223 */ /* 0x000fc4000000002c */
[C---:B------:R-:W-:Y:S02]  /*dac0*/  FFMA R24, R5.reuse, R26, R24 ;  /* 0x0000001a05187223 */ /* 0x040fe40000000018 */
[C---:B------:R-:W-:Y:S02]  /*dad0*/  FFMA R34, R5.reuse, R34, R16 ;  /* 0x0000002205227223 */ /* 0x040fe40000000010 */
[C---:B------:R-:W-:Y:S02]  /*dae0*/  FFMA R30, R5.reuse, R30, R28 ;  /* 0x0000001e051e7223 */ /* 0x040fe4000000001c */
[----:B------:R-:W-:Y:S01]  /*daf0*/  FFMA R14, R5, R14, R12 ;  /* 0x0000000e050e7223 */ /* 0x000fe2000000000c */
[----:B------:R-:W-:Y:S01]  /*db00*/  @!P0 SHF.L.U32 R12, R7, 0x9, RZ ;  /* 0x00000009070c8819 */ /* 0x000fe200000006ff */
[----:B------:R-:W-:Y:S01]  /*db10*/  FFMA R38, R5, R38, R36 ;  /* 0x0000002605267223 */ /* 0x000fe20000000024 */
[----:B------:R-:W-:Y:S01]  /*db20*/  @!P0 LOP3.LUT R5, R3, 0x7, RZ, 0xc0, !PT ;  /* 0x0000000703058812 */ /* 0x000fe200078ec0ff */
[----:B------:R-:W-:-:S02]  /*db30*/  FFMA R33, R64, R19, R18 ;  /* 0x0000001340217223 */ /* 0x000fc40000000012 */
[----:B------:R-:W1:Y:S01]  /*db40*/  LDS.128 R16, [0x3110] ;  /* 0x00311000ff107984 */ /* 0x000e620000000c00 */
[----:B------:R-:W-:Y:S02]  /*db50*/  @!P0 LOP3.LUT R8, R8, 0xffffe000, RZ, 0xc0, !PT ;  /* 0xffffe00008088812 */ /* 0x000fe400078ec0ff */
[----:B------:R-:W-:Y:S01]  /*db60*/  @!P0 LOP3.LUT R5, R12, 0xfffffe00, R5, 0xe2, !PT ;  /* 0xfffffe000c058812 */ /* 0x000fe200078ee205 */
[----:B0-----:R-:W-:Y:S02]  /*db70*/  FFMA R20, R55, R20, R71 ;  /* 0x0000001437147223 */ /* 0x001fe40000000047 */
[C---:B------:R-:W-:Y:S01]  /*db80*/  FFMA R71, R64.reuse, R11, R10 ;  /* 0x0000000b40477223 */ /* 0x040fe2000000000a */
[----:B------:R-:W-:Y:S01]  /*db90*/  @!P0 IADD3 R7, R5, 0x98, R8 ;  /* 0x0000009805078810 */ /* 0x000fe20007ffe008 */
[C---:B------:R-:W-:Y:S01]  /*dba0*/  FFMA R32, R64.reuse, R27, R24 ;  /* 0x0000001b40207223 */ /* 0x040fe20000000018 */
[----:B------:R-:W0:Y:S04]  /*dbb0*/  LDS.128 R8, [0x32b0] ;  /* 0x0032b000ff087984 */ /* 0x000e280000000c00 */
[----:B------:R-:W3:Y:S01]  /*dbc0*/  LDS.128 R24, [0x3210] ;  /* 0x00321000ff187984 */ /* 0x000ee20000000c00 */
[----:B------:R-:W-:-:S02]  /*dbd0*/  FFMA R69, R64, R47, R44 ;  /* 0x0000002f40457223 */ /* 0x000fc4000000002c */
[C---:B------:R-:W-:Y:S01]  /*dbe0*/  FFMA R5, R64.reuse, R31, R30 ;  /* 0x0000001f40057223 */ /* 0x040fe2000000001e */
[----:B------:R-:W-:Y:S01]  /*dbf0*/  LDS.128 R44, [0x3130] ;  /* 0x00313000ff2c7984 */ /* 0x000fe20000000c00 */
[----:B------:R-:W-:-:S03]  /*dc00*/  FFMA R67, R64, R15, R14 ;  /* 0x0000000f40437223 */ /* 0x000fc6000000000e */
[----:B------:R-:W4:Y:S01]  /*dc10*/  LDS.128 R12, [0x3230] ;  /* 0x00323000ff0c7984 */ /* 0x000f220000000c00 */
[----:B------:R-:W-:-:S03]  /*dc20*/  FFMA R20, R78, R21, R20 ;  /* 0x000000154e147223 */ /* 0x000fc60000000014 */
[----:B------:R-:W2:Y:S01]  /*dc30*/  LDS.128 R28, [0x3150] ;  /* 0x00315000ff1c7984 */ /* 0x000ea20000000c00 */
[----:B------:R-:W-:-:S04]  /*dc40*/  @!P0 IMAD.WIDE R36, R7, R0, c[0x0][0x168] ;  /* 0x00005a0007248625 */ /* 0x000fc800078e0200 */
[----:B-1----:R-:W-:Y:S02]  /*dc50*/  FFMA R16, R16, R55, R61 ;  /* 0x0000003710107223 */ /* 0x002fe4000000003d */
[----:B------:R1:W5:Y:S02]  /*dc60*/  @!P0 LDG.E.CONSTANT R36, [R36.64] ;  /* 0x0000000424248981 */ /* 0x000364000c1e9900 */
[----:B------:R-:W-:-:S04]  /*dc70*/  FFMA R16, R78, R17, R16 ;  /* 0x000000114e107223 */ /* 0x000fc80000000010 */
[----:B------:R-:W-:Y:S02]  /*dc80*/  FFMA R16, R53, R18, R16 ;  /* 0x0000001235107223 */ /* 0x000fe40000000010 */
[C---:B0-----:R-:W-:Y:S02]  /*dc90*/  FFMA R8, R55.reuse, R8, R69 ;  /* 0x0000000837087223 */ /* 0x041fe40000000045 */
[----:B---3--:R-:W-:Y:S02]  /*dca0*/  FFMA R24, R55, R24, R65 ;  /* 0x0000001837187223 */ /* 0x008fe40000000041 */
[C---:B------:R-:W-:Y:S02]  /*dcb0*/  FFMA R8, R78.reuse, R9, R8 ;  /* 0x000000094e087223 */ /* 0x040fe40000000008 */
[----:B------:R-:W-:Y:S02]  /*dcc0*/  FFMA R24, R78, R25, R24 ;  /* 0x000000194e187223 */ /* 0x000fe40000000018 */
[----:B------:R-:W-:-:S02]  /*dcd0*/  FFMA R63, R76, R19, R16 ;  /* 0x000000134c3f7223 */ /* 0x000fc40000000010 */
[----:B------:R-:W0:Y:S01]  /*dce0*/  LDS.128 R16, [0x31d0] ;  /* 0x0031d000ff107984 */ /* 0x000e220000000c00 */
[C---:B------:R-:W-:Y:S02]  /*dcf0*/  FFMA R8, R53.reuse, R10, R8 ;  /* 0x0000000a35087223 */ /* 0x040fe40000000008 */
[C---:B------:R-:W-:Y:S02]  /*dd00*/  FFMA R22, R53.reuse, R22, R20 ;  /* 0x0000001635167223 */ /* 0x040fe40000000014 */
[----:B------:R-:W-:Y:S02]  /*dd10*/  FFMA R24, R53, R26, R24 ;  /* 0x0000001a35187223 */ /* 0x000fe40000000018 */
[----:B------:R-:W-:Y:S02]  /*dd20*/  FFMA R70, R64, R43, R40 ;  /* 0x0000002b40467223 */ /* 0x000fe40000000028 */
[----:B------:R-:W3:Y:S01]  /*dd30*/  LDS.128 R40, [0x3290] ;  /* 0x00329000ff287984 */ /* 0x000ee20000000c00 */
[----:B-1----:R-:W-:-:S02]  /*dd40*/  FFMA R37, R76, R11, R8 ;  /* 0x0000000b4c257223 */ /* 0x002fc40000000008 */
[C---:B------:R-:W-:Y:S01]  /*dd50*/  FFMA R61, R76.reuse, R23, R22 ;  /* 0x000000174c3d7223 */ /* 0x040fe20000000016 */
[----:B------:R-:W1:Y:S01]  /*dd60*/  LDS.128 R8, [0x3170] ;  /* 0x00317000ff087984 */ /* 0x000e620000000c00 */
[----:B------:R-:W-:-:S03]  /*dd70*/  FFMA R65, R76, R27, R24 ;  /* 0x0000001b4c417223 */ /* 0x000fc60000000018 */
[----:B------:R-:W1:Y:S04]  /*dd80*/  LDS.128 R20, [0x3250] ;  /* 0x00325000ff147984 */ /* 0x000e680000000c00 */
[----:B------:R-:W1:Y:S01]  /*dd90*/  LDS.128 R24, [0x32d0] ;  /* 0x0032d000ff187984 */ /* 0x000e620000000c00 */
[C---:B----4-:R-:W-:Y:S02]  /*dda0*/  FFMA R12, R55.reuse, R12, R57 ;  /* 0x0000000c370c7223 */ /* 0x050fe40000000039 */
[----:B--2---:R-:W-:Y:S02]  /*ddb0*/  FFMA R28, R55, R28, R68 ;  /* 0x0000001c371c7223 */ /* 0x004fe40000000044 */
[C---:B------:R-:W-:Y:S02]  /*ddc0*/  FFMA R12, R78.reuse, R13, R12 ;  /* 0x0000000d4e0c7223 */ /* 0x040fe4000000000c */
[----:B------:R-:W-:-:S02]  /*ddd0*/  FFMA R28, R78, R29, R28 ;  /* 0x0000001d4e1c7223 */ /* 0x000fc4000000001c */
[----:B------:R-:W-:Y:S02]  /*dde0*/  FFMA R35, R64, R35, R34 ;  /* 0x0000002340237223 */ /* 0x000fe40000000022 */
[C---:B------:R-:W-:Y:S02]  /*ddf0*/  FFMA R12, R53.reuse, R14, R12 ;  /* 0x0000000e350c7223 */ /* 0x040fe4000000000c */
[----:B------:R-:W-:Y:S02]  /*de00*/  FFMA R28, R53, R30, R28 ;  /* 0x0000001e351c7223 */ /* 0x000fe4000000001c */
[----:B0-----:R-:W-:-:S04]  /*de10*/  FFMA R16, R55, R16, R33 ;  /* 0x0000001037107223 */ /* 0x001fc80000000021 */
[----:B------:R-:W-:Y:S02]  /*de20*/  FFMA R7, R78, R17, R16 ;  /* 0x000000114e077223 */ /* 0x000fe40000000010 */
[----:B------:R-:W-:Y:S02]  /*de30*/  FFMA R75, R64, R39, R38 ;  /* 0x00000027404b7223 */ /* 0x000fe40000000026 */
[----:B------:R-:W-:Y:S02]  /*de40*/  FFMA R7, R53, R18, R7 ;  /* 0x0000001235077223 */ /* 0x000fe40000000007 */
[C---:B---3--:R-:W-:Y:S02]  /*de50*/  FFMA R40, R55.reuse, R40, R72 ;  /* 0x0000002837287223 */ /* 0x048fe40000000048 */
[C---:B------:R-:W-:Y:S02]  /*de60*/  FFMA R73, R76.reuse, R15, R12 ;  /* 0x0000000f4c497223 */ /* 0x040fe4000000000c */
[----:B-1----:R-:W-:Y:S01]  /*de70*/  FFMA R5, R55, R8, R5 ;  /* 0x0000000837057223 */ /* 0x002fe20000000005 */
[----:B------:R-:W-:Y:S01]  /*de80*/  LDS.128 R12, [0x31f0] ;  /* 0x0031f000ff0c7984 */ /* 0x000fe20000000c00 */
[----:B------:R-:W-:-:S02]  /*de90*/  FFMA R39, R76, R31, R28 ;  /* 0x0000001f4c277223 */ /* 0x000fc4000000001c */
[C---:B------:R-:W-:Y:S01]  /*dea0*/  FFMA R20, R55.reuse, R20, R32 ;  /* 0x0000001437147223 */ /* 0x040fe20000000020 */
[----:B------:R-:W-:Y:S01]  /*deb0*/  LDS.128 R28, [0x3270] ;  /* 0x00327000ff1c7984 */ /* 0x000fe20000000c00 */
[----:B------:R-:W-:-:S03]  /*dec0*/  FFMA R24, R55, R24, R35 ;  /* 0x0000001837187223 */ /* 0x000fc60000000023 */
[----:B------:R-:W-:Y:S01]  /*ded0*/  LDS.128 R32, [0x32f0] ;  /* 0x0032f000ff207984 */ /* 0x000fe20000000c00 */
[----:B------:R-:W-:-:S03]  /*dee0*/  FFMA R40, R78, R41, R40 ;  /* 0x000000294e287223 */ /* 0x000fc60000000028 */
[----:B------:R-:W-:Y:S06]  /*def0*/  BAR.SYNC 0x0 ;  /* 0x0000000000007b1d */ /* 0x000fec0000000000 */
[----:B------:R-:W-:Y:S01]  /*df00*/  @!P0 STS [R3.X4+0x3100], R4 ;  /* 0x0031000403008388 */ /* 0x000fe20000004800 */
[----:B------:R-:W-:-:S03]  /*df10*/  FFMA R9, R78, R9, R5 ;  /* 0x000000094e097223 */ /* 0x000fc60000000005 */
[----:B------:R-:W-:Y:S01]  /*df20*/  STS [R3.X4], R66 ;  /* 0x0000004203007388 */ /* 0x000fe20000004800 */
[----:B------:R-:W-:-:S03]  /*df30*/  FFMA R40, R53, R42, R40 ;  /* 0x0000002a35287223 */ /* 0x000fc60000000028 */
[----:B------:R0:W-:Y:S01]  /*df40*/  STS [R3.X4+0x620], R62 ;  /* 0x0006203e03007388 */ /* 0x0001e20000004800 */
[----:B------:R-:W-:-:S03]  /*df50*/  IADD3 R41, R81, 0x1d180, RZ ;  /* 0x0001d18051297810 */ /* 0x000fc60007ffe0ff */
[----:B------:R-:W-:Y:S04]  /*df60*/  STS [R3.X4+0xc40], R60 ;  /* 0x000c403c03007388 */ /* 0x000fe80000004800 */
[----:B------:R-:W-:Y:S01]  /*df70*/  STS [R3.X4+0x1260], R58 ;  /* 0x0012603a03007388 */ /* 0x000fe20000004800 */
[----:B0-----:R-:W-:-:S03]  /*df80*/  FFMA R62, R76, R19, R7 ;  /* 0x000000134c3e7223 */ /* 0x001fc60000000007 */
[----:B------:R-:W-:Y:S04]  /*df90*/  STS [R3.X4+0x1880], R56 ;  /* 0x0018803803007388 */ /* 0x000fe80000004800 */
[----:B------:R-:W-:Y:S04]  /*dfa0*/  STS [R3.X4+0x1ea0], R54 ;  /* 0x001ea03603007388 */ /* 0x000fe80000004800 */
[----:B------:R-:W-:Y:S04]  /*dfb0*/  STS [R3.X4+0x24c0], R52 ;  /* 0x0024c03403007388 */ /* 0x000fe80000004800 */
[----:B------:R-:W-:Y:S04]  /*dfc0*/  STS [R3.X4+0x2ae0], R6 ;  /* 0x002ae00603007388 */ /* 0x000fe80000004800 */
[----:B------:R-:W-:Y:S06]  /*dfd0*/  BAR.SYNC 0x0 ;  /* 0x0000000000007b1d */ /* 0x000fec0000000000 */
[----:B------:R-:W-:Y:S04]  /*dfe0*/  LDS R17, [R3.X4] ;  /* 0x0000000003117984 */ /* 0x000fe80000004800 */
[----:B------:R-:W0:Y:S01]  /*dff0*/  LDS.128 R4, [0x3180] ;  /* 0x00318000ff047984 */ /* 0x000e220000000c00 */
[----:B------:R-:W-:-:S02]  /*e000*/  FFMA R44, R55, R44, R59 ;  /* 0x0000002c372c7223 */ /* 0x000fc4000000003b */
[----:B------:R-:W-:Y:S01]  /*e010*/  FFMA R59, R76, R43, R40 ;  /* 0x0000002b4c3b7223 */ /* 0x000fe20000000028 */
[----:B------:R-:W1:Y:S01]  /*e020*/  LDS R54, [R3.X4+0x620] ;  /* 0x0006200003367984 */ /* 0x000e620000004800 */
[----:B------:R-:W-:-:S03]  /*e030*/  IMAD.WIDE R40, R41, R0, c[0x0][0x160] ;  /* 0x0000580029287625 */ /* 0x000fc600078e0200 */
[----:B------:R-:W2:Y:S01]  /*e040*/  LDS R19, [R3.X4+0xc40] ;  /* 0x000c400003137984 */ /* 0x000ea20000004800 */
[----:B------:R-:W-:Y:S02]  /*e050*/  FFMA R9, R53, R10, R9 ;  /* 0x0000000a35097223 */ /* 0x000fe40000000009 */
[----:B------:R-:W-:Y:S01]  /*e060*/  FFMA R48, R55, R48, R70 ;  /* 0x0000003037307223 */ /* 0x000fe20000000046 */
[----:B------:R3:W2:Y:S01]  /*e070*/  LDG.E.CONSTANT R74, [R40.64] ;  /* 0x00000004284a7981 */ /* 0x0006a2000c1e9900 */
        /* <DEDUP_REMOVED lines=8> */
[----:B------:R-:W2:Y:S04]  /*e100*/  LDS.128 R8, [0x3280] ;  /* 0x00328000ff087984 */ /* 0x000ea80000000c00 */
[----:B------:R-:W2:Y:S04]  /*e110*/  LDS R52, [R3.X4+0x1260] ;  /* 0x0012600003347984 */ /* 0x000ea80000004800 */
[----:B---3--:R-:W3:Y:S01]  /*e120*/  LDS.128 R40, [0x3100] ;  /* 0x00310000ff287984 */ /* 0x008ee20000000c00 */
[----:B0-----:R-:W-:-:S04]  /*e130*/  FFMA R4, R17, R4, R61 ;  /* 0x0000000411047223 */ /* 0x001fc8000000003d */
[----:B-1----:R-:W-:-:S04]  /*e140*/  FFMA R4, R54, R5, R4 ;  /* 0x0000000536047223 */ /* 0x002fc80000000004 */
[----:B--2---:R-:W-:Y:S02]  /*e150*/  FFMA R6, R19, R6, R4 ;  /* 0x0000000613067223 */ /* 0x004fe40000000004 */
[C---:B------:R-:W-:Y:S02]  /*e160*/  FFMA R12, R55.reuse, R12, R67 ;  /* 0x0000000c370c7223 */ /* 0x040fe40000000043 */
[C---:B------:R-:W-:Y:S02]  /*e170*/  FFMA R48, R78.reuse, R49, R48 ;  /* 0x000000314e307223 */ /* 0x040fe40000000030 */
[----:B------:R-:W-:Y:S02]  /*e180*/  FFMA R28, R55, R28, R71 ;  /* 0x0000001c371c7223 */ /* 0x000fe40000000047 */
[----:B------:R-:W-:Y:S02]  /*e190*/  FFMA R12, R78, R13, R12 ;  /* 0x0000000d4e0c7223 */ /* 0x000fe4000000000c */
[----:B------:R-:W-:-:S02]  /*e1a0*/  FFMA R48, R53, R50, R48 ;  /* 0x0000003235307223 */ /* 0x000fc40000000030 */
[----:B------:R-:W-:Y:S02]  /*e1b0*/  FFMA R28, R78, R29, R28 ;  /* 0x0000001d4e1c7223 */ /* 0x000fe4000000001c */
[----:B------:R-:W-:Y:S02]  /*e1c0*/  FFMA R14, R53, R14, R12 ;  /* 0x0000000e350e7223 */ /* 0x000fe4000000000c */
[----:B------:R-:W-:Y:S02]  /*e1d0*/  FFMA R8, R17, R8, R59 ;  /* 0x0000000811087223 */ /* 0x000fe4000000003b */
[----:B------:R-:W-:Y:S02]  /*e1e0*/  FFMA R59, R52, R7, R6 ;  /* 0x00000007343b7223 */ /* 0x000fe40000000006 */
[----:B------:R-:W0:Y:S01]  /*e1f0*/  LDS.128 R4, [0x3240] ;  /* 0x00324000ff047984 */ /* 0x000e220000000c00 */
[----:B---3--:R-:W-:-:S04]  /*e200*/  FFMA R40, R40, R17, R63 ;  /* 0x0000001128287223 */ /* 0x008fc8000000003f */
[----:B------:R-:W-:Y:S02]  /*e210*/  FFMA R40, R54, R41, R40 ;  /* 0x0000002936287223 */ /* 0x000fe40000000028 */
[C---:B------:R-:W-:Y:S02]  /*e220*/  FFMA R69, R76.reuse, R51, R48 ;  /* 0x000000334c457223 */ /* 0x040fe40000000030 */
[----:B------:R-:W-:Y:S01]  /*e230*/  FFMA R40, R19, R42, R40 ;  /* 0x0000002a13287223 */ /* 0x000fe20000000028 */
[----:B------:R-:W1:Y:S01]  /*e240*/  LDS.128 R48, [0x31a0] ;  /* 0x0031a000ff307984 */ /* 0x000e620000000c00 */
[----:B------:R-:W-:Y:S02]  /*e250*/  FFMA R30, R53, R30, R28 ;  /* 0x0000001e351e7223 */ /* 0x000fe4000000001c */
[----:B------:R-:W-:Y:S02]  /*e260*/  FFMA R32, R55, R32, R75 ;  /* 0x0000002037207223 */ /* 0x000fe4000000004b */
[----:B------:R-:W-:-:S02]  /*e270*/  FFMA R61, R76, R15, R14 ;  /* 0x0000000f4c3d7223 */ /* 0x000fc4000000000e */
[----:B------:R-:W-:Y:S01]  /*e280*/  FFMA R55, R52, R43, R40 ;  /* 0x0000002b34377223 */ /* 0x000fe20000000028 */
[----:B------:R-:W2:Y:S01]  /*e290*/  LDS.128 R12, [0x32a0] ;  /* 0x0032a000ff0c7984 */ /* 0x000ea20000000c00 */
[----:B------:R-:W-:-:S03]  /*e2a0*/  FFMA R66, R76, R31, R30 ;  /* 0x0000001f4c427223 */ /* 0x000fc6000000001e */
[----:B------:R-:W3:Y:S01]  /*e2b0*/  LDS.128 R40, [0x3160] ;  /* 0x00316000ff287984 */ /* 0x000ee20000000c00 */
[----:B------:R-:W-:-:S03]  /*e2c0*/  FFMA R24, R78, R25, R24 ;  /* 0x000000194e187223 */ /* 0x000fc60000000018 */
[----:B------:R-:W5:Y:S01]  /*e2d0*/  LDS.128 R28, [0x3140] ;  /* 0x00314000ff1c7984 */ /* 0x000f620000000c00 */
[C---:B------:R-:W-:Y:S02]  /*e2e0*/  FFMA R44, R78.reuse, R45, R44 ;  /* 0x0000002d4e2c7223 */ /* 0x040fe4000000002c */
[C---:B------:R-:W-:Y:S02]  /*e2f0*/  FFMA R20, R78.reuse, R21, R20 ;  /* 0x000000154e147223 */ /* 0x040fe40000000014 */
[----:B------:R-:W-:Y:S02]  /*e300*/  FFMA R32, R78, R33, R32 ;  /* 0x000000214e207223 */ /* 0x000fe40000000020 */
[C---:B------:R-:W-:Y:S02]  /*e310*/  FFMA R24, R53.reuse, R26, R24 ;  /* 0x0000001a35187223 */ /* 0x040fe40000000018 */
[C---:B------:R-:W-:Y:S02]  /*e320*/  FFMA R44, R53.reuse, R46, R44 ;  /* 0x0000002e352c7223 */ /* 0x040fe4000000002c */
[----:B------:R-:W-:-:S02]  /*e330*/  FFMA R20, R53, R22, R20 ;  /* 0x0000001635147223 */ /* 0x000fc40000000014 */
[----:B------:R-:W-:Y:S02]  /*e340*/  FFMA R34, R53, R34, R32 ;  /* 0x0000002235227223 */ /* 0x000fe40000000020 */
[C---:B------:R-:W-:Y:S02]  /*e350*/  FFMA R57, R76.reuse, R47, R44 ;  /* 0x0000002f4c397223 */ /* 0x040fe4000000002c */
[C---:B------:R-:W-:Y:S01]  /*e360*/  FFMA R56, R76.reuse, R23, R20 ;  /* 0x000000174c387223 */ /* 0x040fe20000000014 */
[----:B------:R-:W-:Y:S01]  /*e370*/  LDS.128 R44, [0x3220] ;  /* 0x00322000ff2c7984 */ /* 0x000fe20000000c00 */
[C---:B------:R-:W-:Y:S02]  /*e380*/  FFMA R58, R76.reuse, R27, R24 ;  /* 0x0000001b4c3a7223 */ /* 0x040fe40000000018 */
[----:B------:R-:W-:Y:S01]  /*e390*/  FFMA R76, R76, R35, R34 ;  /* 0x000000234c4c7223 */ /* 0x000fe20000000022 */
[----:B------:R-:W5:Y:S04]  /*e3a0*/  LDS.128 R24, [0x3120] ;  /* 0x00312000ff187984 */ /* 0x000f680000000c00 */
[----:B------:R-:W5:Y:S01]  /*e3b0*/  LDS.128 R32, [0x31c0] ;  /* 0x0031c000ff207984 */ /* 0x000f620000000c00 */
[----:B0-----:R-:W-:-:S03]  /*e3c0*/  FFMA R4, R17, R4, R56 ;  /* 0x0000000411047223 */ /* 0x001fc60000000038 */
[----:B------:R-:W0:Y:S01]  /*e3d0*/  LDS.128 R20, [0x3200] ;  /* 0x00320000ff147984 */ /* 0x000e220000000c00 */
[C---:B------:R-:W-:Y:S02]  /*e3e0*/  FFMA R4, R54.reuse, R5, R4 ;  /* 0x0000000536047223 */ /* 0x040fe40000000004 */
[----:B-1----:R-:W-:Y:S02]  /*e3f0*/  FFMA R48, R17, R48, R69 ;  /* 0x0000003011307223 */ /* 0x002fe40000000045 */
[----:B------:R-:W-:Y:S02]  /*e400*/  FFMA R4, R19, R6, R4 ;  /* 0x0000000613047223 */ /* 0x000fe40000000004 */
[C---:B--2---:R-:W-:Y:S02]  /*e410*/  FFMA R12, R17.reuse, R12, R37 ;  /* 0x0000000c110c7223 */ /* 0x044fe40000000025 */
[----:B---3--:R-:W-:Y:S01]  /*e420*/  FFMA R40, R17, R40, R60 ;  /* 0x0000002811287223 */ /* 0x008fe2000000003c */
[----:B------:R-:W-:Y:S01]  /*e430*/  LDS R37, [R3.X4+0x1880] ;  /* 0x0018800003257984 */ /* 0x000fe20000004800 */
[----:B------:R-:W-:-:S02]  /*e440*/  FFMA R48, R54, R49, R48 ;  /* 0x0000003136307223 */ /* 0x000fc40000000030 */
[----:B------:R-:W-:Y:S01]  /*e450*/  FFMA R60, R52, R7, R4 ;  /* 0x00000007343c7223 */ /* 0x000fe20000000004 */
[----:B------:R-:W-:Y:S01]  /*e460*/  LDS R49, [R3.X4+0x24c0] ;  /* 0x0024c00003317984 */ /* 0x000fe20000004800 */
[----:B-----5:R-:W-:-:S03]  /*e470*/  FFMA R28, R17, R28, R39 ;  /* 0x0000001c111c7223 */ /* 0x020fc60000000027 */
[----:B------:R-:W1:Y:S01]  /*e480*/  LDS.128 R4, [0x3190] ;  /* 0x00319000ff047984 */ /* 0x000e620000000c00 */
[C---:B------:R-:W-:Y:S02]  /*e490*/  FFMA R12, R54.reuse, R13, R12 ;  /* 0x0000000d360c7223 */ /* 0x040fe4000000000c */
[C---:B------:R-:W-:Y:S02]  /*e4a0*/  FFMA R48, R19.reuse, R50, R48 ;  /* 0x0000003213307223 */ /* 0x040fe40000000030 */
[----:B------:R-:W-:Y:S01]  /*e4b0*/  FFMA R28, R54, R29, R28 ;  /* 0x0000001d361c7223 */ /* 0x000fe2000000001c */
[----:B------:R-:W2:Y:S01]  /*e4c0*/  LDS R50, [R3.X4+0x1ea0] ;  /* 0x001ea00003327984 */ /* 0x000ea20000004800 */
[C---:B------:R-:W-:Y:S02]  /*e4d0*/  FFMA R12, R19.reuse, R14, R12 ;  /* 0x0000000e130c7223 */ /* 0x040fe4000000000c */
[----:B------:R-:W-:Y:S02]  /*e4e0*/  FFMA R28, R19, R30, R28 ;  /* 0x0000001e131c7223 */ /* 0x000fe4000000001c */
[----:B------:R-:W-:-:S02]  /*e4f0*/  FFMA R56, R52, R15, R12 ;  /* 0x0000000f34387223 */ /* 0x000fc4000000000c */
[----:B------:R-:W3:Y:S01]  /*e500*/  LDS.128 R12, [0x3110] ;  /* 0x00311000ff0c7984 */ /* 0x000ee20000000c00 */
[C---:B------:R-:W-:Y:S02]  /*e510*/  FFMA R24, R17.reuse, R24, R57 ;  /* 0x0000001811187223 */ /* 0x040fe40000000039 */
[C---:B------:R-:W-:Y:S02]  /*e520*/  FFMA R57, R52.reuse, R51, R48 ;  /* 0x0000003334397223 */ /* 0x040fe40000000030 */
[----:B------:R-:W-:Y:S01]  /*e530*/  FFMA R32, R17, R32, R62 ;  /* 0x0000002011207223 */ /* 0x000fe2000000003e */
[----:B------:R-:W5:Y:S01]  /*e540*/  LDS R48, [R3.X4+0x2ae0] ;  /* 0x002ae00003307984 */ /* 0x000f620000004800 */
[----:B------:R-:W-:-:S03]  /*e550*/  FFMA R62, R52, R31, R28 ;  /* 0x0000001f343e7223 */ /* 0x000fc6000000001c */
[----:B------:R-:W3:Y:S01]  /*e560*/  LDS.128 R28, [0x3210] ;  /* 0x00321000ff1c7984 */ /* 0x000ee20000000c00 */
[----:B------:R-:W-:-:S04]  /*e570*/  FFMA R8, R54, R9, R8 ;  /* 0x0000000936087223 */ /* 0x000fc80000000008 */
[----:B------:R-:W-:Y:S02]  /*e580*/  FFMA R10, R19, R10, R8 ;  /* 0x0000000a130a7223 */ /* 0x000fe40000000008 */
[C---:B0-----:R-:W-:Y:S02]  /*e590*/  FFMA R20, R17.reuse, R20, R65 ;  /* 0x0000001411147223 */ /* 0x041fe40000000041 */
[----:B------:R-:W-:Y:S02]  /*e5a0*/  FFMA R63, R52, R11, R10 ;  /* 0x0000000b343f7223 */ /* 0x000fe4000000000a */
[----:B------:R-:W0:Y:S01]  /*e5b0*/  LDS.128 R8, [0x31e0] ;  /* 0x0031e000ff087984 */ /* 0x000e220000000c00 */
[C---:B------:R-:W-:Y:S02]  /*e5c0*/  FFMA R24, R54.reuse, R25, R24 ;  /* 0x0000001936187223 */ /* 0x040fe40000000018 */
[----:B------:R-:W-:Y:S02]  /*e5d0*/  FFMA R44, R17, R44, R73 ;  /* 0x0000002c112c7223 */ /* 0x000fe40000000049 */
[----:B------:R-:W-:-:S02]  /*e5e0*/  FFMA R20, R54, R21, R20 ;  /* 0x0000001536147223 */ /* 0x000fc40000000014 */
[C---:B------:R-:W-:Y:S02]  /*e5f0*/  FFMA R26, R19.reuse, R26, R24 ;  /* 0x0000001a131a7223 */ /* 0x040fe40000000018 */
[----:B------:R-:W-:Y:S02]  /*e600*/  FFMA R44, R54, R45, R44 ;  /* 0x0000002d362c7223 */ /* 0x000fe4000000002c */
[C---:B------:R-:W-:Y:S02]  /*e610*/  FFMA R20, R19.reuse, R22, R20 ;  /* 0x0000001613147223 */ /* 0x040fe40000000014 */
[----:B------:R-:W-:Y:S02]  /*e620*/  FFMA R44, R19, R46, R44 ;  /* 0x0000002e132c7223 */ /* 0x000fe4000000002c */
[C---:B------:R-:W-:Y:S02]  /*e630*/  FFMA R53, R52.reuse, R27, R26 ;  /* 0x0000001b34357223 */ /* 0x040fe4000000001a */
[----:B------:R-:W0:Y:S01]  /*e640*/  LDS.128 R24, [0x3260] ;  /* 0x00326000ff187984 */ /* 0x000e220000000c00 */
[----:B------:R-:W-:-:S02]  /*e650*/  FFMA R65, R52, R23, R20 ;  /* 0x0000001734417223 */ /* 0x000fc40000000014 */
[----:B------:R-:W-:Y:S01]  /*e660*/  FFMA R51, R52, R47, R44 ;  /* 0x0000002f34337223 */ /* 0x000fe2000000002c */
[----:B------:R-:W0:Y:S01]  /*e670*/  LDS.128 R20, [0x32c0] ;  /* 0x0032c000ff147984 */ /* 0x000e220000000c00 */
[----:B-1----:R-:W-:-:S03]  /*e680*/  FFMA R4, R37, R4, R59 ;  /* 0x0000000425047223 */ /* 0x002fc6000000003b */
[----:B------:R-:W1:Y:S01]  /*e690*/  LDS.128 R44, [0x32e0] ;  /* 0x0032e000ff2c7984 */ /* 0x000e620000000c00 */
[----:B--2---:R-:W-:-:S04]  /*e6a0*/  FFMA R4, R50, R5, R4 ;  /* 0x0000000532047223 */ /* 0x004fc80000000004 */
[----:B------:R-:W-:Y:S02]  /*e6b0*/  FFMA R4, R49, R6, R4 ;  /* 0x0000000631047223 */ /* 0x000fe40000000004 */
[----:B---3--:R-:W-:Y:S02]  /*e6c0*/  FFMA R12, R12, R37, R55 ;  /* 0x000000250c0c7223 */ /* 0x008fe40000000037 */
[----:B-----5:R-:W-:Y:S02]  /*e6d0*/  FFMA R55, R48, R7, R4 ;  /* 0x0000000730377223 */ /* 0x020fe40000000004 */
[----:B------:R-:W-:Y:S01]  /*e6e0*/  FFMA R28, R37, R28, R65 ;  /* 0x0000001c251c7223 */ /* 0x000fe20000000041 */
[----:B------:R-:W2:Y:S01]  /*e6f0*/  LDS.128 R4, [0x31d0] ;  /* 0x0031d000ff047984 */ /* 0x000ea20000000c00 */
[----:B------:R-:W-:Y:S02]  /*e700*/  FFMA R40, R54, R41, R40 ;  /* 0x0000002936287223 */ /* 0x000fe40000000028 */
[----:B------:R-:W-:-:S02]  /*e710*/  FFMA R12, R50, R13, R12 ;  /* 0x0000000d320c7223 */ /* 0x000fc4000000000c */
[----:B------:R-:W-:Y:S02]  /*e720*/  FFMA R28, R50, R29, R28 ;  /* 0x0000001d321c7223 */ /* 0x000fe4000000001c */
[----:B------:R-:W-:Y:S02]  /*e730*/  FFMA R40, R19, R42, R40 ;  /* 0x0000002a13287223 */ /* 0x000fe40000000028 */
[C---:B------:R-:W-:Y:S02]  /*e740*/  FFMA R12, R49.reuse, R14, R12 ;  /* 0x0000000e310c7223 */ /* 0x040fe4000000000c */
[----:B------:R-:W-:Y:S02]  /*e750*/  FFMA R28, R49, R30, R28 ;  /* 0x0000001e311c7223 */ /* 0x000fe4000000001c */
[----:B0-----:R-:W-:Y:S02]  /*e760*/  FFMA R8, R17, R8, R61 ;  /* 0x0000000811087223 */ /* 0x001fe4000000003d */
[----:B------:R-:W-:-:S02]  /*e770*/  FFMA R61, R52, R43, R40 ;  /* 0x0000002b343d7223 */ /* 0x000fc40000000028 */
[C---:B------:R-:W-:Y:S01]  /*e780*/  FFMA R65, R48.reuse, R15, R12 ;  /* 0x0000000f30417223 */ /* 0x040fe2000000000c */
[----:B------:R-:W0:Y:S01]  /*e790*/  LDS.128 R40, [0x32b0] ;  /* 0x0032b000ff287984 */ /* 0x000e220000000c00 */
[----:B------:R-:W-:-:S03]  /*e7a0*/  FFMA R59, R48, R31, R28 ;  /* 0x0000001f303b7223 */ /* 0x000fc6000000001c */
[----:B------:R-:W3:Y:S04]  /*e7b0*/  LDS.128 R12, [0x3150] ;  /* 0x00315000ff0c7984 */ /* 0x000ee80000000c00 */
[----:B------:R-:W5:Y:S01]  /*e7c0*/  LDS.128 R28, [0x3250] ;  /* 0x00325000ff1c7984 */ /* 0x000f620000000c00 */
[C---:B------:R-:W-:Y:S02]  /*e7d0*/  FFMA R24, R17.reuse, R24, R66 ;  /* 0x0000001811187223 */ /* 0x040fe40000000042 */
[C---:B------:R-:W-:Y:S02]  /*e7e0*/  FFMA R20, R17.reuse, R20, R58 ;  /* 0x0000001411147223 */ /* 0x040fe4000000003a */
[----:B------:R-:W-:Y:S02]  /*e7f0*/  FFMA R24, R54, R25, R24 ;  /* 0x0000001936187223 */ /* 0x000fe40000000018 */
[----:B-1----:R-:W-:-:S02]  /*e800*/  FFMA R76, R17, R44, R76 ;  /* 0x0000002c114c7223 */ /* 0x002fc4000000004c */
[C---:B------:R-:W-:Y:S02]  /*e810*/  FFMA R32, R54.reuse, R33, R32 ;  /* 0x0000002136207223 */ /* 0x040fe40000000020 */
[C---:B------:R-:W-:Y:S02]  /*e820*/  FFMA R20, R54.reuse, R21, R20 ;  /* 0x0000001536147223 */ /* 0x040fe40000000014 */
[C---:B------:R-:W-:Y:S02]  /*e830*/  FFMA R8, R54.reuse, R9, R8 ;  /* 0x0000000936087223 */ /* 0x040fe40000000008 */
[C---:B------:R-:W-:Y:S01]  /*e840*/  FFMA R17, R19.reuse, R26, R24 ;  /* 0x0000001a13117223 */ /* 0x040fe20000000018 */
[----:B------:R-:W-:Y:S01]  /*e850*/  @!P0 SHF.R.U32.HI R24, RZ, 0x3, R3 ;  /* 0x00000003ff188819 */ /* 0x000fe20000011603 */
[----:B------:R-:W-:Y:S02]  /*e860*/  FFMA R45, R54, R45, R76 ;  /* 0x0000002d362d7223 */ /* 0x000fe4000000004c */
[C---:B------:R-:W-:Y:S01]  /*e870*/  FFMA R32, R19.reuse, R34, R32 ;  /* 0x0000002213207223 */ /* 0x040fe20000000020 */
[----:B------:R-:W-:Y:S01]  /*e880*/  @!P0 SHF.L.U32 R25, R24, 0x9, RZ ;  /* 0x0000000918198819 */ /* 0x000fe200000006ff */
[----:B------:R-:W-:Y:S01]  /*e890*/  FFMA R20, R19, R22, R20 ;  /* 0x0000001613147223 */ /* 0x000fe20000000014 */
[----:B------:R-:W-:Y:S01]  /*e8a0*/  @!P0 LOP3.LUT R44, R3, 0x7, RZ, 0xc0, !PT ;  /* 0x00000007032c8812 */ /* 0x000fe200078ec0ff */
[----:B------:R-:W-:-:S02]  /*e8b0*/  FFMA R8, R19, R10, R8 ;  /* 0x0000000a13087223 */ /* 0x000fc40000000008 */
[----:B------:R-:W-:Y:S01]  /*e8c0*/  FFMA R45, R19, R46, R45 ;  /* 0x0000002e132d7223 */ /* 0x000fe2000000002d */
[----:B------:R-:W-:Y:S01]  /*e8d0*/  @!P0 SHF.L.U32 R19, R2, 0xc, RZ ;  /* 0x0000000c02138819 */ /* 0x000fe200000006ff */
[C---:B------:R-:W-:Y:S01]  /*e8e0*/  FFMA R58, R52.reuse, R35, R32 ;  /* 0x00000023343a7223 */ /* 0x040fe20000000020 */
[----:B------:R-:W-:Y:S01]  /*e8f0*/  @!P0 LOP3.LUT R44, R25, 0xfffffe00, R44, 0xe2, !PT ;  /* 0xfffffe00192c8812 */ /* 0x000fe200078ee22c */
[----:B------:R-:W-:Y:S01]  /*e900*/  FFMA R47, R52, R47, R45 ;  /* 0x0000002f342f7223 */ /* 0x000fe2000000002d */
[----:B------:R-:W-:Y:S01]  /*e910*/  @!P0 LOP3.LUT R19, R19, 0xffffe000, RZ, 0xc0, !PT ;  /* 0xffffe00013138812 */ /* 0x000fe200078ec0ff */
[----:B--2---:R-:W-:Y:S01]  /*e920*/  FFMA R4, R37, R4, R58 ;  /* 0x0000000425047223 */ /* 0x004fe2000000003a */
[----:B------:R-:W1:Y:S02]  /*e930*/  LDS.128 R32, [0x31b0] ;  /* 0x0031b000ff207984 */ /* 0x000e640000000c00 */
[----:B------:R-:W-:Y:S01]  /*e940*/  @!P0 IADD3 R45, R44, 0xa0, R19 ;  /* 0x000000a02c2d8810 */ /* 0x000fe20007ffe013 */
[----:B------:R-:W-:Y:S01]  /*e950*/  FFMA R4, R50, R5, R4 ;  /* 0x0000000532047223 */ /* 0x000fe20000000004 */
[----:B------:R-:W-:-:S03]  /*e960*/  IADD3 R5, R81, 0x1ea00, RZ ;  /* 0x0001ea0051057810 */ /* 0x000fc60007ffe0ff */
[----:B------:R-:W-:-:S04]  /*e970*/  @!P0 IMAD.WIDE R44, R45, R0, c[0x0][0x168] ;  /* 0x00005a002d2c8625 */ /* 0x000fc800078e0200 */
[----:B------:R-:W-:Y:S02]  /*e980*/  FFMA R6, R49, R6, R4 ;  /* 0x0000000631067223 */ /* 0x000fe40000000004 */
[----:B------:R-:W-:Y:S01]  /*e990*/  IMAD.WIDE R4, R5, R0, c[0x0][0x160] ;  /* 0x0000580005047625 */ /* 0x000fe200078e0200 */
[----:B------:R2:W4:Y:S03]  /*e9a0*/  @!P0 LDG.E.CONSTANT R44, [R44.64] ;  /* 0x000000042c2c8981 */ /* 0x000526000c1e9900 */
[C---:B------:R-:W-:Y:S01]  /*e9b0*/  FFMA R39, R52.reuse, R23, R20 ;  /* 0x0000001734277223 */ /* 0x040fe20000000014 */
[----:B------:R1:W4:Y:S01]  /*e9c0*/  LDG.E.CONSTANT R66, [R4.64] ;  /* 0x0000000404427981 */ /* 0x000322000c1e9900 */
[C---:B------:R-:W-:Y:S02]  /*e9d0*/  FFMA R67, R52.reuse, R11, R8 ;  /* 0x0000000b34437223 */ /* 0x040fe40000000008 */
[----:B------:R-:W-:Y:S01]  /*e9e0*/  FFMA R17, R52, R27, R17 ;  /* 0x0000001b34117223 */ /* 0x000fe20000000011 */
[----:B------:R1:W4:Y:S01]  /*e9f0*/  LDG.E.CONSTANT R58, [R4.64+0x24c0] ;  /* 0x0024c004043a7981 */ /* 0x000322000c1e9900 */
[----:B0-----:R-:W-:-:S02]  /*ea00*/  FFMA R40, R37, R40, R56 ;  /* 0x0000002825287223 */ /* 0x001fc40000000038 */
[C---:B---3--:R-:W-:Y:S01]  /*ea10*/  FFMA R12, R37.reuse, R12, R62 ;  /* 0x0000000c250c7223 */ /* 0x048fe2000000003e */
[----:B------:R0:W3:Y:S01]  /*ea20*/  LDG.E.CONSTANT R56, [R4.64+0x3100] ;  /* 0x0031000404387981 */ /* 0x0000e2000c1e9900 */
[----:B-----5:R-:W-:-:S03]  /*ea30*/  FFMA R28, R37, R28, R60 ;  /* 0x0000001c251c7223 */ /* 0x020fc6000000003c */
[----:B------:R0:W5:Y:S04]  /*ea40*/  LDG.E.CONSTANT R62, [R4.64+0xc40] ;  /* 0x000c4004043e7981 */ /* 0x000168000c1e9900 */
[----:B------:R0:W3:Y:S04]  /*ea50*/  LDG.E.CONSTANT R60, [R4.64+0x1880] ;  /* 0x00188004043c7981 */ /* 0x0000e8000c1e9900 */
[----:B------:R0:W3:Y:S04]  /*ea60*/  LDG.E.CONSTANT R54, [R4.64+0x3d40] ;  /* 0x003d400404367981 */ /* 0x0000e8000c1e9900 */
[----:B------:R0:W3:Y:S04]  /*ea70*/  LDG.E.CONSTANT R52, [R4.64+0x4980] ;  /* 0x0049800404347981 */ /* 0x0000e8000c1e9900 */
[----:B------:R0:W3:Y:S04]  /*ea80*/  LDG.E.CONSTANT R46, [R4.64+0x55c0] ;  /* 0x0055c004042e7981 */ /* 0x0000e8000c1e9900 */
[----:B------:R-:W0:Y:S04]  /*ea90*/  LDS.128 R24, [0x3230] ;  /* 0x00323000ff187984 */ /* 0x000e280000000c00 */
[----:B------:R-:W0:Y:S04]  /*eaa0*/  LDS.128 R8, [0x3130] ;  /* 0x00313000ff087984 */ /* 0x000e280000000c00 */
[----:B------:R-:W0:Y:S01]  /*eab0*/  LDS.128 R20, [0x3290] ;  /* 0x00329000ff147984 */ /* 0x000e220000000c00 */
[----:B------:R-:W-:-:S02]  /*eac0*/  FFMA R12, R50, R13, R12 ;  /* 0x0000000d320c7223 */ /* 0x000fc4000000000c */
[----:B-1----:R-:W-:Y:S02]  /*ead0*/  FFMA R32, R37, R32, R57 ;  /* 0x0000002025207223 */ /* 0x002fe40000000039 */
[C---:B------:R-:W-:Y:S02]  /*eae0*/  FFMA R12, R49.reuse, R14, R12 ;  /* 0x0000000e310c7223 */ /* 0x040fe4000000000c */
[----:B------:R-:W-:Y:S02]  /*eaf0*/  FFMA R32, R50, R33, R32 ;  /* 0x0000002132207223 */ /* 0x000fe40000000020 */
[----:B--2---:R-:W-:Y:S02]  /*eb00*/  FFMA R45, R48, R15, R12 ;  /* 0x0000000f302d7223 */ /* 0x004fe4000000000c */
[----:B------:R-:W1:Y:S01]  /*eb10*/  LDS.128 R12, [0x3170] ;  /* 0x00317000ff0c7984 */ /* 0x000e620000000c00 */
[----:B------:R-:W-:Y:S02]  /*eb20*/  FFMA R32, R49, R34, R32 ;  /* 0x0000002231207223 */ /* 0x000fe40000000020 */
[----:B0-----:R-:W-:-:S02]  /*eb30*/  FFMA R24, R37, R24, R51 ;  /* 0x0000001825187223 */ /* 0x001fc40000000033 */
[----:B------:R-:W-:Y:S02]  /*eb40*/  FFMA R8, R37, R8, R53 ;  /* 0x0000000825087223 */ /* 0x000fe40000000035 */
[C---:B------:R-:W-:Y:S02]  /*eb50*/  FFMA R24, R50.reuse, R25, R24 ;  /* 0x0000001932187223 */ /* 0x040fe40000000018 */
[----:B------:R-:W-:Y:S02]  /*eb60*/  FFMA R8, R50, R9, R8 ;  /* 0x0000000932087223 */ /* 0x000fe40000000008 */
[C---:B------:R-:W-:Y:S02]  /*eb70*/  FFMA R24, R49.reuse, R26, R24 ;  /* 0x0000001a31187223 */ /* 0x040fe40000000018 */
[----:B------:R-:W-:Y:S02]  /*eb80*/  FFMA R8, R49, R10, R8 ;  /* 0x0000000a31087223 */ /* 0x000fe40000000008 */
[----:B------:R-:W-:-:S02]  /*eb90*/  FFMA R69, R48, R27, R24 ;  /* 0x0000001b30457223 */ /* 0x000fc40000000018 */
[----:B------:R-:W0:Y:S01]  /*eba0*/  LDS.128 R24, [0x3270] ;  /* 0x00327000ff187984 */ /* 0x000e220000000c00 */
[----:B------:R-:W-:Y:S02]  /*ebb0*/  FFMA R20, R37, R20, R63 ;  /* 0x0000001425147223 */ /* 0x000fe4000000003f */
[----:B------:R-:W-:Y:S02]  /*ebc0*/  FFMA R53, R48, R11, R8 ;  /* 0x0000000b30357223 */ /* 0x000fe40000000008 */
[----:B------:R-:W2:Y:S01]  /*ebd0*/  LDS.128 R8, [0x32d0] ;  /* 0x0032d000ff087984 */ /* 0x000ea20000000c00 */
[----:B------:R-:W-:Y:S02]  /*ebe0*/  FFMA R20, R50, R21, R20 ;  /* 0x0000001532147223 */ /* 0x000fe40000000014 */
[----:B------:R-:W-:Y:S02]  /*ebf0*/  FFMA R57, R48, R35, R32 ;  /* 0x0000002330397223 */ /* 0x000fe40000000020 */
[----:B------:R-:W2:Y:S01]  /*ec00*/  LDS.128 R32, [0x32f0] ;  /* 0x0032f000ff207984 */ /* 0x000ea20000000c00 */
[----:B------:R-:W-:-:S04]  /*ec10*/  FFMA R20, R49, R22, R20 ;  /* 0x0000001631147223 */ /* 0x000fc80000000014 */
[----:B------:R-:W-:Y:S02]  /*ec20*/  FFMA R71, R48, R23, R20 ;  /* 0x0000001730477223 */ /* 0x000fe40000000014 */
[----:B------:R-:W2:Y:S01]  /*ec30*/  LDS.128 R20, [0x31f0] ;  /* 0x0031f000ff147984 */ /* 0x000ea20000000c00 */
[----:B------:R-:W-:Y:S02]  /*ec40*/  FFMA R40, R50, R41, R40 ;  /* 0x0000002932287223 */ /* 0x000fe40000000028 */
[----:B-1----:R-:W-:Y:S01]  /*ec50*/  FFMA R12, R37, R12, R61 ;  /* 0x0000000c250c7223 */ /* 0x002fe2000000003d */
[----:B------:R-:W-:Y:S06]  /*ec60*/  BAR.SYNC 0x0 ;  /* 0x0000000000007b1d */ /* 0x000fec0000000000 */
[----:B------:R-:W-:Y:S01]  /*ec70*/  @!P0 STS [R3.X4+0x3100], R36 ;  /* 0x0031002403008388 */ /* 0x000fe20000004800 */
[----:B------:R-:W-:-:S03]  /*ec80*/  FFMA R40, R49, R42, R40 ;  /* 0x0000002a31287223 */ /* 0x000fc60000000028 */
[----:B------:R-:W-:Y:S04]  /*ec90*/  STS [R3.X4], R74 ;  /* 0x0000004a03007388 */ /* 0x000fe80000004800 */
[----:B------:R-:W-:Y:S04]  /*eca0*/  STS [R3.X4+0x620], R72 ;  /* 0x0006204803007388 */ /* 0x000fe80000004800 */
[----:B------:R-:W-:Y:S01]  /*ecb0*/  STS [R3.X4+0xc40], R70 ;  /* 0x000c404603007388 */ /* 0x000fe20000004800 */
[----:B0-----:R-:W-:-:S03]  /*ecc0*/  FFMA R24, R37, R24, R17 ;  /* 0x0000001825187223 */ /* 0x001fc60000000011 */
        /* <DEDUP_REMOVED lines=8> */
[----:B--2---:R-:W-:-:S03]  /*ed50*/  FFMA R8, R37, R8, R39 ;  /* 0x0000000825087223 */ /* 0x004fc60000000027 */
[----:B------:R-:W0:Y:S01]  /*ed60*/  LDS.128 R16, [0x3180] ;  /* 0x00318000ff107984 */ /* 0x000e220000000c00 */
[----:B------:R-:W-:-:S03]  /*ed70*/  FFMA R12, R50, R13, R12 ;  /* 0x0000000d320c7223 */ /* 0x000fc6000000000c */
[----:B------:R-:W1:Y:S01]  /*ed80*/  LDS R70, [R3.X4+0x620] ;  /* 0x0006200003467984 */ /* 0x000e620000004800 */
[----:B------:R-:W-:Y:S02]  /*ed90*/  FFMA R63, R48, R43, R40 ;  /* 0x0000002b303f7223 */ /* 0x000fe40000000028 */
[C---:B------:R-:W-:Y:S01]  /*eda0*/  FFMA R29, R49.reuse, R30, R29 ;  /* 0x0000001e311d7223 */ /* 0x040fe2000000001d */
[----:B------:R-:W2:Y:S01]  /*edb0*/  LDS.128 R40, [0x3100] ;  /* 0x00310000ff287984 */ /* 0x000ea20000000c00 */
[----:B------:R-:W-:Y:S02]  /*edc0*/  FFMA R8, R50, R9, R8 ;  /* 0x0000000932087223 */ /* 0x000fe40000000008 */
[----:B------:R-:W-:Y:S01]  /*edd0*/  FFMA R12, R49, R14, R12 ;  /* 0x0000000e310c7223 */ /* 0x000fe2000000000c */
[----:B------:R-:W-:Y:S01]  /*ede0*/  LDS R72, [R3.X4+0x1260] ;  /* 0x0012600003487984 */ /* 0x000fe20000004800 */
[----:B------:R-:W-:-:S03]  /*edf0*/  FFMA R32, R37, R32, R47 ;  /* 0x0000002025207223 */ /* 0x000fc6000000002f */
[----:B------:R-:W2:Y:S01]  /*ee00*/  LDS R47, [R3.X4+0xc40] ;  /* 0x000c4000032f7984 */ /* 0x000ea20000004800 */
[----:B------:R-:W-:Y:S02]  /*ee10*/  FFMA R8, R49, R10, R8 ;  /* 0x0000000a31087223 */ /* 0x000fe40000000008 */
[C---:B------:R-:W-:Y:S01]  /*ee20*/  FFMA R73, R48.reuse, R7, R6 ;  /* 0x0000000730497223 */ /* 0x040fe20000000006 */
[----:B------:R-:W-:Y:S01]  /*ee30*/  LDS R68, [R3.X4+0x2ae0] ;  /* 0x002ae00003447984 */ /* 0x000fe20000004800 */
[C---:B------:R-:W-:Y:S02]  /*ee40*/  FFMA R64, R48.reuse, R31, R29 ;  /* 0x0000001f30407223 */ /* 0x040fe4000000001d */
[----:B------:R-:W-:Y:S01]  /*ee50*/  FFMA R61, R48, R15, R12 ;  /* 0x0000000f303d7223 */ /* 0x000fe2000000000c */
[----:B------:R-:W2:Y:S01]  /*ee60*/  LDS.128 R4, [0x3200] ;  /* 0x00320000ff047984 */ /* 0x000ea20000000c00 */
[----:B------:R-:W-:-:S03]  /*ee70*/  FFMA R20, R37, R20, R67 ;  /* 0x0000001425147223 */ /* 0x000fc60000000043 */
[----:B------:R-:W2:Y:S01]  /*ee80*/  LDS.128 R12, [0x3120] ;  /* 0x00312000ff0c7984 */ /* 0x000ea20000000c00 */
[----:B------:R-:W-:-:S03]  /*ee90*/  FFMA R67, R48, R11, R8 ;  /* 0x0000000b30437223 */ /* 0x000fc60000000008 */
[----:B------:R-:W2:Y:S04]  /*eea0*/  LDS.128 R28, [0x31a0] ;  /* 0x0031a000ff1c7984 */ /* 0x000ea80000000c00 */
[----:B------:R-:W2:Y:S04]  /*eeb0*/  LDS.128 R36, [0x3280] ;  /* 0x00328000ff247984 */ /* 0x000ea80000000c00 */
[----:B------:R-:W2:Y:S01]  /*eec0*/  LDS.128 R8, [0x3220] ;  /* 0x00322000ff087984 */ /* 0x000ea20000000c00 */
[C---:B------:R-:W-:Y:S02]  /*eed0*/  FFMA R32, R50.reuse, R33, R32 ;  /* 0x0000002132207223 */ /* 0x040fe40000000020 */
[----:B------:R-:W-:-:S02]  /*eee0*/  FFMA R24, R50, R25, R24 ;  /* 0x0000001932187223 */ /* 0x000fc40000000018 */
[----:B0-----:R-:W-:Y:S02]  /*eef0*/  FFMA R16, R51, R16, R55 ;  /* 0x0000001033107223 */ /* 0x001fe40000000037 */
[C---:B------:R-:W-:Y:S02]  /*ef00*/  FFMA R32, R49.reuse, R34, R32 ;  /* 0x0000002231207223 */ /* 0x040fe40000000020 */
[----:B------:R-:W-:Y:S02]  /*ef10*/  FFMA R20, R50, R21, R20 ;  /* 0x0000001532147223 */ /* 0x000fe40000000014 */
[----:B------:R-:W-:Y:S02]  /*ef20*/  FFMA R26, R49, R26, R24 ;  /* 0x0000001a311a7223 */ /* 0x000fe40000000018 */
[----:B-1----:R-:W-:Y:S02]  /*ef30*/  FFMA R16, R70, R17, R16 ;  /* 0x0000001146107223 */ /* 0x002fe40000000010 */
[----:B--2---:R-:W-:-:S02]  /*ef40*/  FFMA R40, R40, R51, R65 ;  /* 0x0000003328287223 */ /* 0x004fc40000000041 */
[----:B------:R-:W-:Y:S02]  /*ef50*/  FFMA R22, R49, R22, R20 ;  /* 0x0000001631167223 */ /* 0x000fe40000000014 */
[C---:B------:R-:W-:Y:S02]  /*ef60*/  FFMA R65, R48.reuse, R35, R32 ;  /* 0x0000002330417223 */ /* 0x040fe40000000020 */
[----:B------:R-:W-:Y:S01]  /*ef70*/  FFMA R16, R47, R18, R16 ;  /* 0x000000122f107223 */ /* 0x000fe20000000010 */
[----:B------:R-:W0:Y:S01]  /*ef80*/  LDS.128 R32, [0x31c0] ;  /* 0x0031c000ff207984 */ /* 0x000e220000000c00 */
[----:B------:R-:W-:-:S03]  /*ef90*/  FFMA R49, R48, R27, R26 ;  /* 0x0000001b30317223 */ /* 0x000fc6000000001a */
[----:B------:R-:W1:Y:S01]  /*efa0*/  LDS.128 R24, [0x3140] ;  /* 0x00314000ff187984 */ /* 0x000e620000000c00 */
[C---:B------:R-:W-:Y:S02]  /*efb0*/  FFMA R4, R51.reuse, R4, R59 ;  /* 0x0000000433047223 */ /* 0x040fe4000000003b */
[C---:B------:R-:W-:Y:S02]  /*efc0*/  FFMA R12, R51.reuse, R12, R53 ;  /* 0x0000000c330c7223 */ /* 0x040fe40000000035 */
[----:B------:R-:W-:Y:S01]  /*efd0*/  FFMA R59, R72, R19, R16 ;  /* 0x00000013483b7223 */ /* 0x000fe20000000010 */
[----:B------:R-:W-:Y:S01]  /*efe0*/  LDS R53, [R3.X4+0x24c0] ;  /* 0x0024c00003357984 */ /* 0x000fe20000004800 */
[----:B------:R-:W-:-:S03]  /*eff0*/  FFMA R28, R51, R28, R57 ;  /* 0x0000001c331c7223 */ /* 0x000fc60000000039 */
[----:B------:R-:W2:Y:S01]  /*f000*/  LDS.128 R16, [0x3240] ;  /* 0x00324000ff107984 */ /* 0x000ea20000000c00 */
[C---:B------:R-:W-:Y:S02]  /*f010*/  FFMA R36, R51.reuse, R36, R71 ;  /* 0x0000002433247223 */ /* 0x040fe40000000047 */
[C---:B------:R-:W-:Y:S02]  /*f020*/  FFMA R12, R70.reuse, R13, R12 ;  /* 0x0000000d460c7223 */ /* 0x040fe4000000000c */
[----:B------:R-:W-:Y:S02]  /*f030*/  FFMA R8, R51, R8, R69 ;  /* 0x0000000833087223 */ /* 0x000fe40000000045 */
        /* <DEDUP_REMOVED lines=10> */
[----:B------:R-:W-:Y:S01]  /*f0e0*/  FFMA R71, R72, R31, R28 ;  /* 0x0000001f48477223 */ /* 0x000fe2000000001c */
[----:B------:R-:W4:Y:S01]  /*f0f0*/  LDS.128 R12, [0x31e0] ;  /* 0x0031e000ff0c7984 */ /* 0x000f220000000c00 */
[----:B------:R-:W-:-:S03]  /*f100*/  FFMA R50, R48, R23, R22 ;  /* 0x0000001730327223 */ /* 0x000fc60000000016 */
[----:B------:R-:W4:Y:S01]  /*f110*/  LDS.128 R28, [0x3260] ;  /* 0x00326000ff1c7984 */ /* 0x000f220000000c00 */
[C---:B------:R-:W-:Y:S02]  /*f120*/  FFMA R55, R72.reuse, R7, R4 ;  /* 0x0000000748377223 */ /* 0x040fe40000000004 */
[C---:B------:R-:W-:Y:S01]  /*f130*/  FFMA R57, R72.reuse, R39, R36 ;  /* 0x0000002748397223 */ /* 0x040fe20000000024 */
[----:B------:R-:W4:Y:S01]  /*f140*/  LDS.128 R20, [0x32a0] ;  /* 0x0032a000ff147984 */ /* 0x000f220000000c00 */
[----:B------:R-:W-:-:S03]  /*f150*/  FFMA R74, R72, R11, R8 ;  /* 0x0000000b484a7223 */ /* 0x000fc60000000008 */
[----:B------:R-:W5:Y:S04]  /*f160*/  LDS.128 R4, [0x32c0] ;  /* 0x0032c000ff047984 */ /* 0x000f680000000c00 */
[----:B------:R-:W5:Y:S04]  /*f170*/  LDS.128 R36, [0x3160] ;  /* 0x00316000ff247984 */ /* 0x000f680000000c00 */
[----:B------:R-:W3:Y:S01]  /*f180*/  LDS.128 R8, [0x32e0] ;  /* 0x0032e000ff087984 */ /* 0x000ee20000000c00 */
[----:B------:R-:W-:-:S04]  /*f190*/  FFMA R40, R70, R41, R40 ;  /* 0x0000002946287223 */ /* 0x000fc80000000028 */
[----:B------:R-:W-:Y:S02]  /*f1a0*/  FFMA R42, R47, R42, R40 ;  /* 0x0000002a2f2a7223 */ /* 0x000fe40000000028 */
[C---:B0-----:R-:W-:Y:S02]  /*f1b0*/  FFMA R32, R51.reuse, R32, R73 ;  /* 0x0000002033207223 */ /* 0x041fe40000000049 */
[----:B------:R-:W-:Y:S02]  /*f1c0*/  FFMA R48, R72, R43, R42 ;  /* 0x0000002b48307223 */ /* 0x000fe4000000002a */
[----:B-1----:R-:W-:Y:S01]  /*f1d0*/  FFMA R24, R51, R24, R45 ;  /* 0x0000001833187223 */ /* 0x002fe2000000002d */
[----:B------:R-:W-:Y:S01]  /*f1e0*/  LDS.128 R40, [0x3110] ;  /* 0x00311000ff287984 */ /* 0x000fe20000000c00 */
[----:B------:R-:W-:-:S03]  /*f1f0*/  FFMA R32, R70, R33, R32 ;  /* 0x0000002146207223 */ /* 0x000fc60000000020 */
[----:B------:R-:W0:Y:S01]  /*f200*/  LDS R45, [R3.X4+0x1880] ;  /* 0x00188000032d7984 */ /* 0x000e220000004800 */
[----:B--2---:R-:W-:-:S03]  /*f210*/  FFMA R16, R51, R16, R64 ;  /* 0x0000001033107223 */ /* 0x004fc60000000040 */
[----:B------:R-:W1:Y:S01]  /*f220*/  LDS R64, [R3.X4+0x1ea0] ;  /* 0x001ea00003407984 */ /* 0x000e620000004800 */
[----:B------:R-:W-:-:S04]  /*f230*/  FFMA R32, R47, R34, R32 ;  /* 0x000000222f207223 */ /* 0x000fc80000000020 */
[----:B------:R-:W-:Y:S02]  /*f240*/  FFMA R75, R72, R35, R32 ;  /* 0x00000023484b7223 */ /* 0x000fe40000000020 */
[----:B------:R-:W2:Y:S01]  /*f250*/  LDS.128 R32, [0x3190] ;  /* 0x00319000ff207984 */ /* 0x000ea20000000c00 */
[C---:B----4-:R-:W-:Y:S02]  /*f260*/  FFMA R12, R51.reuse, R12, R50 ;  /* 0x0000000c330c7223 */ /* 0x050fe40000000032 */
[C---:B------:R-:W-:Y:S02]  /*f270*/  FFMA R28, R51.reuse, R28, R49 ;  /* 0x0000001c331c7223 */ /* 0x040fe40000000031 */
[C---:B------:R-:W-:Y:S02]  /*f280*/  FFMA R20, R51.reuse, R20, R63 ;  /* 0x0000001433147223 */ /* 0x040fe4000000003f */
[----:B------:R-:W-:Y:S02]  /*f290*/  FFMA R16, R70, R17, R16 ;  /* 0x0000001146107223 */ /* 0x000fe40000000010 */
[----:B-----5:R-:W-:-:S02]  /*f2a0*/  FFMA R4, R51, R4, R67 ;  /* 0x0000000433047223 */ /* 0x020fc40000000043 */
[C---:B------:R-:W-:Y:S02]  /*f2b0*/  FFMA R36, R51.reuse, R36, R61 ;  /* 0x0000002433247223 */ /* 0x040fe4000000003d */
[C---:B------:R-:W-:Y:S02]  /*f2c0*/  FFMA R13, R70.reuse, R13, R12 ;  /* 0x0000000d460d7223 */ /* 0x040fe4000000000c */
[----:B---3--:R-:W-:Y:S02]  /*f2d0*/  FFMA R8, R51, R8, R65 ;  /* 0x0000000833087223 */ /* 0x008fe40000000041 */
        /* <DEDUP_REMOVED lines=16> */
[----:B------:R-:W3:Y:S01]  /*f3e0*/  LDS.128 R16, [0x3130] ;  /* 0x00313000ff107984 */ /* 0x000ee20000000c00 */
[----:B------:R-:W-:-:S03]  /*f3f0*/  FFMA R47, R72, R31, R28 ;  /* 0x0000001f482f7223 */ /* 0x000fc6000000001c */
[----:B------:R-:W4:Y:S01]  /*f400*/  LDS.128 R12, [0x31b0] ;  /* 0x0031b000ff0c7984 */ /* 0x000f220000000c00 */
[----:B------:R-:W-:-:S03]  /*f410*/  FFMA R73, R72, R23, R20 ;  /* 0x0000001748497223 */ /* 0x000fc60000000014 */
[----:B------:R-:W5:Y:S01]  /*f420*/  LDS.128 R28, [0x32b0] ;  /* 0x0032b000ff1c7984 */ /* 0x000f620000000c00 */
[C---:B------:R-:W-:Y:S02]  /*f430*/  FFMA R78, R72.reuse, R27, R24 ;  /* 0x0000001b484e7223 */ /* 0x040fe40000000018 */
[C---:B------:R-:W-:Y:S01]  /*f440*/  FFMA R61, R72.reuse, R7, R6 ;  /* 0x00000007483d7223 */ /* 0x040fe20000000006 */
[----:B------:R-:W5:Y:S01]  /*f450*/  LDS.128 R20, [0x3210] ;  /* 0x00321000ff147984 */ /* 0x000f620000000c00 */
[C---:B------:R-:W-:Y:S02]  /*f460*/  FFMA R67, R72.reuse, R39, R38 ;  /* 0x0000002748437223 */ /* 0x040fe40000000026 */
[----:B------:R-:W-:Y:S01]  /*f470*/  FFMA R72, R72, R11, R8 ;  /* 0x0000000b48487223 */ /* 0x000fe20000000008 */
[----:B------:R-:W5:Y:S04]  /*f480*/  LDS.128 R24, [0x3290] ;  /* 0x00329000ff187984 */ /* 0x000f680000000c00 */
[----:B------:R-:W5:Y:S04]  /*f490*/  LDS.128 R8, [0x3230] ;  /* 0x00323000ff087984 */ /* 0x000f680000000c00 */
[----:B------:R-:W5:Y:S01]  /*f4a0*/  LDS.128 R4, [0x31d0] ;  /* 0x0031d000ff047984 */ /* 0x000f620000000c00 */
[----:B0-----:R-:W-:-:S03]  /*f4b0*/  FFMA R40, R40, R45, R48 ;  /* 0x0000002d28287223 */ /* 0x001fc60000000030 */
[----:B------:R-:W0:Y:S01]  /*f4c0*/  LDS.128 R36, [0x3250] ;  /* 0x00325000ff247984 */ /* 0x000e220000000c00 */
[----:B-1----:R-:W-:Y:S02]  /*f4d0*/  FFMA R40, R64, R41, R40 ;  /* 0x0000002940287223 */ /* 0x002fe40000000028 */
[----:B--2---:R-:W-:Y:S01]  /*f4e0*/  FFMA R32, R45, R32, R59 ;  /* 0x000000202d207223 */ /* 0x004fe2000000003b */
[----:B------:R-:W-:Y:S01]  /*f4f0*/  LDS.128 R48, [0x3150] ;  /* 0x00315000ff307984 */ /* 0x000fe20000000c00 */
[----:B------:R-:W-:-:S04]  /*f500*/  FFMA R40, R53, R42, R40 ;  /* 0x0000002a35287223 */ /* 0x000fc80000000028 */
[----:B------:R-:W-:Y:S02]  /*f510*/  FFMA R59, R68, R43, R40 ;  /* 0x0000002b443b7223 */ /* 0x000fe40000000028 */
[----:B------:R-:W1:Y:S01]  /*f520*/  LDS.128 R40, [0x32d0] ;  /* 0x0032d000ff287984 */ /* 0x000e620000000c00 */
[C---:B---3--:R-:W-:Y:S02]  /*f530*/  FFMA R16, R45.reuse, R16, R69 ;  /* 0x000000102d107223 */ /* 0x048fe40000000045 */
[C---:B----4-:R-:W-:Y:S02]  /*f540*/  FFMA R12, R45.reuse, R12, R71 ;  /* 0x0000000c2d0c7223 */ /* 0x050fe40000000047 */
[C---:B-----5:R-:W-:Y:S02]  /*f550*/  FFMA R28, R45.reuse, R28, R73 ;  /* 0x0000001c2d1c7223 */ /* 0x060fe40000000049 */
        /* <DEDUP_REMOVED lines=15> */
[----:B------:R-:W-:Y:S02]  /*f650*/  FFMA R4, R64, R5, R4 ;  /* 0x0000000540047223 */ /* 0x000fe40000000004 */
[C---:B------:R-:W-:Y:S02]  /*f660*/  FFMA R21, R53.reuse, R22, R21 ;  /* 0x0000001635157223 */ /* 0x040fe40000000015 */
[C---:B------:R-:W-:Y:S02]  /*f670*/  FFMA R24, R53.reuse, R26, R24 ;  /* 0x0000001a35187223 */ /* 0x040fe40000000018 */
[C---:B------:R-:W-:Y:S02]  /*f680*/  FFMA R8, R53.reuse, R10, R8 ;  /* 0x0000000a35087223 */ /* 0x040fe40000000008 */
[----:B------:R-:W-:-:S02]  /*f690*/  FFMA R6, R53, R6, R4 ;  /* 0x0000000635067223 */ /* 0x000fc40000000004 */
[----:B0-----:R-:W-:Y:S02]  /*f6a0*/  FFMA R36, R45, R36, R79 ;  /* 0x000000242d247223 */ /* 0x001fe4000000004f */
[C---:B------:R-:W-:Y:S02]  /*f6b0*/  FFMA R65, R68.reuse, R35, R32 ;  /* 0x0000002344417223 */ /* 0x040fe40000000020 */
[C---:B------:R-:W-:Y:S01]  /*f6c0*/  FFMA R69, R68.reuse, R19, R16 ;  /* 0x0000001344457223 */ /* 0x040fe20000000010 */
[----:B------:R-:W-:Y:S01]  /*f6d0*/  LDS.128 R32, [0x3170] ;  /* 0x00317000ff207984 */ /* 0x000fe20000000c00 */
[C---:B------:R-:W-:Y:S02]  /*f6e0*/  FFMA R70, R68.reuse, R15, R12 ;  /* 0x0000000f44467223 */ /* 0x040fe4000000000c */
[----:B------:R-:W-:Y:S01]  /*f6f0*/  FFMA R55, R68, R31, R28 ;  /* 0x0000001f44377223 */ /* 0x000fe2000000001c */
[----:B------:R-:W-:Y:S01]  /*f700*/  LDS.128 R12, [0x3270] ;  /* 0x00327000ff0c7984 */ /* 0x000fe20000000c00 */
[----:B------:R-:W-:-:S03]  /*f710*/  FFMA R36, R64, R37, R36 ;  /* 0x0000002540247223 */ /* 0x000fc60000000024 */
[----:B------:R-:W0:Y:S01]  /*f720*/  LDS.128 R28, [0x31f0] ;  /* 0x0031f000ff1c7984 */ /* 0x000e220000000c00 */
[----:B------:R-:W-:-:S03]  /*f730*/  FFMA R77, R68, R23, R21 ;  /* 0x00000017444d7223 */ /* 0x000fc60000000015 */
[----:B------:R-:W2:Y:S01]  /*f740*/  LDS.128 R16, [0x32f0] ;  /* 0x0032f000ff107984 */ /* 0x000ea20000000c00 */
        /* <DEDUP_REMOVED lines=8> */
[----:B------:R3:W-:Y:S04]  /*f7d0*/  STS [R3.X4+0x1880], R56 ;  /* 0x0018803803007388 */ /* 0x0007e80000004800 */
[----:B------:R-:W-:Y:S04]  /*f7e0*/  STS [R3.X4+0x1ea0], R54 ;  /* 0x001ea03603007388 */ /* 0x000fe80000004800 */
[----:B------:R-:W-:Y:S01]  /*f7f0*/  STS [R3.X4+0x24c0], R52 ;  /* 0x0024c03403007388 */ /* 0x000fe20000004800 */
[----:B---3--:R-:W-:-:S03]  /*f800*/  FFMA R56, R68, R7, R6 ;  /* 0x0000000744387223 */ /* 0x008fc60000000006 */
[----:B------:R-:W-:Y:S01]  /*f810*/  STS [R3.X4+0x2ae0], R46 ;  /* 0x002ae02e03007388 */ /* 0x000fe20000004800 */
[----:B------:R-:W-:-:S03]  /*f820*/  FFMA R36, R53, R38, R36 ;  /* 0x0000002635247223 */ /* 0x000fc60000000024 */
[----:B------:R-:W-:Y:S06]  /*f830*/  BAR.SYNC 0x0 ;  /* 0x0000000000007b1d */ /* 0x000fec0000000000 */
[----:B------:R-:W-:Y:S04]  /*f840*/  LDS R71, [R3.X4] ;  /* 0x0000000003477984 */ /* 0x000fe80000004800 */
[----:B------:R-:W3:Y:S04]  /*f850*/  LDS.128 R20, [0x3100] ;  /* 0x00310000ff147984 */ /* 0x000ee80000000c00 */
[----:B------:R-:W4:Y:S04]  /*f860*/  LDS.128 R24, [0x3180] ;  /* 0x00318000ff187984 */ /* 0x000f280000000c00 */
[----:B------:R-:W5:Y:S04]  /*f870*/  LDS.128 R8, [0x3200] ;  /* 0x00320000ff087984 */ /* 0x000f680000000c00 */
[----:B------:R-:W5:Y:S01]  /*f880*/  LDS.128 R4, [0x3280] ;  /* 0x00328000ff047984 */ /* 0x000f620000000c00 */
[----:B-1----:R-:W-:-:S03]  /*f890*/  FFMA R40, R45, R40, R61 ;  /* 0x000000282d287223 */ /* 0x002fc6000000003d */
[----:B------:R-:W1:Y:S01]  /*f8a0*/  LDS R58, [R3.X4+0x620] ;  /* 0x00062000033a7984 */ /* 0x000e620000004800 */
[----:B------:R-:W-:-:S03]  /*f8b0*/  FFMA R52, R68, R39, R36 ;  /* 0x0000002744347223 */ /* 0x000fc60000000024 */
[----:B------:R-:W1:Y:S04]  /*f8c0*/  LDS R61, [R3.X4+0xc40] ;  /* 0x000c4000033d7984 */ /* 0x000e680000004800 */
[----:B------:R-:W1:Y:S04]  /*f8d0*/  LDS.128 R36, [0x3120] ;  /* 0x00312000ff247984 */ /* 0x000e680000000c00 */
[----:B------:R-:W1:Y:S01]  /*f8e0*/  LDS R66, [R3.X4+0x1260] ;  /* 0x0012600003427984 */ /* 0x000e620000004800 */
[C---:B0-----:R-:W-:Y:S02]  /*f8f0*/  FFMA R28, R45.reuse, R28, R63 ;  /* 0x0000001c2d1c7223 */ /* 0x041fe4000000003f */
[----:B------:R-:W-:-:S02]  /*f900*/  FFMA R48, R45, R48, R78 ;  /* 0x000000302d307223 */ /* 0x000fc4000000004e */
[C---:B------:R-:W-:Y:S02]  /*f910*/  FFMA R32, R45.reuse, R32, R67 ;  /* 0x000000202d207223 */ /* 0x040fe40000000043 */
[C---:B------:R-:W-:Y:S02]  /*f920*/  FFMA R12, R45.reuse, R12, R47 ;  /* 0x0000000c2d0c7223 */ /* 0x040fe4000000002f */
[----:B--2---:R-:W-:Y:S02]  /*f930*/  FFMA R16, R45, R16, R72 ;  /* 0x000000102d107223 */ /* 0x004fe40000000048 */
[----:B---3--:R-:W-:Y:S01]  /*f940*/  FFMA R20, R20, R71, R59 ;  /* 0x0000004714147223 */ /* 0x008fe2000000003b */
[----:B------:R-:W0:Y:S01]  /*f950*/  LDS.128 R44, [0x3220] ;  /* 0x00322000ff2c7984 */ /* 0x000e220000000c00 */
[C---:B----4-:R-:W-:Y:S02]  /*f960*/  FFMA R24, R71.reuse, R24, R65 ;  /* 0x0000001847187223 */ /* 0x050fe40000000041 */
[----:B-----5:R-:W-:-:S02]  /*f970*/  FFMA R8, R71, R8, R77 ;  /* 0x0000000847087223 */ /* 0x020fc4000000004d */
[----:B------:R-:W-:Y:S02]  /*f980*/  FFMA R4, R71, R4, R76 ;  /* 0x0000000447047223 */ /* 0x000fe4000000004c */
[C---:B------:R-:W-:Y:S01]  /*f990*/  FFMA R28, R64.reuse, R29, R28 ;  /* 0x0000001d401c7223 */ /* 0x040fe2000000001c */
[----:B------:R-:W-:Y:S01]  /*f9a0*/  LDS.128 R76, [0x3110] ;  /* 0x00311000ff4c7984 */ /* 0x000fe20000000c00 */
[C---:B------:R-:W-:Y:S02]  /*f9b0*/  FFMA R48, R64.reuse, R49, R48 ;  /* 0x0000003140307223 */ /* 0x040fe40000000030 */
[C---:B------:R-:W-:Y:S02]  /*f9c0*/  FFMA R40, R64.reuse, R41, R40 ;  /* 0x0000002940287223 */ /* 0x040fe40000000028 */
[C---:B------:R-:W-:Y:S02]  /*f9d0*/  FFMA R32, R64.reuse, R33, R32 ;  /* 0x0000002140207223 */ /* 0x040fe40000000020 */
[----:B------:R-:W-:-:S02]  /*f9e0*/  FFMA R12, R64, R13, R12 ;  /* 0x0000000d400c7223 */ /* 0x000fc4000000000c */
[----:B------:R-:W-:Y:S02]  /*f9f0*/  FFMA R16, R64, R17, R16 ;  /* 0x0000001140107223 */ /* 0x000fe40000000010 */
[C---:B-1----:R-:W-:Y:S02]  /*fa00*/  FFMA R20, R58.reuse, R21, R20 ;  /* 0x000000153a147223 */ /* 0x042fe40000000014 */
        /* <DEDUP_REMOVED lines=12> */
[----:B------:R-:W-:Y:S02]  /*fad0*/  FFMA R36, R71, R36, R69 ;  /* 0x0000002447247223 */ /* 0x000fe40000000045 */
[----:B------:R-:W-:Y:S02]  /*fae0*/  FFMA R4, R61, R6, R4 ;  /* 0x000000063d047223 */ /* 0x000fe40000000004 */
[C---:B------:R-:W-:Y:S02]  /*faf0*/  FFMA R57, R68.reuse, R51, R48 ;  /* 0x0000003344397223 */ /* 0x040fe40000000030 */
[C---:B------:R-:W-:Y:S01]  /*fb00*/  FFMA R54, R68.reuse, R43, R40 ;  /* 0x0000002b44367223 */ /* 0x040fe20000000028 */
[----:B------:R-:W1:Y:S01]  /*fb10*/  LDS.128 R48, [0x32a0] ;  /* 0x0032a000ff307984 */ /* 0x000e620000000c00 */
[----:B------:R-:W-:-:S02]  /*fb20*/  FFMA R60, R68, R35, R32 ;  /* 0x00000023443c7223 */ /* 0x000fc40000000020 */
[C---:B------:R-:W-:Y:S01]  /*fb30*/  FFMA R62, R68.reuse, R31, R28 ;  /* 0x0000001f443e7223 */ /* 0x040fe2000000001c */
[----:B------:R-:W2:Y:S01]  /*fb40*/  LDS.128 R40, [0x31a0] ;  /* 0x0031a000ff287984 */ /* 0x000ea20000000c00 */
[----:B------:R-:W-:Y:S02]  /*fb50*/  FFMA R53, R68, R15, R12 ;  /* 0x0000000f44357223 */ /* 0x000fe4000000000c */
[----:B------:R-:W-:Y:S01]  /*fb60*/  FFMA R36, R58, R37, R36 ;  /* 0x000000253a247223 */ /* 0x000fe20000000024 */
[----:B------:R-:W3:Y:S01]  /*fb70*/  LDS.128 R28, [0x3140] ;  /* 0x00314000ff1c7984 */ /* 0x000ee20000000c00 */
[----:B------:R-:W-:Y:S02]  /*fb80*/  FFMA R68, R68, R19, R16 ;  /* 0x0000001344447223 */ /* 0x000fe40000000010 */
[C---:B------:R-:W-:Y:S01]  /*fb90*/  FFMA R83, R66.reuse, R23, R20 ;  /* 0x0000001742537223 */ /* 0x040fe20000000014 */
[----:B------:R-:W4:Y:S01]  /*fba0*/  LDS.128 R32, [0x31c0] ;  /* 0x0031c000ff207984 */ /* 0x000f220000000c00 */
[----:B------:R-:W-:-:S02]  /*fbb0*/  FFMA R85, R66, R27, R24 ;  /* 0x0000001b42557223 */ /* 0x000fc40000000018 */
[C---:B------:R-:W-:Y:S01]  /*fbc0*/  FFMA R87, R66.reuse, R11, R8 ;  /* 0x0000000b42577223 */ /* 0x040fe20000000008 */
[----:B------:R-:W5:Y:S01]  /*fbd0*/  LDS.128 R20, [0x3240] ;  /* 0x00324000ff147984 */ /* 0x000f620000000c00 */
[----:B------:R-:W-:-:S03]  /*fbe0*/  FFMA R37, R66, R7, R4 ;  /* 0x0000000742257223 */ /* 0x000fc60000000004 */
[----:B------:R-:W5:Y:S04]  /*fbf0*/  LDS.128 R24, [0x32c0] ;  /* 0x0032c000ff187984 */ /* 0x000f680000000c00 */
[----:B------:R-:W5:Y:S04]  /*fc00*/  LDS.128 R4, [0x3160] ;  /* 0x00316000ff047984 */ /* 0x000f680000000c00 */
[----:B------:R-:W5:Y:S04]  /*fc10*/  LDS.128 R8, [0x31e0] ;  /* 0x0031e000ff087984 */ /* 0x000f680000000c00 */
[----:B------:R-:W5:Y:S04]  /*fc20*/  LDS.128 R12, [0x3260] ;  /* 0x00326000ff0c7984 */ /* 0x000f680000000c00 */
[----:B------:R-:W5:Y:S01]  /*fc30*/  LDS.128 R16, [0x32e0] ;  /* 0x0032e000ff107984 */ /* 0x000f620000000c00 */
[----:B0-----:R-:W-:-:S02]  /*fc40*/  FFMA R44, R71, R44, R73 ;  /* 0x0000002c472c7223 */ /* 0x001fc40000000049 */
[C---:B-1----:R-:W-:Y:S01]  /*fc50*/  FFMA R48, R71.reuse, R48, R55 ;  /* 0x0000003047307223 */ /* 0x042fe20000000037 */
[----:B------:R-:W-:Y:S01]  /*fc60*/  LDS.128 R72, [0x3190] ;  /* 0x00319000ff487984 */ /* 0x000fe20000000c00 */
[C---:B--2---:R-:W-:Y:S02]  /*fc70*/  FFMA R40, R71.reuse, R40, R70 ;  /* 0x0000002847287223 */ /* 0x044fe40000000046 */
[C---:B---3--:R-:W-:Y:S02]  /*fc80*/  FFMA R57, R71.reuse, R28, R57 ;  /* 0x0000001c47397223 */ /* 0x048fe40000000039 */
[C---:B----4-:R-:W-:Y:S02]  /*fc90*/  FFMA R32, R71.reuse, R32, R56 ;  /* 0x0000002047207223 */ /* 0x050fe40000000038 */
[C---:B-----5:R-:W-:Y:S02]  /*fca0*/  FFMA R20, R71.reuse, R20, R52 ;  /* 0x0000001447147223 */ /* 0x060fe40000000034 */
[----:B------:R-:W-:-:S02]  /*fcb0*/  FFMA R24, R71, R24, R54 ;  /* 0x0000001847187223 */ /* 0x000fc40000000036 */
[C---:B------:R-:W-:Y:S02]  /*fcc0*/  FFMA R4, R71.reuse, R4, R60 ;  /* 0x0000000447047223 */ /* 0x040fe4000000003c */
[C---:B------:R-:W-:Y:S02]  /*fcd0*/  FFMA R8, R71.reuse, R8, R62 ;  /* 0x0000000847087223 */ /* 0x040fe4000000003e */
[C---:B------:R-:W-:Y:S02]  /*fce0*/  FFMA R12, R71.reuse, R12, R53 ;  /* 0x0000000c470c7223 */ /* 0x040fe40000000035 */
[----:B------:R-:W-:Y:S01]  /*fcf0*/  FFMA R16, R71, R16, R68 ;  /* 0x0000001047107223 */ /* 0x000fe20000000044 */
[----:B------:R-:W-:Y:S01]  /*fd00*/  LDS.128 R52, [0x31b0] ;  /* 0x0031b000ff347984 */ /* 0x000fe20000000c00 */
[C---:B------:R-:W-:Y:S02]  /*fd10*/  FFMA R57, R58.reuse, R29, R57 ;  /* 0x0000001d3a397223 */ /* 0x040fe40000000039 */
[C---:B------:R-:W-:Y:S01]  /*fd20*/  FFMA R40, R58.reuse, R41, R40 ;  /* 0x000000293a287223 */ /* 0x040fe20000000028 */
[----:B------:R-:W-:Y:S01]  /*fd30*/  LDS.128 R68, [0x3210] ;  /* 0x00321000ff447984 */ /* 0x000fe20000000c00 */
[----:B------:R-:W-:-:S02]  /*fd40*/  FFMA R44, R58, R45, R44 ;  /* 0x0000002d3a2c7223 */ /* 0x000fc4000000002c */
[C---:B------:R-:W-:Y:S01]  /*fd50*/  FFMA R48, R58.reuse, R49, R48 ;  /* 0x000000313a307223 */ /* 0x040fe20000000030 */
[----:B------:R-:W-:Y:S01]  /*fd60*/  LDS R41, [R3.X4+0x24c0] ;  /* 0x0024c00003297984 */ /* 0x000fe20000004800 */
[C---:B------:R-:W-:Y:S02]  /*fd70*/  FFMA R32, R58.reuse, R33, R32 ;  /* 0x000000213a207223 */ /* 0x040fe40000000020 */
[C---:B------:R-:W-:Y:S01]  /*fd80*/  FFMA R20, R58.reuse, R21, R20 ;  /* 0x000000153a147223 */ /* 0x040fe20000000014 */
[----:B------:R-:W-:Y:S01]  /*fd90*/  LDS R33, [R3.X4+0x1880] ;  /* 0x0018800003217984 */ /* 0x000fe20000004800 */
        /* <DEDUP_REMOVED lines=10> */
[C---:B------:R-:W-:Y:S01]  /*fe40*/  FFMA R32, R61.reuse, R34, R32 ;  /* 0x000000223d207223 */ /* 0x040fe20000000020 */
[----:B------:R-:W0:Y:S01]  /*fe50*/  LDS.128 R56, [0x3230] ;  /* 0x00323000ff387984 */ /* 0x000e220000000c00 */
[C---:B------:R-:W-:Y:S02]  /*fe60*/  FFMA R22, R61.reuse, R22, R20 ;  /* 0x000000163d167223 */ /* 0x040fe40000000014 */
[C---:B------:R-:W-:Y:S02]  /*fe70*/  FFMA R25, R61.reuse, R26, R25 ;  /* 0x0000001a3d197223 */ /* 0x040fe40000000019 */
[C---:B------:R-:W-:Y:S02]  /*fe80*/  FFMA R5, R61.reuse, R6, R5 ;  /* 0x000000063d057223 */ /* 0x040fe40000000005 */
[----:B------:R-:W-:-:S02]  /*fe90*/  FFMA R9, R61, R10, R9 ;  /* 0x0000000a3d097223 */ /* 0x000fc40000000009 */
[C---:B------:R-:W-:Y:S02]  /*fea0*/  FFMA R13, R61.reuse, R14, R13 ;  /* 0x0000000e3d0d7223 */ /* 0x040fe4000000000d */
[----:B------:R-:W-:Y:S02]  /*feb0*/  FFMA R17, R61, R18, R17 ;  /* 0x000000123d117223 */ /* 0x000fe40000000011 */
[----:B------:R-:W1:Y:S01]  /*fec0*/  LDS.128 R60, [0x32b0] ;  /* 0x0032b000ff3c7984 */ /* 0x000e620000000c00 */
[C---:B------:R-:W-:Y:S02]  /*fed0*/  FFMA R39, R66.reuse, R39, R38 ;  /* 0x0000002742277223 */ /* 0x040fe40000000026 */
[C---:B------:R-:W-:Y:S02]  /*fee0*/  FFMA R43, R66.reuse, R43, R42 ;  /* 0x0000002b422b7223 */ /* 0x040fe4000000002a */
[C---:B------:R-:W-:Y:S02]  /*fef0*/  FFMA R28, R66.reuse, R47, R44 ;  /* 0x0000002f421c7223 */ /* 0x040fe4000000002c */
[C---:B------:R-:W-:Y:S01]  /*ff00*/  FFMA R29, R66.reuse, R51, R48 ;  /* 0x00000033421d7223 */ /* 0x040fe20000000030 */
[----:B------:R-:W-:Y:S01]  /*ff10*/  LDS.128 R44, [0x3290] ;  /* 0x00329000ff2c7984 */ /* 0x000fe20000000c00 */
[----:B------:R-:W-:-:S02]  /*ff20*/  FFMA R31, R66, R31, R30 ;  /* 0x0000001f421f7223 */ /* 0x000fc4000000001e */
[C---:B------:R-:W-:Y:S01]  /*ff30*/  FFMA R35, R66.reuse, R35, R32 ;  /* 0x0000002342237223 */ /* 0x040fe20000000020 */
[----:B------:R-:W-:Y:S01]  /*ff40*/  LDS.128 R48, [0x3130] ;  /* 0x00313000ff307984 */ /* 0x000fe20000000c00 */
[C---:B------:R-:W-:Y:S02]  /*ff50*/  FFMA R34, R66.reuse, R23, R22 ;  /* 0x0000001742227223 */ /* 0x040fe40000000016 */
[C---:B------:R-:W-:Y:S01]  /*ff60*/  FFMA R36, R66.reuse, R27, R25 ;  /* 0x0000001b42247223 */ /* 0x040fe20000000019 */
[----:B------:R-:W2:Y:S01]  /*ff70*/  LDS R32, [R3.X4+0x1ea0] ;  /* 0x001ea00003207984 */ /* 0x000ea20000004800 */
[C---:B------:R-:W-:Y:S02]  /*ff80*/  FFMA R38, R66.reuse, R7, R5 ;  /* 0x0000000742267223 */ /* 0x040fe40000000005 */
[C---:B------:R-:W-:Y:S01]  /*ff90*/  FFMA R40, R66.reuse, R11, R9 ;  /* 0x0000000b42287223 */ /* 0x040fe20000000009 */
[----:B------:R-:W-:Y:S01]  /*ffa0*/  @!P0 SHF.R.U32.HI R4, RZ, 0x3, R3 ;  /* 0x00000003ff048819 */ /* 0x000fe20000011603 */
[C---:B------:R-:W-:Y:S01]  /*ffb0*/  FFMA R42, R66.reuse, R15, R13 ;  /* 0x0000000f422a7223 */ /* 0x040fe2000000000d */
[----:B------:R-:W-:Y:S01]  /*ffc0*/  @!P0 LOP3.LUT R80, R3, 0x7, RZ, 0xc0, !PT ;  /* 0x0000000703508812 */ /* 0x000fe200078ec0ff */
[----:B------:R-:W-:Y:S01]  /*ffd0*/  FFMA R82, R66, R19, R17 ;  /* 0x0000001342527223 */ /* 0x000fe20000000011 */
[----:B------:R-:W-:Y:S01]  /*ffe0*/  @!P0 SHF.L.U32 R5, R4, 0x9, RZ ;  /* 0x0000000904058819 */ /* 0x000fe200000006ff */
[----:B------:R-:W3:Y:S01]  /*fff0*/  LDS.128 R64, [0x3150] ;  /* 0x00315000ff407984 */ /* 0x000ee20000000c00 */
[----:B0-----:R-:W-:-:S02]  /*10000*/  FFMA R28, R33, R56, R28 ;  /* 0x00000038211c7223 */ /* 0x001fc4000000001c */
[----:B------:R-:W-:Y:S01]  /*10010*/  @!P0 LOP3.LUT R80, R5, 0xfffffe00, R80, 0xe2, !PT ;  /* 0xfffffe0005508812 */ /* 0x000fe200078ee250 */
[----:B------:R-:W0:Y:S04]  /*10020*/  LDS.128 R8, [0x3250] ;  /* 0x00325000ff087984 */ /* 0x000e280000000c00 */
[----:B------:R-:W4:Y:S04]  /*10030*/  LDS.128 R4, [0x31d0] ;  /* 0x0031d000ff047984 */ /* 0x000f280000000c00 */
[----:B------:R-:W0:Y:S01]  /*10040*/  LDS.128 R12, [0x32d0] ;  /* 0x0032d000ff0c7984 */ /* 0x000e220000000c00 */
[----:B-1----:R-:W-:-:S03]  /*10050*/  FFMA R29, R33, R60, R29 ;  /* 0x0000003c211d7223 */ /* 0x002fc6000000001d */
[----:B------:R-:W1:Y:S04]  /*10060*/  LDS.128 R16, [0x3170] ;  /* 0x00317000ff107984 */ /* 0x000e680000000c00 */
[----:B------:R-:W0:Y:S04]  /*10070*/  LDS.128 R20, [0x31f0] ;  /* 0x0031f000ff147984 */ /* 0x000e280000000c00 */
[----:B------:R-:W0:Y:S01]  /*10080*/  LDS.128 R24, [0x3270] ;  /* 0x00327000ff187984 */ /* 0x000e220000000c00 */
[C---:B--2---:R-:W-:Y:S02]  /*10090*/  FFMA R57, R32.reuse, R57, R28 ;  /* 0x0000003920397223 */ /* 0x044fe4000000001c */
[----:B------:R-:W-:-:S02]  /*100a0*/  FFMA R61, R32, R61, R29 ;  /* 0x0000003d203d7223 */ /* 0x000fc4000000001d */
[C---:B---3--:R-:W-:Y:S02]  /*100b0*/  FFMA R64, R33.reuse, R64, R31 ;  /* 0x0000004021407223 */ /* 0x048fe4000000001f */
[----:B------:R-:W2:Y:S01]  /*100c0*/  LDS.128 R28, [0x32f0] ;  /* 0x0032f000ff1c7984 */ /* 0x000ea20000000c00 */
[----:B------:R-:W-:-:S04]  /*100d0*/  FFMA R37, R33, R44, R37 ;  /* 0x0000002c21257223 */ /* 0x000fc80000000025 */
[----:B------:R-:W-:Y:S02]  /*100e0*/  FFMA R37, R32, R45, R37 ;  /* 0x0000002d20257223 */ /* 0x000fe40000000025 */
[----:B------:R-:W-:Y:S02]  /*100f0*/  FFMA R39, R33, R48, R39 ;  /* 0x0000003021277223 */ /* 0x000fe40000000027 */
[----:B------:R-:W-:Y:S01]  /*10100*/  FFMA R48, R41, R46, R37 ;  /* 0x0000002e29307223 */ /* 0x000fe20000000025 */
[----:B------:R-:W-:Y:S01]  /*10110*/  @!P0 SHF.L.U32 R37, R2, 0xc, RZ ;  /* 0x0000000c02258819 */ /* 0x000fe200000006ff */
[----:B------:R-:W-:Y:S02]  /*10120*/  FFMA R76, R76, R33, R83 ;  /* 0x000000214c4c7223 */ /* 0x000fe40000000053 */
[----:B------:R-:W-:Y:S01]  /*10130*/  FFMA R72, R33, R72, R85 ;  /* 0x0000004821487223 */ /* 0x000fe20000000055 */
[----:B------:R-:W-:Y:S01]  /*10140*/  @!P0 LOP3.LUT R37, R37, 0xffffe000, RZ, 0xc0, !PT ;  /* 0xffffe00025258812 */ /* 0x000fe200078ec0ff */
[----:B------:R-:W-:-:S02]  /*10150*/  FFMA R68, R33, R68, R87 ;  /* 0x0000004421447223 */ /* 0x000fc40000000057 */
[----:B------:R-:W-:Y:S02]  /*10160*/  FFMA R43, R33, R52, R43 ;  /* 0x00000034212b7223 */ /* 0x000fe4000000002b */
[----:B------:R-:W-:Y:S01]  /*10170*/  FFMA R60, R41, R58, R57 ;  /* 0x0000003a293c7223 */ /* 0x000fe20000000039 */
[----:B------:R-:W-:Y:S01]  /*10180*/  @!P0 IADD3 R57, R80, 0xa8, R37 ;  /* 0x000000a850398810 */ /* 0x000fe20007ffe025 */
        /* <DEDUP_REMOVED lines=8> */
[C---:B------:R-:W-:Y:S02]  /*10210*/  FFMA R50, R41.reuse, R50, R39 ;  /* 0x0000003229327223 */ /* 0x040fe40000000027 */
[----:B------:R-:W-:-:S02]  /*10220*/  FFMA R84, R41, R54, R43 ;  /* 0x0000003629547223 */ /* 0x000fc4000000002b */
[----:B------:R-:W-:-:S04]  /*10230*/  @!P0 IMAD.WIDE R56, R57, R0, c[0x0][0x168] ;  /* 0x00005a0039388625 */ /* 0x000fc800078e0200 */
[----:B012-4-:R-:W-:Y:S01]  /*10240*/  IADD3 R53, R81, 0x20280, RZ ;  /* 0x0002028051357810 */ /* 0x017fe20007ffe0ff */
[C---:B------:R-:W-:Y:S01]  /*10250*/  FFMA R16, R33.reuse, R16, R38 ;  /* 0x0000001021107223 */ /* 0x040fe20000000026 */
[----:B------:R0:W2:Y:S01]  /*10260*/  @!P0 LDG.E.CONSTANT R46, [R56.64] ;  /* 0x00000004382e8981 */ /* 0x0000a2000c1e9900 */
[----:B------:R-:W-:Y:S02]  /*10270*/  FFMA R35, R33, R4, R35 ;  /* 0x0000000421237223 */ /* 0x000fe40000000023 */
[----:B------:R-:W-:-:S04]  /*10280*/  IMAD.WIDE R52, R53, R0, c[0x0][0x160] ;  /* 0x0000580035347625 */ /* 0x000fc800078e0200 */
[C---:B------:R-:W-:Y:S01]  /*10290*/  FFMA R34, R33.reuse, R8, R34 ;  /* 0x0000000821227223 */ /* 0x040fe20000000022 */
[----:B------:R1:W3:Y:S01]  /*102a0*/  LDG.E.CONSTANT R4, [R52.64+0x4980] ;  /* 0x0049800434047981 */ /* 0x0002e2000c1e9900 */
[C---:B------:R-:W-:Y:S02]  /*102b0*/  FFMA R37, R33.reuse, R12, R36 ;  /* 0x0000000c21257223 */ /* 0x040fe40000000024 */
[C---:B------:R-:W-:Y:S01]  /*102c0*/  FFMA R38, R33.reuse, R20, R40 ;  /* 0x0000001421267223 */ /* 0x040fe20000000028 */
[----:B------:R1:W4:Y:S01]  /*102d0*/  LDG.E.CONSTANT R36, [R52.64] ;  /* 0x0000000434247981 */ /* 0x000322000c1e9900 */
[C---:B------:R-:W-:Y:S02]  /*102e0*/  FFMA R42, R33.reuse, R24, R42 ;  /* 0x00000018212a7223 */ /* 0x040fe4000000002a */
[----:B------:R-:W-:Y:S01]  /*102f0*/  FFMA R33, R33, R28, R82 ;  /* 0x0000001c21217223 */ /* 0x000fe20000000052 */
[----:B------:R1:W5:Y:S04]  /*10300*/  LDG.E.CONSTANT R40, [R52.64+0xc40] ;  /* 0x000c400434287981 */ /* 0x000368000c1e9900 */
[----:B------:R1:W5:Y:S04]  /*10310*/  LDG.E.CONSTANT R28, [R52.64+0x1880] ;  /* 0x00188004341c7981 */ /* 0x000368000c1e9900 */
[----:B------:R1:W5:Y:S04]  /*10320*/  LDG.E.CONSTANT R24, [R52.64+0x24c0] ;  /* 0x0024c00434187981 */ /* 0x000368000c1e9900 */
[----:B------:R1:W5:Y:S04]  /*10330*/  LDG.E.CONSTANT R20, [R52.64+0x3100] ;  /* 0x0031000434147981 */ /* 0x000368000c1e9900 */
[----:B------:R1:W5:Y:S04]  /*10340*/  LDG.E.CONSTANT R12, [R52.64+0x3d40] ;  /* 0x003d4004340c7981 */ /* 0x000368000c1e9900 */
[----:B------:R1:W5:Y:S01]  /*10350*/  LDG.E.CONSTANT R8, [R52.64+0x55c0] ;  /* 0x0055c00434087981 */ /* 0x000362000c1e9900 */
[----:B------:R-:W-:-:S02]  /*10360*/  @!P0 SHF.R.U32.HI R39, RZ, 0x3, R3 ;  /* 0x00000003ff278819 */ /* 0x000fc40000011603 */
[----:B------:R-:W-:Y:S02]  /*10370*/  @!P0 SHF.L.U32 R43, R2, 0xc, RZ ;  /* 0x0000000c022b8819 */ /* 0x000fe400000006ff */
[----:B------:R-:W-:Y:S02]  /*10380*/  @!P0 SHF.L.U32 R54, R39, 0x9, RZ ;  /* 0x0000000927368819 */ /* 0x000fe400000006ff */
[----:B------:R-:W-:-:S04]  /*10390*/  @!P0 LOP3.LUT R39, R3, 0x7, RZ, 0xc0, !PT ;  /* 0x0000000703278812 */ /* 0x000fc800078ec0ff */
[----:B------:R-:W-:Y:S02]  /*103a0*/  @!P0 LOP3.LUT R39, R54, 0xfffffe00, R39, 0xe2, !PT ;  /* 0xfffffe0036278812 */ /* 0x000fe400078ee227 */
[----:B------:R-:W-:Y:S01]  /*103b0*/  @!P0 LOP3.LUT R54, R43, 0xffffe000, RZ, 0xc0, !PT ;  /* 0xffffe0002b368812 */ /* 0x000fe200078ec0ff */
[C---:B------:R-:W-:Y:S01]  /*103c0*/  FFMA R5, R32.reuse, R5, R35 ;  /* 0x0000000520057223 */ /* 0x040fe20000000023 */
[----:B------:R-:W-:Y:S02]  /*103d0*/  IADD3 R35, R81, 0x21b00, RZ ;  /* 0x00021b0051237810 */ /* 0x000fe40007ffe0ff */
[----:B------:R-:W-:Y:S01]  /*103e0*/  @!P0 IADD3 R39, R39, 0xb0, R54 ;  /* 0x000000b027278810 */ /* 0x000fe20007ffe036 */
[----:B------:R-:W-:Y:S02]  /*103f0*/  FFMA R9, R32, R9, R34 ;  /* 0x0000000920097223 */ /* 0x000fe40000000022 */
[----:B------:R-:W-:-:S04]  /*10400*/  IMAD.WIDE R34, R35, R0, c[0x0][0x160] ;  /* 0x0000580023227625 */ /* 0x000fc800078e0200 */
[----:B------:R-:W-:Y:S01]  /*10410*/  @!P0 IMAD.WIDE R82, R39, R0, c[0x0][0x168] ;  /* 0x00005a0027528625 */ /* 0x000fe200078e0200 */
[----:B------:R0:W5:Y:S04]  /*10420*/  LDG.E.CONSTANT R80, [R34.64] ;  /* 0x0000000422507981 */ /* 0x000168000c1e9900 */
[----:B------:R0:W5:Y:S04]  /*10430*/  LDG.E.CONSTANT R78, [R34.64+0xc40] ;  /* 0x000c4004224e7981 */ /* 0x000168000c1e9900 */
[----:B------:R-:W5:Y:S04]  /*10440*/  @!P0 LDG.E.CONSTANT R82, [R82.64] ;  /* 0x0000000452528981 */ /* 0x000f68000c1e9900 */
[----:B------:R0:W5:Y:S04]  /*10450*/  LDG.E.CONSTANT R76, [R34.64+0x1880] ;  /* 0x00188004224c7981 */ /* 0x000168000c1e9900 */
[----:B------:R1:W5:Y:S04]  /*10460*/  LDG.E.CONSTANT R70, [R34.64+0x24c0] ;  /* 0x0024c00422467981 */ /* 0x000368000c1e9900 */
[----:B------:R1:W5:Y:S04]  /*10470*/  LDG.E.CONSTANT R58, [R34.64+0x3100] ;  /* 0x00310004223a7981 */ /* 0x000368000c1e9900 */
[----:B0-----:R0:W5:Y:S04]  /*10480*/  LDG.E.CONSTANT R56, [R34.64+0x3d40] ;  /* 0x003d400422387981 */ /* 0x001168000c1e9900 */
[----:B------:R0:W5:Y:S04]  /*10490*/  LDG.E.CONSTANT R54, [R34.64+0x4980] ;  /* 0x0049800422367981 */ /* 0x000168000c1e9900 */
[----:B-1----:R0:W5:Y:S01]  /*104a0*/  LDG.E.CONSTANT R52, [R34.64+0x55c0] ;  /* 0x0055c00422347981 */ /* 0x002162000c1e9900 */
[----:B------:R-:W-:-:S03]  /*104b0*/  FFMA R17, R32, R17, R16 ;  /* 0x0000001120117223 */ /* 0x000fc60000000010 */
[----:B------:R-:W1:Y:S01]  /*104c0*/  LDS R16, [R3.X4+0x2ae0] ;  /* 0x002ae00003107984 */ /* 0x000e620000004800 */
[----:B------:R-:W-:-:S03]  /*104d0*/  FFMA R13, R32, R13, R37 ;  /* 0x0000000d200d7223 */ /* 0x000fc60000000025 */
[----:B------:R-:W-:Y:S06]  /*104e0*/  BAR.SYNC 0x0 ;  /* 0x0000000000007b1d */ /* 0x000fec0000000000 */
[----:B------:R-:W-:Y:S02]  /*104f0*/  FFMA R21, R32, R21, R38 ;  /* 0x0000001520157223 */ /* 0x000fe40000000026 */
[C---:B------:R-:W-:Y:S02]  /*10500*/  FFMA R6, R41.reuse, R6, R5 ;  /* 0x0000000629067223 */ /* 0x040fe40000000005 */
[----:B------:R-:W-:-:S02]  /*10510*/  FFMA R10, R41, R10, R9 ;  /* 0x0000000a290a7223 */ /* 0x000fc40000000009 */
[C---:B------:R-:W-:Y:S02]  /*10520*/  FFMA R14, R41.reuse, R14, R13 ;  /* 0x0000000e290e7223 */ /* 0x040fe4000000000d */
[C---:B------:R-:W-:Y:S02]  /*10530*/  FFMA R65, R32.reuse, R65, R64 ;  /* 0x0000004120417223 */ /* 0x040fe40000000040 */
[C---:B------:R-:W-:Y:S02]  /*10540*/  FFMA R25, R32.reuse, R25, R42 ;  /* 0x0000001920197223 */ /* 0x040fe4000000002a */
[----:B------:R-:W-:Y:S02]  /*10550*/  FFMA R29, R32, R29, R33 ;  /* 0x0000001d201d7223 */ /* 0x000fe40000000021 */
[----:B------:R-:W-:Y:S02]  /*10560*/  FFMA R62, R41, R62, R61 ;  /* 0x0000003e293e7223 */ /* 0x000fe4000000003d */
[----:B-1----:R-:W-:-:S02]  /*10570*/  FFMA R57, R16, R7, R6 ;  /* 0x0000000710397223 */ /* 0x002fc40000000006 */
[C---:B------:R-:W-:Y:S02]  /*10580*/  FFMA R50, R16.reuse, R51, R50 ;  /* 0x0000003310327223 */ /* 0x040fe40000000032 */
[C---:B------:R-:W-:Y:S02]  /*10590*/  FFMA R53, R16.reuse, R11, R10 ;  /* 0x0000000b10357223 */ /* 0x040fe4000000000a */
[C---:B------:R-:W-:Y:S02]  /*105a0*/  FFMA R51, R16.reuse, R15, R14 ;  /* 0x0000000f10337223 */ /* 0x040fe4000000000e */
[----:B------:R-:W-:Y:S02]  /*105b0*/  FFMA R71, R16, R71, R44 ;  /* 0x0000004710477223 */ /* 0x000fe4000000002c */
[C---:B------:R-:W-:Y:S02]  /*105c0*/  FFMA R18, R41.reuse, R18, R17 ;  /* 0x0000001229127223 */ /* 0x040fe40000000011 */
        /* <DEDUP_REMOVED lines=9> */
[C---:B------:R-:W-:Y:S02]  /*10660*/  FFMA R63, R16.reuse, R23, R22 ;  /* 0x00000017103f7223 */ /* 0x040fe40000000016 */
[C---:B------:R-:W-:Y:S02]  /*10670*/  FFMA R64, R16.reuse, R27, R26 ;  /* 0x0000001b10407223 */ /* 0x040fe4000000001a */
[C---:B------:R-:W-:Y:S01]  /*10680*/  FFMA R65, R16.reuse, R31, R30 ;  /* 0x0000001f10417223 */ /* 0x040fe2000000001e */
[----:B--2---:R-:W-:Y:S04]  /*10690*/  @!P0 STS [R3.X4+0x3100], R46 ;  /* 0x0031002e03008388 */ /* 0x004fe80000004800 */
[----:B---3--:R-:W-:Y:S04]  /*106a0*/  STS [R3.X4+0x24c0], R4 ;  /* 0x0024c00403007388 */ /* 0x008fe80000004800 */
[----:B----4-:R-:W-:Y:S04]  /*106b0*/  STS [R3.X4], R36 ;  /* 0x0000002403007388 */ /* 0x010fe80000004800 */
[----:B-----5:R-:W-:Y:S04]  /*106c0*/  STS [R3.X4+0x620], R40 ;  /* 0x0006202803007388 */ /* 0x020fe80000004800 */
        /* <DEDUP_REMOVED lines=8> */
[----:B------:R-:W-:-:S03]  /*10750*/  FFMA R8, R16, R75, R74 ;  /* 0x0000004b10087223 */ /* 0x000fc6000000004a */
[----:B------:R-:W2:Y:S04]  /*10760*/  LDS.128 R4, [0x3120] ;  /* 0x00312000ff047984 */ /* 0x000ea80000000c00 */
[----:B------:R-:W3:Y:S04]  /*10770*/  LDS R46, [R3.X4+0x620] ;  /* 0x00062000032e7984 */ /* 0x000ee80000004800 */
[----:B0-----:R-:W0:Y:S04]  /*10780*/  LDS.128 R32, [0x3100] ;  /* 0x00310000ff207984 */ /* 0x001e280000000c00 */
[----:B------:R-:W4:Y:S04]  /*10790*/  LDS R45, [R3.X4+0xc40] ;  /* 0x000c4000032d7984 */ /* 0x000f280000004800 */
[----:B------:R-:W5:Y:S04]  /*107a0*/  LDS.128 R12, [0x31a0] ;  /* 0x0031a000ff0c7984 */ /* 0x000f680000000c00 */
[----:B------:R-:W5:Y:S01]  /*107b0*/  LDS R44, [R3.X4+0x1260] ;  /* 0x00126000032c7984 */ /* 0x000f620000004800 */
[----:B------:R-:W-:-:S03]  /*107c0*/  FFMA R28, R16, R59, R60 ;  /* 0x0000003b101c7223 */ /* 0x000fc6000000003c */
[----:B------:R-:W5:Y:S04]  /*107d0*/  LDS.128 R72, [0x3280] ;  /* 0x00328000ff487984 */ /* 0x000f680000000c00 */
[----:B------:R-:W-:Y:S04]  /*107e0*/  LDS.128 R24, [0x3140] ;  /* 0x00314000ff187984 */ /* 0x000fe80000000c00 */
[----:B------:R-:W-:Y:S01]  /*107f0*/  LDS.128 R40, [0x3200] ;  /* 0x00320000ff287984 */ /* 0x000fe20000000c00 */
[----:B-1----:R-:W-:-:S03]  /*10800*/  FFMA R36, R49, R36, R8 ;  /* 0x0000002431247223 */ /* 0x002fc60000000008 */
[----:B------:R-:W-:Y:S04]  /*10810*/  LDS.128 R20, [0x31c0] ;  /* 0x0031c000ff147984 */ /* 0x000fe80000000c00 */
[----:B------:R-:W1:Y:S01]  /*10820*/  LDS.128 R8, [0x3220] ;  /* 0x00322000ff087984 */ /* 0x000e620000000c00 */
[----:B------:R-:W-:-:S03]  /*10830*/  FFMA R60, R16, R19, R18 ;  /* 0x00000013103c7223 */ /* 0x000fc60000000012 */
[----:B------:R-:W1:Y:S01]  /*10840*/  LDS.128 R16, [0x32a0] ;  /* 0x0032a000ff107984 */ /* 0x000e620000000c00 */
[----:B--2---:R-:W-:-:S04]  /*10850*/  FFMA R4, R49, R4, R50 ;  /* 0x0000000431047223 */ /* 0x004fc80000000032 */
[----:B---3--:R-:W-:Y:S02]  /*10860*/  FFMA R4, R46, R5, R4 ;  /* 0x000000052e047223 */ /* 0x008fe40000000004 */
[----:B0-----:R-:W-:Y:S02]  /*10870*/  FFMA R32, R32, R49, R68 ;  /* 0x0000003120207223 */ /* 0x001fe40000000044 */
[----:B----4-:R-:W-:Y:S02]  /*10880*/  FFMA R4, R45, R6, R4 ;  /* 0x000000062d047223 */ /* 0x010fe40000000004 */
[----:B-----5:R-:W-:Y:S02]  /*10890*/  FFMA R12, R49, R12, R84 ;  /* 0x0000000c310c7223 */ /* 0x020fe40000000054 */
[C---:B------:R-:W-:Y:S02]  /*108a0*/  FFMA R32, R46.reuse, R33, R32 ;  /* 0x000000212e207223 */ /* 0x040fe40000000020 */
[----:B------:R-:W-:-:S02]  /*108b0*/  FFMA R36, R46, R37, R36 ;  /* 0x000000252e247223 */ /* 0x000fc40000000024 */
[----:B------:R-:W-:Y:S02]  /*108c0*/  FFMA R12, R46, R13, R12 ;  /* 0x0000000d2e0c7223 */ /* 0x000fe4000000000c */
[----:B------:R-:W-:Y:S02]  /*108d0*/  FFMA R61, R44, R7, R4 ;  /* 0x000000072c3d7223 */ /* 0x000fe40000000004 */
[----:B------:R-:W-:Y:S01]  /*108e0*/  LDS.128 R4, [0x32c0] ;  /* 0x0032c000ff047984 */ /* 0x000fe20000000c00 */
[C---:B------:R-:W-:Y:S02]  /*108f0*/  FFMA R34, R45.reuse, R34, R32 ;  /* 0x000000222d227223 */ /* 0x040fe40000000020 */
[----:B------:R-:W-:Y:S02]  /*10900*/  FFMA R38, R45, R38, R36 ;  /* 0x000000262d267223 */ /* 0x000fe40000000024 */
[----:B------:R-:W-:Y:S02]  /*10910*/  FFMA R47, R49, R72, R47 ;  /* 0x00000048312f7223 */ /* 0x000fe4000000002f */
[----:B------:R-:W-:Y:S01]  /*10920*/  FFMA R12, R45, R14, R12 ;  /* 0x0000000e2d0c7223 */ /* 0x000fe2000000000c */
[----:B------:R-:W-:Y:S01]  /*10930*/  LDS R72, [R3.X4+0x2ae0] ;  /* 0x002ae00003487984 */ /* 0x000fe20000004800 */
[----:B-1----:R-:W-:-:S03]  /*10940*/  FFMA R8, R49, R8, R28 ;  /* 0x0000000831087223 */ /* 0x002fc6000000001c */
[----:B------:R-:W0:Y:S01]  /*10950*/  LDS.128 R28, [0x3240] ;  /* 0x00324000ff1c7984 */ /* 0x000e220000000c00 */
[----:B------:R-:W-:-:S04]  /*10960*/  FFMA R8, R46, R9, R8 ;  /* 0x000000092e087223 */ /* 0x000fc80000000008 */
[----:B------:R-:W-:Y:S02]  /*10970*/  FFMA R8, R45, R10, R8 ;  /* 0x0000000a2d087223 */ /* 0x000fe40000000008 */
[----:B------:R-:W-:Y:S02]  /*10980*/  FFMA R73, R46, R73, R47 ;  /* 0x000000492e497223 */ /* 0x000fe4000000002f */
[----:B------:R-:W-:Y:S02]  /*10990*/  FFMA R16, R49, R16, R48 ;  /* 0x0000001031107223 */ /* 0x000fe40000000030 */
[C---:B------:R-:W-:Y:S02]  /*109a0*/  FFMA R47, R44.reuse, R35, R34 ;  /* 0x000000232c2f7223 */ /* 0x040fe40000000022 */
[C---:B------:R-:W-:Y:S01]  /*109b0*/  FFMA R55, R44.reuse, R39, R38 ;  /* 0x000000272c377223 */ /* 0x040fe20000000026 */
[----:B------:R-:W1:Y:S01]  /*109c0*/  LDS.128 R32, [0x3160] ;  /* 0x00316000ff207984 */ /* 0x000e620000000c00 */
[----:B------:R-:W-:-:S02]  /*109d0*/  FFMA R48, R44, R15, R12 ;  /* 0x0000000f2c307223 */ /* 0x000fc4000000000c */
[----:B------:R-:W-:Y:S01]  /*109e0*/  FFMA R50, R44, R11, R8 ;  /* 0x0000000b2c327223 */ /* 0x000fe20000000008 */
[----:B------:R-:W2:Y:S04]  /*109f0*/  LDS.128 R36, [0x31e0] ;  /* 0x0031e000ff247984 */ /* 0x000ea80000000c00 */
[----:B------:R-:W3:Y:S04]  /*10a00*/  LDS.128 R12, [0x3260] ;  /* 0x00326000ff0c7984 */ /* 0x000ee80000000c00 */
[----:B------:R-:W4:Y:S01]  /*10a10*/  LDS.128 R8, [0x32e0] ;  /* 0x0032e000ff087984 */ /* 0x000f220000000c00 */
[----:B------:R-:W-:-:S02]  /*10a20*/  FFMA R24, R49, R24, R67 ;  /* 0x0000001831187223 */ /* 0x000fc40000000043 */
[----:B------:R-:W-:Y:S02]  /*10a30*/  FFMA R40, R49, R40, R71 ;  /* 0x0000002831287223 */ /* 0x000fe40000000047 */
[C---:B------:R-:W-:Y:S02]  /*10a40*/  FFMA R24, R46.reuse, R25, R24 ;  /* 0x000000192e187223 */ /* 0x040fe40000000018 */
[----:B------:R-:W-:Y:S02]  /*10a50*/  FFMA R40, R46, R41, R40 ;  /* 0x000000292e287223 */ /* 0x000fe40000000028 */
[C---:B------:R-:W-:Y:S02]  /*10a60*/  FFMA R24, R45.reuse, R26, R24 ;  /* 0x0000001a2d187223 */ /* 0x040fe40000000018 */
[----:B------:R-:W-:Y:S02]  /*10a70*/  FFMA R40, R45, R42, R40 ;  /* 0x0000002a2d287223 */ /* 0x000fe40000000028 */
[----:B0-----:R-:W-:-:S02]  /*10a80*/  FFMA R28, R49, R28, R53 ;  /* 0x0000001c311c7223 */ /* 0x001fc40000000035 */
[----:B------:R-:W-:Y:S02]  /*10a90*/  FFMA R53, R44, R27, R24 ;  /* 0x0000001b2c357223 */ /* 0x000fe40000000018 */
[----:B------:R-:W-:Y:S01]  /*10aa0*/  FFMA R4, R49, R4, R51 ;  /* 0x0000000431047223 */ /* 0x000fe20000000033 */
[----:B------:R-:W-:Y:S01]  /*10ab0*/  LDS.128 R24, [0x3190] ;  /* 0x00319000ff187984 */ /* 0x000fe20000000c00 */
[----:B------:R-:W-:-:S03]  /*10ac0*/  FFMA R62, R45, R74, R73 ;  /* 0x0000004a2d3e7223 */ /* 0x000fc60000000049 */
[----:B------:R-:W0:Y:S01]  /*10ad0*/  LDS R51, [R3.X4+0x1880] ;  /* 0x0018800003337984 */ /* 0x000e220000004800 */
[----:B------:R-:W-:-:S03]  /*10ae0*/  FFMA R59, R44, R43, R40 ;  /* 0x0000002b2c3b7223 */ /* 0x000fc60000000028 */
[----:B------:R-:W5:Y:S01]  /*10af0*/  LDS R74, [R3.X4+0x1ea0] ;  /* 0x001ea000034a7984 */ /* 0x000f620000004800 */
[----:B------:R-:W-:-:S03]  /*10b00*/  FFMA R20, R49, R20, R57 ;  /* 0x0000001431147223 */ /* 0x000fc60000000039 */
[----:B------:R-:W0:Y:S01]  /*10b10*/  LDS.128 R40, [0x3110] ;  /* 0x00311000ff287984 */ /* 0x000e220000000c00 */
[C---:B-1----:R-:W-:Y:S02]  /*10b20*/  FFMA R32, R49.reuse, R32, R60 ;  /* 0x0000002031207223 */ /* 0x042fe4000000003c */
[C---:B--2---:R-:W-:Y:S02]  /*10b30*/  FFMA R36, R49.reuse, R36, R63 ;  /* 0x0000002431247223 */ /* 0x044fe4000000003f */
[C---:B---3--:R-:W-:Y:S02]  /*10b40*/  FFMA R12, R49.reuse, R12, R64 ;  /* 0x0000000c310c7223 */ /* 0x048fe40000000040 */
[----:B----4-:R-:W-:Y:S02]  /*10b50*/  FFMA R8, R49, R8, R65 ;  /* 0x0000000831087223 */ /* 0x010fe40000000041 */
[----:B------:R-:W1:Y:S01]  /*10b60*/  LDS R49, [R3.X4+0x24c0] ;  /* 0x0024c00003317984 */ /* 0x000e620000004800 */
[----:B------:R-:W-:-:S04]  /*10b70*/  FFMA R16, R46, R17, R16 ;  /* 0x000000112e107223 */ /* 0x000fc80000000010 */
[C---:B------:R-:W-:Y:S02]  /*10b80*/  FFMA R16, R45.reuse, R18, R16 ;  /* 0x000000122d107223 */ /* 0x040fe40000000010 */
[----:B------:R-:W-:Y:S02]  /*10b90*/  FFMA R5, R46, R5, R4 ;  /* 0x000000052e057223 */ /* 0x000fe40000000004 */
[----:B------:R-:W-:Y:S02]  /*10ba0*/  FFMA R57, R44, R19, R16 ;  /* 0x000000132c397223 */ /* 0x000fe40000000010 */
[----:B------:R-:W2:Y:S01]  /*10bb0*/  LDS.128 R16, [0x3290] ;  /* 0x00329000ff107984 */ /* 0x000ea20000000c00 */
[----:B------:R-:W-:Y:S01]  /*10bc0*/  FFMA R5, R45, R6, R5 ;  /* 0x000000062d057223 */ /* 0x000fe20000000005 */
[----:B------:R-:W-:-:S03]  /*10bd0*/  @!P0 SHF.R.U32.HI R4, RZ, 0x3, R3 ;  /* 0x00000003ff048819 */ /* 0x000fc60000011603 */
[----:B------:R-:W-:Y:S01]  /*10be0*/  FFMA R66, R44, R7, R5 ;  /* 0x000000072c427223 */ /* 0x000fe20000000005 */
[----:B------:R-:W-:Y:S02]  /*10bf0*/  @!P0 SHF.L.U32 R5, R4, 0x9, RZ ;  /* 0x0000000904058819 */ /* 0x000fe400000006ff */
[----:B------:R-:W-:Y:S01]  /*10c00*/  @!P0 LOP3.LUT R68, R3, 0x7, RZ, 0xc0, !PT ;  /* 0x0000000703448812 */ /* 0x000fe200078ec0ff */
[C---:B------:R-:W-:Y:S02]  /*10c10*/  FFMA R20, R46.reuse, R21, R20 ;  /* 0x000000152e147223 */ /* 0x040fe40000000014 */
[C---:B------:R-:W-:Y:S02]  /*10c20*/  FFMA R28, R46.reuse, R29, R28 ;  /* 0x0000001d2e1c7223 */ /* 0x040fe4000000001c */
[C---:B------:R-:W-:Y:S02]  /*10c30*/  FFMA R33, R46.reuse, R33, R32 ;  /* 0x000000212e217223 */ /* 0x040fe40000000020 */
[----:B------:R-:W-:-:S02]  /*10c40*/  FFMA R37, R46, R37, R36 ;  /* 0x000000252e257223 */ /* 0x000fc40000000024 */
[C---:B------:R-:W-:Y:S02]  /*10c50*/  FFMA R13, R46.reuse, R13, R12 ;  /* 0x0000000d2e0d7223 */ /* 0x040fe4000000000c */
[----:B------:R-:W-:Y:S01]  /*10c60*/  FFMA R9, R46, R9, R8 ;  /* 0x000000092e097223 */ /* 0x000fe20000000008 */
[----:B------:R-:W-:Y:S01]  /*10c70*/  @!P0 LOP3.LUT R68, R5, 0xfffffe00, R68, 0xe2, !PT ;  /* 0xfffffe0005448812 */ /* 0x000fe200078ee244 */
[----:B0-----:R-:W-:Y:S01]  /*10c80*/  FFMA R24, R51, R24, R55 ;  /* 0x0000001833187223 */ /* 0x001fe20000000037 */
[----:B------:R-:W0:Y:S01]  /*10c90*/  LDS.128 R4, [0x3150] ;  /* 0x00315000ff047984 */ /* 0x000e220000000c00 */
[C---:B------:R-:W-:Y:S02]  /*10ca0*/  FFMA R20, R45.reuse, R22, R20 ;  /* 0x000000162d147223 */ /* 0x040fe40000000014 */
[C---:B------:R-:W-:Y:S02]  /*10cb0*/  FFMA R30, R45.reuse, R30, R28 ;  /* 0x0000001e2d1e7223 */ /* 0x040fe4000000001c */
[----:B------:R-:W-:-:S02]  /*10cc0*/  FFMA R33, R45, R34, R33 ;  /* 0x000000222d217223 */ /* 0x000fc40000000021 */
[C---:B------:R-:W-:Y:S02]  /*10cd0*/  FFMA R37, R45.reuse, R38, R37 ;  /* 0x000000262d257223 */ /* 0x040fe40000000025 */
[C---:B------:R-:W-:Y:S02]  /*10ce0*/  FFMA R13, R45.reuse, R14, R13 ;  /* 0x0000000e2d0d7223 */ /* 0x040fe4000000000d */
[----:B------:R-:W-:Y:S02]  /*10cf0*/  FFMA R9, R45, R10, R9 ;  /* 0x0000000a2d097223 */ /* 0x000fe40000000009 */
[----:B------:R-:W-:Y:S02]  /*10d00*/  FFMA R62, R44, R75, R62 ;  /* 0x0000004b2c3e7223 */ /* 0x000fe4000000003e */
[----:B-----5:R-:W-:Y:S02]  /*10d10*/  FFMA R24, R74, R25, R24 ;  /* 0x000000194a187223 */ /* 0x020fe40000000018 */
[----:B------:R-:W-:-:S02]  /*10d20*/  FFMA R60, R44, R23, R20 ;  /* 0x000000172c3c7223 */ /* 0x000fc40000000014 */
[C---:B------:R-:W-:Y:S01]  /*10d30*/  FFMA R64, R44.reuse, R31, R30 ;  /* 0x0000001f2c407223 */ /* 0x040fe2000000001e */
[----:B------:R-:W-:Y:S01]  /*10d40*/  LDS.128 R20, [0x3210] ;  /* 0x00321000ff147984 */ /* 0x000fe20000000c00 */
[----:B------:R-:W-:Y:S02]  /*10d50*/  FFMA R75, R44, R35, R33 ;  /* 0x000000232c4b7223 */ /* 0x000fe40000000021 */
[----:B------:R-:W-:Y:S01]  /*10d60*/  FFMA R40, R40, R51, R47 ;  /* 0x0000003328287223 */ /* 0x000fe2000000002f */
[----:B------:R-:W-:Y:S01]  /*10d70*/  LDS.128 R32, [0x3250] ;  /* 0x00325000ff207984 */ /* 0x000fe20000000c00 */
[C---:B------:R-:W-:Y:S02]  /*10d80*/  FFMA R65, R44.reuse, R39, R37 ;  /* 0x000000272c417223 */ /* 0x040fe40000000025 */
[C---:B------:R-:W-:Y:S01]  /*10d90*/  FFMA R67, R44.reuse, R15, R13 ;  /* 0x0000000f2c437223 */ /* 0x040fe2000000000d */
[----:B------:R-:W-:Y:S01]  /*10da0*/  LDS.128 R36, [0x32d0] ;  /* 0x0032d000ff247984 */ /* 0x000fe20000000c00 */
[----:B------:R-:W-:-:S03]  /*10db0*/  FFMA R73, R44, R11, R9 ;  /* 0x0000000b2c497223 */ /* 0x000fc60000000009 */
[----:B------:R-:W3:Y:S01]  /*10dc0*/  LDS.128 R44, [0x31b0] ;  /* 0x0031b000ff2c7984 */ /* 0x000ee20000000c00 */
[----:B-1----:R-:W-:-:S03]  /*10dd0*/  FFMA R24, R49, R26, R24 ;  /* 0x0000001a31187223 */ /* 0x002fc60000000018 */
[----:B------:R-:W1:Y:S01]  /*10de0*/  LDS.128 R12, [0x3230] ;  /* 0x00323000ff0c7984 */ /* 0x000e620000000c00 */
[----:B------:R-:W-:-:S03]  /*10df0*/  FFMA R71, R72, R27, R24 ;  /* 0x0000001b48477223 */ /* 0x000fc60000000018 */
[----:B------:R-:W4:Y:S04]  /*10e00*/  LDS.128 R24, [0x31d0] ;  /* 0x0031d000ff187984 */ /* 0x000f280000000c00 */
[----:B------:R-:W5:Y:S01]  /*10e10*/  LDS.128 R8, [0x32b0] ;  /* 0x0032b000ff087984 */ /* 0x000f620000000c00 */
[C---:B--2---:R-:W-:Y:S02]  /*10e20*/  FFMA R16, R51.reuse, R16, R62 ;  /* 0x0000001033107223 */ /* 0x044fe4000000003e */
[----:B0-----:R-:W-:Y:S01]  /*10e30*/  FFMA R4, R51, R4, R53 ;  /* 0x0000000433047223 */ /* 0x001fe20000000035 */
[----:B------:R-:W0:Y:S01]  /*10e40*/  LDS.128 R28, [0x3130] ;  /* 0x00313000ff1c7984 */ /* 0x000e220000000c00 */
[----:B------:R-:W-:-:S04]  /*10e50*/  FFMA R16, R74, R17, R16 ;  /* 0x000000114a107223 */ /* 0x000fc80000000010 */
[----:B------:R-:W-:-:S04]  /*10e60*/  FFMA R16, R49, R18, R16 ;  /* 0x0000001231107223 */ /* 0x000fc80000000010 */
[----:B------:R-:W-:Y:S01]  /*10e70*/  FFMA R55, R72, R19, R16 ;  /* 0x0000001348377223 */ /* 0x000fe20000000010 */
[----:B------:R-:W-:Y:S01]  /*10e80*/  @!P0 SHF.L.U32 R16, R2, 0xc, RZ ;  /* 0x0000000c02108819 */ /* 0x000fe200000006ff */
[----:B------:R-:W-:-:S03]  /*10e90*/  FFMA R4, R74, R5, R4 ;  /* 0x000000054a047223 */ /* 0x000fc60000000004 */
[----:B------:R-:W-:Y:S02]  /*10ea0*/  @!P0 LOP3.LUT R17, R16, 0xffffe000, RZ, 0xc0, !PT ;  /* 0xffffe00010118812 */ /* 0x000fe400078ec0ff */
[----:B------:R-:W-:Y:S02]  /*10eb0*/  IADD3 R5, R81, 0x23380, RZ ;  /* 0x0002338051057810 */ /* 0x000fe40007ffe0ff */
[----:B------:R-:W-:Y:S01]  /*10ec0*/  @!P0 IADD3 R17, R68, 0xb8, R17 ;  /* 0x000000b844118810 */ /* 0x000fe20007ffe011 */
[----:B------:R-:W-:Y:S02]  /*10ed0*/  FFMA R6, R49, R6, R4 ;  /* 0x0000000631067223 */ /* 0x000fe40000000004 */
[C---:B---3--:R-:W-:Y:S02]  /*10ee0*/  FFMA R48, R51.reuse, R44, R48 ;  /* 0x0000002c33307223 */ /* 0x048fe40000000030 */
[----:B-1----:R-:W-:Y:S02]  /*10ef0*/  FFMA R12, R51, R12, R50 ;  /* 0x0000000c330c7223 */ /* 0x002fe40000000032 */
[----:B------:R-:W-:-:S04]  /*10f00*/  @!P0 IMAD.WIDE R16, R17, R0, c[0x0][0x168] ;  /* 0x00005a0011108625 */ /* 0x000fc800078e0200 */
[----:B------:R-:W-:Y:S01]  /*10f10*/  FFMA R45, R74, R45, R48 ;  /* 0x0000002d4a2d7223 */ /* 0x000fe20000000030 */
[----:B------:R1:W2:Y:S01]  /*10f20*/  @!P0 LDG.E.CONSTANT R44, [R16.64] ;  /* 0x00000004102c8981 */ /* 0x0002a2000c1e9900 */
[----:B------:R-:W-:-:S04]  /*10f30*/  IMAD.WIDE R4, R5, R0, c[0x0][0x160] ;  /* 0x0000580005047625 */ /* 0x000fc800078e0200 */
[----:B------:R-:W-:Y:S01]  /*10f40*/  FFMA R12, R74, R13, R12 ;  /* 0x0000000d4a0c7223 */ /* 0x000fe2000000000c */
[----:B------:R3:W2:Y:S01]  /*10f50*/  LDG.E.CONSTANT R68, [R4.64] ;  /* 0x0000000404447981 */ /* 0x0006a2000c1e9900 */
[----:B------:R-:W-:Y:S02]  /*10f60*/  FFMA R45, R49, R46, R45 ;  /* 0x0000002e312d7223 */ /* 0x000fe4000000002d */
[C---:B----4-:R-:W-:Y:S01]  /*10f70*/  FFMA R24, R51.reuse, R24, R60 ;  /* 0x0000001833187223 */ /* 0x050fe2000000003c */
[----:B------:R3:W4:Y:S01]  /*10f80*/  LDG.E.CONSTANT R62, [R4.64+0x24c0] ;  /* 0x0024c004043e7981 */ /* 0x000722000c1e9900 */
[C---:B------:R-:W-:Y:S02]  /*10f90*/  FFMA R32, R51.reuse, R32, R64 ;  /* 0x0000002033207223 */ /* 0x040fe40000000040 */
[----:B------:R-:W-:Y:S01]  /*10fa0*/  FFMA R36, R51, R36, R66 ;  /* 0x0000002433247223 */ /* 0x000fe20000000042 */
[----:B------:R3:W2:Y:S01]  /*10fb0*/  LDG.E.CONSTANT R64, [R4.64+0x1880] ;  /* 0x0018800404407981 */ /* 0x0006a2000c1e9900 */
[----:B------:R-:W-:-:S03]  /*10fc0*/  FFMA R12, R49, R14, R12 ;  /* 0x0000000e310c7223 */ /* 0x000fc6000000000c */
[----:B------:R3:W2:Y:S04]  /*10fd0*/  LDG.E.CONSTANT R66, [R4.64+0xc40] ;  /* 0x000c400404427981 */ /* 0x0006a8000c1e9900 */
[----:B------:R3:W2:Y:S04]  /*10fe0*/  LDG.E.CONSTANT R46, [R4.64+0x3100] ;  /* 0x00310004042e7981 */ /* 0x0006a8000c1e9900 */
[----:B------:R3:W2:Y:S04]  /*10ff0*/  LDG.E.CONSTANT R60, [R4.64+0x3d40] ;  /* 0x003d4004043c7981 */ /* 0x0006a8000c1e9900 */
[----:B------:R3:W2:Y:S04]  /*11000*/  LDG.E.CONSTANT R50, [R4.64+0x4980] ;  /* 0x0049800404327981 */ /* 0x0006a8000c1e9900 */
[----:B------:R3:W2:Y:S01]  /*11010*/  LDG.E.CONSTANT R48, [R4.64+0x55c0] ;  /* 0x0055c00404307981 */ /* 0x0006a2000c1e9900 */
[----:B-----5:R-:W-:-:S02]  /*11020*/  FFMA R8, R51, R8, R57 ;  /* 0x0000000833087223 */ /* 0x020fc40000000039 */
[----:B------:R-:W-:Y:S01]  /*11030*/  FFMA R57, R72, R15, R12 ;  /* 0x0000000f48397223 */ /* 0x000fe2000000000c */
[----:B-1----:R-:W-:Y:S04]  /*11040*/  LDS.128 R16, [0x3270] ;  /* 0x00327000ff107984 */ /* 0x002fe80000000c00 */
[----:B------:R-:W1:Y:S01]  /*11050*/  LDS.128 R12, [0x3170] ;  /* 0x00317000ff0c7984 */ /* 0x000e620000000c00 */
[----:B------:R-:W-:Y:S02]  /*11060*/  FFMA R20, R51, R20, R59 ;  /* 0x0000001433147223 */ /* 0x000fe4000000003b */
[C---:B------:R-:W-:Y:S02]  /*11070*/  FFMA R40, R74.reuse, R41, R40 ;  /* 0x000000294a287223 */ /* 0x040fe40000000028 */
[----:B------:R-:W-:-:S02]  /*11080*/  FFMA R20, R74, R21, R20 ;  /* 0x000000154a147223 */ /* 0x000fc40000000014 */
[C---:B------:R-:W-:Y:S02]  /*11090*/  FFMA R40, R49.reuse, R42, R40 ;  /* 0x0000002a31287223 */ /* 0x040fe40000000028 */
[----:B------:R-:W-:Y:S02]  /*110a0*/  FFMA R20, R49, R22, R20 ;  /* 0x0000001631147223 */ /* 0x000fe40000000014 */
[C---:B------:R-:W-:Y:S02]  /*110b0*/  FFMA R69, R72.reuse, R43, R40 ;  /* 0x0000002b48457223 */ /* 0x040fe40000000028 */
[----:B------:R-:W-:Y:S01]  /*110c0*/  FFMA R63, R72, R23, R20 ;  /* 0x00000017483f7223 */ /* 0x000fe20000000014 */
[----:B------:R-:W5:Y:S01]  /*110d0*/  LDS.128 R40, [0x31f0] ;  /* 0x0031f000ff287984 */ /* 0x000f620000000c00 */
[----:B------:R-:W-:-:S03]  /*110e0*/  FFMA R25, R74, R25, R24 ;  /* 0x000000194a197223 */ /* 0x000fc60000000018 */
[----:B------:R-:W3:Y:S01]  /*110f0*/  LDS.128 R20, [0x32f0] ;  /* 0x0032f000ff147984 */ /* 0x000ee20000000c00 */
[----:B------:R-:W-:Y:S02]  /*11100*/  FFMA R25, R49, R26, R25 ;  /* 0x0000001a31197223 */ /* 0x000fe40000000019 */
[----:B0-----:R-:W-:Y:S01]  /*11110*/  FFMA R28, R51, R28, R61 ;  /* 0x0000001c331c7223 */ /* 0x001fe2000000003d */
[----:B------:R-:W-:Y:S06]  /*11120*/  BAR.SYNC 0x0 ;  /* 0x0000000000007b1d */ /* 0x000fec0000000000 */
[----:B------:R-:W-:Y:S01]  /*11130*/  @!P0 STS [R3.X4+0x3100], R82 ;  /* 0x0031005203008388 */ /* 0x000fe20000004800 */
[----:B------:R-:W-:-:S03]  /*11140*/  FFMA R61, R72, R47, R45 ;  /* 0x0000002f483d7223 */ /* 0x000fc6000000002d */
[----:B------:R-:W-:Y:S04]  /*11150*/  STS [R3.X4], R80 ;  /* 0x0000005003007388 */ /* 0x000fe80000004800 */
[----:B------:R-:W-:Y:S04]  /*11160*/  STS [R3.X4+0x620], R78 ;  /* 0x0006204e03007388 */ /* 0x000fe80000004800 */
[----:B------:R-:W-:Y:S01]  /*11170*/  STS [R3.X4+0xc40], R76 ;  /* 0x000c404c03007388 */ /* 0x000fe20000004800 */
[----:B-1----:R-:W-:Y:S02]  /*11180*/  FFMA R12, R51, R12, R75 ;  /* 0x0000000c330c7223 */ /* 0x002fe4000000004b */
[----:B------:R-:W-:Y:S01]  /*11190*/  FFMA R75, R72, R27, R25 ;  /* 0x0000001b484b7223 */ /* 0x000fe20000000019 */
[----:B------:R-:W-:Y:S04]  /*111a0*/  STS [R3.X4+0x1260], R70 ;  /* 0x0012604603007388 */ /* 0x000fe80000004800 */
[----:B------:R-:W-:Y:S04]  /*111b0*/  STS [R3.X4+0x1880], R58 ;  /* 0x0018803a03007388 */ /* 0x000fe80000004800 */
[----:B------:R-:W-:Y:S04]  /*111c0*/  STS [R3.X4+0x1ea0], R56 ;  /* 0x001ea03803007388 */ /* 0x000fe80000004800 */
[----:B------:R-:W-:Y:S04]  /*111d0*/  STS [R3.X4+0x24c0], R54 ;  /* 0x0024c03603007388 */ /* 0x000fe80000004800 */
[----:B------:R-:W-:Y:S01]  /*111e0*/  STS [R3.X4+0x2ae0], R52 ;  /* 0x002ae03403007388 */ /* 0x000fe20000004800 */
[----:B------:R-:W-:-:S03]  /*111f0*/  FFMA R28, R74, R29, R28 ;  /* 0x0000001d4a1c7223 */ /* 0x000fc6000000001c */
[----:B------:R-:W-:Y:S06]  /*11200*/  BAR.SYNC 0x0 ;  /* 0x0000000000007b1d */ /* 0x000fec0000000000 */
[----:B------:R-:W-:Y:S04]  /*11210*/  LDS R47, [R3.X4] ;  /* 0x00000000032f7984 */ /* 0x000fe80000004800 */
[----:B------:R-:W0:Y:S01]  /*11220*/  LDS.128 R24, [0x31a0] ;  /* 0x0031a000ff187984 */ /* 0x000e220000000c00 */
[----:B------:R-:W-:-:S03]  /*11230*/  FFMA R30, R49, R30, R28 ;  /* 0x0000001e311e7223 */ /* 0x000fc6000000001c */
[----:B------:R-:W1:Y:S01]  /*11240*/  LDS R56, [R3.X4+0x620] ;  /* 0x0006200003387984 */ /* 0x000e620000004800 */
[----:B------:R-:W-:-:S03]  /*11250*/  FFMA R59, R72, R31, R30 ;  /* 0x0000001f483b7223 */ /* 0x000fc6000000001e */
[----:B------:R-:W0:Y:S01]  /*11260*/  LDS R45, [R3.X4+0xc40] ;  /* 0x000c4000032d7984 */ /* 0x000e220000004800 */
[----:B------:R-:W-:-:S03]  /*11270*/  FFMA R77, R72, R7, R6 ;  /* 0x00000007484d7223 */ /* 0x000fc60000000006 */
[----:B------:R-:W0:Y:S04]  /*11280*/  LDS.128 R28, [0x3120] ;  /* 0x00312000ff1c7984 */ /* 0x000e280000000c00 */
[----:B------:R-:W0:Y:S04]  /*11290*/  LDS R52, [R3.X4+0x1260] ;  /* 0x0012600003347984 */ /* 0x000e280000004800 */
[----:B---3--:R-:W3:Y:S01]  /*112a0*/  LDS.128 R4, [0x3180] ;  /* 0x00318000ff047984 */ /* 0x008ee20000000c00 */
[----:B------:R-:W-:Y:S02]  /*112b0*/  FFMA R12, R74, R13, R12 ;  /* 0x0000000d4a0c7223 */ /* 0x000fe4000000000c */
[----:B-----5:R-:W-:-:S02]  /*112c0*/  FFMA R40, R51, R40, R65 ;  /* 0x0000002833287223 */ /* 0x020fc40000000041 */
[C---:B------:R-:W-:Y:S02]  /*112d0*/  FFMA R16, R51.reuse, R16, R67 ;  /* 0x0000001033107223 */ /* 0x040fe40000000043 */
[----:B------:R-:W-:Y:S02]  /*112e0*/  FFMA R20, R51, R20, R73 ;  /* 0x0000001433147223 */ /* 0x000fe40000000049 */
[C---:B------:R-:W-:Y:S01]  /*112f0*/  FFMA R8, R74.reuse, R9, R8 ;  /* 0x000000094a087223 */ /* 0x040fe20000000008 */
[----:B------:R-:W-:Y:S01]  /*11300*/  LDS R51, [R3.X4+0x1880] ;  /* 0x0018800003337984 */ /* 0x000fe20000004800 */
[C---:B------:R-:W-:Y:S02]  /*11310*/  FFMA R33, R74.reuse, R33, R32 ;  /* 0x000000214a217223 */ /* 0x040fe40000000020 */
        /* <DEDUP_REMOVED lines=11> */
[C---:B------:R-:W-:Y:S02]  /*113d0*/  FFMA R49, R72.reuse, R15, R14 ;  /* 0x0000000f48317223 */ /* 0x040fe4000000000e */
[----:B------:R-:W5:Y:S01]  /*113e0*/  LDS.128 R12, [0x3220] ;  /* 0x00322000ff0c7984 */ /* 0x000f620000000c00 */
[----:B0-----:R-:W-:Y:S02]  /*113f0*/  FFMA R24, R47, R24, R61 ;  /* 0x000000182f187223 */ /* 0x001fe4000000003d */
[----:B------:R-:W-:-:S02]  /*11400*/  FFMA R53, R72, R11, R8 ;  /* 0x0000000b48357223 */ /* 0x000fc40000000008 */
[C---:B------:R-:W-:Y:S01]  /*11410*/  FFMA R58, R72.reuse, R39, R37 ;  /* 0x00000027483a7223 */ /* 0x040fe20000000025 */
[----:B------:R-:W0:Y:S01]  /*11420*/  LDS.128 R8, [0x3100] ;  /* 0x00310000ff087984 */ /* 0x000e220000000c00 */
[C---:B------:R-:W-:Y:S02]  /*11430*/  FFMA R70, R72.reuse, R35, R33 ;  /* 0x0000002348467223 */ /* 0x040fe40000000021 */
[----:B------:R-:W-:Y:S01]  /*11440*/  FFMA R78, R72, R19, R18 ;  /* 0x00000013484e7223 */ /* 0x000fe20000000012 */
[----:B------:R-:W0:Y:S01]  /*11450*/  LDS.128 R36, [0x3200] ;  /* 0x00320000ff247984 */ /* 0x000e220000000c00 */
[----:B-1----:R-:W-:-:S03]  /*11460*/  FFMA R24, R56, R25, R24 ;  /* 0x0000001938187223 */ /* 0x002fc60000000018 */
[----:B------:R-:W1:Y:S01]  /*11470*/  LDS.128 R32, [0x3280] ;  /* 0x00328000ff207984 */ /* 0x000e620000000c00 */
[----:B------:R-:W-:-:S03]  /*11480*/  FFMA R24, R45, R26, R24 ;  /* 0x0000001a2d187223 */ /* 0x000fc60000000018 */
[----:B------:R-:W1:Y:S01]  /*11490*/  LDS.128 R16, [0x32a0] ;  /* 0x0032a000ff107984 */ /* 0x000e620000000c00 */
[C---:B------:R-:W-:Y:S02]  /*114a0*/  FFMA R28, R47.reuse, R28, R59 ;  /* 0x0000001c2f1c7223 */ /* 0x040fe4000000003b */
[----:B------:R-:W-:Y:S02]  /*114b0*/  FFMA R59, R52, R27, R24 ;  /* 0x0000001b343b7223 */ /* 0x000fe40000000018 */
[----:B------:R-:W1:Y:S01]  /*114c0*/  LDS.128 R24, [0x31e0] ;  /* 0x0031e000ff187984 */ /* 0x000e620000000c00 */
[----:B---3--:R-:W-:Y:S02]  /*114d0*/  FFMA R4, R47, R4, R71 ;  /* 0x000000042f047223 */ /* 0x008fe40000000047 */
[C---:B------:R-:W-:Y:S02]  /*114e0*/  FFMA R28, R56.reuse, R29, R28 ;  /* 0x0000001d381c7223 */ /* 0x040fe4000000001c */
[----:B------:R-:W-:-:S02]  /*114f0*/  FFMA R4, R56, R5, R4 ;  /* 0x0000000538047223 */ /* 0x000fc40000000004 */
[C---:B------:R-:W-:Y:S02]  /*11500*/  FFMA R28, R45.reuse, R30, R28 ;  /* 0x0000001e2d1c7223 */ /* 0x040fe4000000001c */
[----:B------:R-:W-:Y:S02]  /*11510*/  FFMA R6, R45, R6, R4 ;  /* 0x000000062d067223 */ /* 0x000fe40000000004 */
[----:B------:R-:W-:Y:S02]  /*11520*/  FFMA R73, R72, R43, R40 ;  /* 0x0000002b48497223 */ /* 0x000fe40000000028 */
[----:B------:R-:W3:Y:S01]  /*11530*/  LDS.128 R40, [0x3160] ;  /* 0x00316000ff287984 */ /* 0x000ee20000000c00 */
[C---:B------:R-:W-:Y:S02]  /*11540*/  FFMA R74, R52.reuse, R31, R28 ;  /* 0x0000001f344a7223 */ /* 0x040fe4000000001c */
[----:B------:R-:W-:Y:S01]  /*11550*/  FFMA R67, R52, R7, R6 ;  /* 0x0000000734437223 */ /* 0x000fe20000000006 */
[----:B------:R-:W3:Y:S04]  /*11560*/  LDS.128 R28, [0x3260] ;  /* 0x00326000ff1c7984 */ /* 0x000ee80000000c00 */
[----:B------:R-:W3:Y:S01]  /*11570*/  LDS.128 R4, [0x3240] ;  /* 0x00324000ff047984 */ /* 0x000ee20000000c00 */
[----:B-----5:R-:W-:-:S02]  /*11580*/  FFMA R12, R47, R12, R57 ;  /* 0x0000000c2f0c7223 */ /* 0x020fc40000000039 */
[----:B0-----:R-:W-:Y:S02]  /*11590*/  FFMA R8, R8, R47, R69 ;  /* 0x0000002f08087223 */ /* 0x001fe40000000045 */
[----:B------:R-:W-:Y:S02]  /*115a0*/  FFMA R12, R56, R13, R12 ;  /* 0x0000000d380c7223 */ /* 0x000fe4000000000c */
[----:B------:R-:W-:Y:S02]  /*115b0*/  FFMA R36, R47, R36, R63 ;  /* 0x000000242f247223 */ /* 0x000fe4000000003f */
[----:B------:R-:W-:Y:S02]  /*115c0*/  FFMA R12, R45, R14, R12 ;  /* 0x0000000e2d0c7223 */ /* 0x000fe4000000000c */
[C---:B-1----:R-:W-:Y:S02]  /*115d0*/  FFMA R32, R47.reuse, R32, R55 ;  /* 0x000000202f207223 */ /* 0x042fe40000000037 */
[----:B------:R-:W-:-:S02]  /*115e0*/  FFMA R16, R47, R16, R53 ;  /* 0x000000102f107223 */ /* 0x000fc40000000035 */
[----:B------:R-:W-:Y:S02]  /*115f0*/  FFMA R8, R56, R9, R8 ;  /* 0x0000000938087223 */ /* 0x000fe40000000008 */
[----:B------:R-:W-:Y:S02]  /*11600*/  FFMA R76, R72, R23, R22 ;  /* 0x00000017484c7223 */ /* 0x000fe40000000016 */
[C---:B------:R-:W-:Y:S01]  /*11610*/  FFMA R36, R56.reuse, R37, R36 ;  /* 0x0000002538247223 */ /* 0x040fe20000000024 */
[----:B------:R-:W0:Y:S01]  /*11620*/  LDS.128 R20, [0x3140] ;  /* 0x00314000ff147984 */ /* 0x000e220000000c00 */
[C---:B------:R-:W-:Y:S02]  /*11630*/  FFMA R32, R56.reuse, R33, R32 ;  /* 0x0000002138207223 */ /* 0x040fe40000000020 */
[----:B------:R-:W-:Y:S01]  /*11640*/  FFMA R16, R56, R17, R16 ;  /* 0x0000001138107223 */ /* 0x000fe20000000010 */
[----:B------:R-:W-:Y:S01]  /*11650*/  LDS R72, [R3.X4+0x1ea0] ;  /* 0x001ea00003487984 */ /* 0x000fe20000004800 */
[----:B------:R-:W-:-:S02]  /*11660*/  FFMA R54, R52, R15, R12 ;  /* 0x0000000f34367223 */ /* 0x000fc4000000000c */
[C---:B------:R-:W-:Y:S01]  /*11670*/  FFMA R8, R45.reuse, R10, R8 ;  /* 0x0000000a2d087223 */ /* 0x040fe20000000008 */
[----:B------:R-:W1:Y:S01]  /*11680*/  LDS.128 R12, [0x32e0] ;  /* 0x0032e000ff0c7984 */ /* 0x000e620000000c00 */
[C---:B------:R-:W-:Y:S02]  /*11690*/  FFMA R36, R45.reuse, R38, R36 ;  /* 0x000000262d247223 */ /* 0x040fe40000000024 */
[C---:B------:R-:W-:Y:S02]  /*116a0*/  FFMA R32, R45.reuse, R34, R32 ;  /* 0x000000222d207223 */ /* 0x040fe40000000020 */
[----:B------:R-:W-:Y:S02]  /*116b0*/  FFMA R16, R45, R18, R16 ;  /* 0x000000122d107223 */ /* 0x000fe40000000010 */
[----:B------:R-:W-:Y:S02]  /*116c0*/  FFMA R24, R47, R24, R73 ;  /* 0x000000182f187223 */ /* 0x000fe40000000049 */
[----:B------:R-:W-:-:S02]  /*116d0*/  FFMA R63, R52, R11, R8 ;  /* 0x0000000b343f7223 */ /* 0x000fc40000000008 */
[C---:B------:R-:W-:Y:S01]  /*116e0*/  FFMA R65, R52.reuse, R39, R36 ;  /* 0x0000002734417223 */ /* 0x040fe20000000024 */
[----:B------:R-:W5:Y:S01]  /*116f0*/  LDS.128 R8, [0x31c0] ;  /* 0x0031c000ff087984 */ /* 0x000f620000000c00 */
[C---:B------:R-:W-:Y:S02]  /*11700*/  FFMA R71, R52.reuse, R35, R32 ;  /* 0x0000002334477223 */ /* 0x040fe40000000020 */
[----:B------:R-:W-:Y:S01]  /*11710*/  FFMA R69, R52, R19, R16 ;  /* 0x0000001334457223 */ /* 0x000fe20000000010 */
[----:B------:R-:W5:Y:S01]  /*11720*/  LDS.128 R36, [0x32c0] ;  /* 0x0032c000ff247984 */ /* 0x000f620000000c00 */
[----:B------:R-:W-:-:S03]  /*11730*/  FFMA R24, R56, R25, R24 ;  /* 0x0000001938187223 */ /* 0x000fc60000000018 */
[----:B------:R-:W4:Y:S01]  /*11740*/  LDS.128 R16, [0x3110] ;  /* 0x00311000ff107984 */ /* 0x000f220000000c00 */
[----:B------:R-:W-:-:S03]  /*11750*/  FFMA R24, R45, R26, R24 ;  /* 0x0000001a2d187223 */ /* 0x000fc60000000018 */
[----:B------:R-:W4:Y:S01]  /*11760*/  LDS.128 R32, [0x3130] ;  /* 0x00313000ff207984 */ /* 0x000f220000000c00 */
[C---:B---3--:R-:W-:Y:S02]  /*11770*/  FFMA R40, R47.reuse, R40, R49 ;  /* 0x000000282f287223 */ /* 0x048fe40000000031 */
[----:B------:R-:W-:Y:S01]  /*11780*/  FFMA R61, R52, R27, R24 ;  /* 0x0000001b343d7223 */ /* 0x000fe20000000018 */
[----:B------:R-:W3:Y:S01]  /*11790*/  LDS R49, [R3.X4+0x24c0] ;  /* 0x0024c00003317984 */ /* 0x000ee20000004800 */
[----:B------:R-:W-:-:S03]  /*117a0*/  FFMA R28, R47, R28, R78 ;  /* 0x0000001c2f1c7223 */ /* 0x000fc6000000004e */
[----:B------:R-:W2:Y:S01]  /*117b0*/  LDS.128 R24, [0x31b0] ;  /* 0x0031b000ff187984 */ /* 0x000ea20000000c00 */
[----:B------:R-:W-:Y:S02]  /*117c0*/  FFMA R4, R47, R4, R70 ;  /* 0x000000042f047223 */ /* 0x000fe40000000046 */
[----:B------:R-:W-:Y:S01]  /*117d0*/  FFMA R28, R56, R29, R28 ;  /* 0x0000001d381c7223 */ /* 0x000fe2000000001c */
[----:B------:R-:W2:Y:S03]  /*117e0*/  LDS R70, [R3.X4+0x2ae0] ;  /* 0x002ae00003467984 */ /* 0x000ea60000004800 */
[----:B------:R-:W-:-:S04]  /*117f0*/  FFMA R28, R45, R30, R28 ;  /* 0x0000001e2d1c7223 */ /* 0x000fc8000000001c */
[----:B------:R-:W-:Y:S02]  /*11800*/  FFMA R73, R52, R31, R28 ;  /* 0x0000001f34497223 */ /* 0x000fe4000000001c */
[----:B------:R-:W2:Y:S01]  /*11810*/  LDS.128 R28, [0x3230] ;  /* 0x00323000ff1c7984 */ /* 0x000ea20000000c00 */
[C---:B0-----:R-:W-:Y:S02]  /*11820*/  FFMA R20, R47.reuse, R20, R77 ;  /* 0x000000142f147223 */ /* 0x041fe4000000004d */
[----:B-1----:R-:W-:Y:S02]  /*11830*/  FFMA R12, R47, R12, R76 ;  /* 0x0000000c2f0c7223 */ /* 0x002fe4000000004c */
[C---:B------:R-:W-:Y:S02]  /*11840*/  FFMA R20, R56.reuse, R21, R20 ;  /* 0x0000001538147223 */ /* 0x040fe40000000014 */
[----:B------:R-:W-:Y:S02]  /*11850*/  FFMA R12, R56, R13, R12 ;  /* 0x0000000d380c7223 */ /* 0x000fe4000000000c */
[----:B------:R-:W-:-:S02]  /*11860*/  FFMA R20, R45, R22, R20 ;  /* 0x000000162d147223 */ /* 0x000fc40000000014 */
[----:B------:R-:W-:Y:S02]  /*11870*/  FFMA R4, R56, R5, R4 ;  /* 0x0000000538047223 */ /* 0x000fe40000000004 */
[C---:B-----5:R-:W-:Y:S02]  /*11880*/  FFMA R8, R47.reuse, R8, R75 ;  /* 0x000000082f087223 */ /* 0x060fe4000000004b */
[----:B------:R-:W-:Y:S01]  /*11890*/  FFMA R36, R47, R36, R58 ;  /* 0x000000242f247223 */ /* 0x000fe2000000003a */
[----:B------:R-:W-:Y:S01]  /*118a0*/  @!P0 SHF.R.U32.HI R13, RZ, 0x3, R3 ;  /* 0x00000003ff0d8819 */ /* 0x000fe20000011603 */
[----:B------:R-:W-:Y:S02]  /*118b0*/  FFMA R12, R45, R14, R12 ;  /* 0x0000000e2d0c7223 */ /* 0x000fe4000000000c */
[----:B----4-:R-:W-:Y:S02]  /*118c0*/  FFMA R16, R16, R51, R63 ;  /* 0x0000003310107223 */ /* 0x010fe4000000003f */
[----:B------:R-:W-:-:S02]  /*118d0*/  FFMA R32, R51, R32, R74 ;  /* 0x0000002033207223 */ /* 0x000fc4000000004a */
[----:B------:R-:W-:Y:S02]  /*118e0*/  FFMA R4, R45, R6, R4 ;  /* 0x000000062d047223 */ /* 0x000fe40000000004 */
[----:B------:R-:W-:Y:S02]  /*118f0*/  FFMA R8, R56, R9, R8 ;  /* 0x0000000938087223 */ /* 0x000fe40000000008 */
[----:B------:R-:W-:Y:S02]  /*11900*/  FFMA R53, R52, R23, R20 ;  /* 0x0000001734357223 */ /* 0x000fe40000000014 */
[C---:B------:R-:W-:Y:S01]  /*11910*/  FFMA R36, R56.reuse, R37, R36 ;  /* 0x0000002538247223 */ /* 0x040fe20000000024 */
[----:B------:R-:W0:Y:S01]  /*11920*/  LDS.128 R20, [0x3190] ;  /* 0x00319000ff147984 */ /* 0x000e220000000c00 */
[----:B------:R-:W-:Y:S01]  /*11930*/  FFMA R40, R56, R41, R40 ;  /* 0x0000002938287223 */ /* 0x000fe20000000028 */
[----:B------:R-:W-:Y:S01]  /*11940*/  @!P0 SHF.L.U32 R13, R13, 0x9, RZ ;  /* 0x000000090d0d8819 */ /* 0x000fe200000006ff */
[----:B------:R-:W-:Y:S01]  /*11950*/  FFMA R77, R52, R15, R12 ;  /* 0x0000000f344d7223 */ /* 0x000fe2000000000c */
[----:B------:R-:W-:Y:S01]  /*11960*/  @!P0 LOP3.LUT R12, R3, 0x7, RZ, 0xc0, !PT ;  /* 0x00000007030c8812 */ /* 0x000fe200078ec0ff */
[----:B------:R-:W-:Y:S01]  /*11970*/  FFMA R16, R72, R17, R16 ;  /* 0x0000001148107223 */ /* 0x000fe20000000010 */
[----:B------:R-:W-:Y:S01]  /*11980*/  @!P0 SHF.L.U32 R17, R2, 0xc, RZ ;  /* 0x0000000c02118819 */ /* 0x000fe200000006ff */
[----:B------:R-:W-:-:S02]  /*11990*/  FFMA R32, R72, R33, R32 ;  /* 0x0000002148207223 */ /* 0x000fc40000000020 */
[C---:B------:R-:W-:Y:S02]  /*119a0*/  FFMA R8, R45.reuse, R10, R8 ;  /* 0x0000000a2d087223 */ /* 0x040fe40000000008 */
[----:B------:R-:W-:Y:S02]  /*119b0*/  FFMA R37, R52, R7, R4 ;  /* 0x0000000734257223 */ /* 0x000fe40000000004 */
[C---:B------:R-:W-:Y:S01]  /*119c0*/  FFMA R38, R45.reuse, R38, R36 ;  /* 0x000000262d267223 */ /* 0x040fe20000000024 */
[----:B------:R-:W1:Y:S01]  /*119d0*/  LDS.128 R4, [0x3290] ;  /* 0x00329000ff047984 */ /* 0x000e620000000c00 */
[----:B------:R-:W-:Y:S01]  /*119e0*/  FFMA R36, R45, R42, R40 ;  /* 0x0000002a2d247223 */ /* 0x000fe20000000028 */
[----:B------:R-:W-:Y:S01]  /*119f0*/  @!P0 LOP3.LUT R45, R13, 0xfffffe00, R12, 0xe2, !PT ;  /* 0xfffffe000d2d8812 */ /* 0x000fe200078ee20c */
[----:B---3--:R-:W-:Y:S01]  /*11a00*/  FFMA R16, R49, R18, R16 ;  /* 0x0000001231107223 */ /* 0x008fe20000000010 */
[----:B------:R-:W-:Y:S01]  /*11a10*/  @!P0 LOP3.LUT R18, R17, 0xffffe000, RZ, 0xc0, !PT ;  /* 0xffffe00011128812 */ /* 0x000fe200078ec0ff */
[----:B------:R-:W-:Y:S01]  /*11a20*/  FFMA R32, R49, R34, R32 ;  /* 0x0000002231207223 */ /* 0x000fe20000000020 */
[----:B------:R-:W-:Y:S01]  /*11a30*/  LDS.128 R12, [0x32b0] ;  /* 0x0032b000ff0c7984 */ /* 0x000fe20000000c00 */
[----:B--2---:R-:W-:-:S02]  /*11a40*/  FFMA R24, R51, R24, R59 ;  /* 0x0000001833187223 */ /* 0x004fc4000000003b */
[C---:B------:R-:W-:Y:S02]  /*11a50*/  FFMA R55, R52.reuse, R11, R8 ;  /* 0x0000000b34377223 */ /* 0x040fe40000000008 */
[----:B------:R-:W-:Y:S01]  /*11a60*/  FFMA R36, R52, R43, R36 ;  /* 0x0000002b34247223 */ /* 0x000fe20000000024 */
[----:B------:R-:W2:Y:S01]  /*11a70*/  LDS.128 R8, [0x3210] ;  /* 0x00321000ff087984 */ /* 0x000ea20000000c00 */
[----:B------:R-:W-:Y:S01]  /*11a80*/  FFMA R43, R70, R35, R32 ;  /* 0x00000023462b7223 */ /* 0x000fe20000000020 */
[----:B------:R-:W-:Y:S01]  /*11a90*/  @!P0 IADD3 R45, R45, 0xc0, R18 ;  /* 0x000000c02d2d8810 */ /* 0x000fe20007ffe012 */
[----:B------:R-:W-:Y:S01]  /*11aa0*/  FFMA R32, R72, R25, R24 ;  /* 0x0000001948207223 */ /* 0x000fe20000000018 */
[----:B------:R-:W-:-:S03]  /*11ab0*/  IADD3 R25, R81, 0x24c00, RZ ;  /* 0x00024c0051197810 */ /* 0x000fc60007ffe0ff */
[----:B------:R-:W-:-:S04]  /*11ac0*/  @!P0 IMAD.WIDE R78, R45, R0, c[0x0][0x168] ;  /* 0x00005a002d4e8625 */ /* 0x000fc800078e0200 */
[----:B------:R-:W-:Y:S02]  /*11ad0*/  IMAD.WIDE R24, R25, R0, c[0x0][0x160] ;  /* 0x0000580019187625 */ /* 0x000fe400078e0200 */
[----:B------:R3:W4:Y:S02]  /*11ae0*/  @!P0 LDG.E.CONSTANT R78, [R78.64] ;  /* 0x000000044e4e8981 */ /* 0x000724000c1e9900 */
[----:B------:R-:W-:Y:S02]  /*11af0*/  FFMA R39, R52, R39, R38 ;  /* 0x0000002734277223 */ /* 0x000fe40000000026 */
[C---:B------:R-:W-:Y:S01]  /*11b00*/  FFMA R28, R51.reuse, R28, R54 ;  /* 0x0000001c331c7223 */ /* 0x040fe20000000036 */
[----:B------:R5:W4:Y:S04]  /*11b10*/  LDG.E.CONSTANT R76, [R24.64] ;  /* 0x00000004184c7981 */ /* 0x000b28000c1e9900 */
[----:B------:R5:W4:Y:S04]  /*11b20*/  LDG.E.CONSTANT R74, [R24.64+0xc40] ;  /* 0x000c4004184a7981 */ /* 0x000b28000c1e9900 */
[----:B------:R5:W4:Y:S04]  /*11b30*/  LDG.E.CONSTANT R58, [R24.64+0x1880] ;  /* 0x00188004183a7981 */ /* 0x000b28000c1e9900 */
[----:B------:R5:W4:Y:S04]  /*11b40*/  LDG.E.CONSTANT R56, [R24.64+0x24c0] ;  /* 0x0024c00418387981 */ /* 0x000b28000c1e9900 */
[----:B------:R5:W4:Y:S04]  /*11b50*/  LDG.E.CONSTANT R54, [R24.64+0x3100] ;  /* 0x0031000418367981 */ /* 0x000b28000c1e9900 */
[----:B------:R5:W4:Y:S04]  /*11b60*/  LDG.E.CONSTANT R52, [R24.64+0x3d40] ;  /* 0x003d400418347981 */ /* 0x000b28000c1e9900 */
[----:B------:R5:W4:Y:S04]  /*11b70*/  LDG.E.CONSTANT R42, [R24.64+0x4980] ;  /* 0x00498004182a7981 */ /* 0x000b28000c1e9900 */
[----:B------:R5:W4:Y:S01]  /*11b80*/  LDG.E.CONSTANT R40, [R24.64+0x55c0] ;  /* 0x0055c00418287981 */ /* 0x000b22000c1e9900 */
[----:B0-----:R-:W-:-:S02]  /*11b90*/  FFMA R20, R51, R20, R67 ;  /* 0x0000001433147223 */ /* 0x001fc40000000043 */
[----:B-1----:R-:W-:Y:S02]  /*11ba0*/  FFMA R4, R51, R4, R71 ;  /* 0x0000000433047223 */ /* 0x002fe40000000047 */
[C---:B------:R-:W-:Y:S02]  /*11bb0*/  FFMA R20, R72.reuse, R21, R20 ;  /* 0x0000001548147223 */ /* 0x040fe40000000014 */
[----:B------:R-:W-:Y:S02]  /*11bc0*/  FFMA R4, R72, R5, R4 ;  /* 0x0000000548047223 */ /* 0x000fe40000000004 */
[----:B------:R-:W-:Y:S02]  /*11bd0*/  FFMA R20, R49, R22, R20 ;  /* 0x0000001631147223 */ /* 0x000fe40000000014 */
[----:B--2---:R-:W-:Y:S02]  /*11be0*/  FFMA R8, R51, R8, R65 ;  /* 0x0000000833087223 */ /* 0x004fe40000000041 */
[----:B------:R-:W-:-:S02]  /*11bf0*/  FFMA R4, R49, R6, R4 ;  /* 0x0000000631047223 */ /* 0x000fc40000000004 */
[----:B------:R-:W-:Y:S02]  /*11c00*/  FFMA R63, R70, R19, R16 ;  /* 0x00000013463f7223 */ /* 0x000fe40000000010 */
[----:B------:R-:W-:Y:S01]  /*11c10*/  FFMA R8, R72, R9, R8 ;  /* 0x0000000948087223 */ /* 0x000fe20000000008 */
[----:B------:R-:W0:Y:S01]  /*11c20*/  LDS.128 R16, [0x3150] ;  /* 0x00315000ff107984 */ /* 0x000e220000000c00 */
[----:B------:R-:W-:-:S03]  /*11c30*/  FFMA R57, R70, R23, R20 ;  /* 0x0000001746397223 */ /* 0x000fc60000000014 */
[----:B------:R-:W1:Y:S01]  /*11c40*/  LDS.128 R20, [0x31d0] ;  /* 0x0031d000ff147984 */ /* 0x000e620000000c00 */
[----:B------:R-:W-:Y:S02]  /*11c50*/  FFMA R8, R49, R10, R8 ;  /* 0x0000000a31087223 */ /* 0x000fe40000000008 */
[C---:B------:R-:W-:Y:S02]  /*11c60*/  FFMA R41, R70.reuse, R7, R4 ;  /* 0x0000000746297223 */ /* 0x040fe40000000004 */
[----:B------:R-:W2:Y:S01]  /*11c70*/  LDS.128 R4, [0x32d0] ;  /* 0x0032d000ff047984 */ /* 0x000ea20000000c00 */
[----:B------:R-:W-:-:S03]  /*11c80*/  FFMA R71, R70, R11, R8 ;  /* 0x0000000b46477223 */ /* 0x000fc60000000008 */
[----:B------:R-:W3:Y:S01]  /*11c90*/  LDS.128 R8, [0x3250] ;  /* 0x00325000ff087984 */ /* 0x000ee20000000c00 */
[----:B------:R-:W-:-:S04]  /*11ca0*/  FFMA R12, R51, R12, R69 ;  /* 0x0000000c330c7223 */ /* 0x000fc80000000045 */
[----:B------:R-:W-:-:S04]  /*11cb0*/  FFMA R12, R72, R13, R12 ;  /* 0x0000000d480c7223 */ /* 0x000fc8000000000c */
[----:B------:R-:W-:-:S04]  /*11cc0*/  FFMA R12, R49, R14, R12 ;  /* 0x0000000e310c7223 */ /* 0x000fc8000000000c */
[----:B------:R-:W-:Y:S02]  /*11cd0*/  FFMA R65, R70, R15, R12 ;  /* 0x0000000f46417223 */ /* 0x000fe4000000000c */
[----:B------:R-:W5:Y:S01]  /*11ce0*/  LDS.128 R12, [0x31f0] ;  /* 0x0031f000ff0c7984 */ /* 0x000f620000000c00 */
[----:B------:R-:W-:Y:S02]  /*11cf0*/  FFMA R26, R49, R26, R32 ;  /* 0x0000001a311a7223 */ /* 0x000fe40000000020 */
[C---:B0-----:R-:W-:Y:S02]  /*11d00*/  FFMA R16, R51.reuse, R16, R53 ;  /* 0x0000001033107223 */ /* 0x041fe40000000035 */
[----:B-1----:R-:W-:Y:S02]  /*11d10*/  FFMA R20, R51, R20, R55 ;  /* 0x0000001433147223 */ /* 0x002fe40000000037 */
[C---:B------:R-:W-:Y:S02]  /*11d20*/  FFMA R16, R72.reuse, R17, R16 ;  /* 0x0000001148107223 */ /* 0x040fe40000000010 */
[----:B------:R-:W-:-:S02]  /*11d30*/  FFMA R20, R72, R21, R20 ;  /* 0x0000001548147223 */ /* 0x000fc40000000014 */
[----:B--2---:R-:W-:Y:S02]  /*11d40*/  FFMA R4, R51, R4, R39 ;  /* 0x0000000433047223 */ /* 0x004fe40000000027 */
[C---:B------:R-:W-:Y:S02]  /*11d50*/  FFMA R16, R49.reuse, R18, R16 ;  /* 0x0000001231107223 */ /* 0x040fe40000000010 */
[----:B------:R-:W-:Y:S02]  /*11d60*/  FFMA R20, R49, R22, R20 ;  /* 0x0000001631147223 */ /* 0x000fe40000000014 */
[----:B------:R-:W-:Y:S02]  /*11d70*/  FFMA R4, R72, R5, R4 ;  /* 0x0000000548047223 */ /* 0x000fe40000000004 */
[----:B---3--:R-:W-:Y:S02]  /*11d80*/  FFMA R8, R51, R8, R37 ;  /* 0x0000000833087223 */ /* 0x008fe40000000025 */
[----:B------:R-:W-:-:S02]  /*11d90*/  FFMA R4, R49, R6, R4 ;  /* 0x0000000631047223 */ /* 0x000fc40000000004 */
[----:B------:R-:W-:Y:S02]  /*11da0*/  FFMA R69, R70, R27, R26 ;  /* 0x0000001b46457223 */ /* 0x000fe4000000001a */
[----:B------:R-:W-:Y:S01]  /*11db0*/  FFMA R8, R72, R9, R8 ;  /* 0x0000000948087223 */ /* 0x000fe20000000008 */
[----:B-----5:R-:W0:Y:S01]  /*11dc0*/  LDS.128 R24, [0x3170] ;  /* 0x00317000ff187984 */ /* 0x020e220000000c00 */
        /* <DEDUP_REMOVED lines=8> */
[----:B------:R1:W-:Y:S04]  /*11e50*/  STS [R3.X4+0x620], R66 ;  /* 0x0006204203007388 */ /* 0x0003e80000004800 */
[----:B------:R-:W-:Y:S04]  /*11e60*/  STS [R3.X4+0xc40], R64 ;  /* 0x000c404003007388 */ /* 0x000fe80000004800 */
[----:B------:R-:W-:Y:S01]  /*11e70*/  STS [R3.X4+0x1260], R62 ;  /* 0x0012603e03007388 */ /* 0x000fe20000004800 */
[----:B-1----:R-:W-:-:S03]  /*11e80*/  FFMA R66, R70, R7, R4 ;  /* 0x0000000746427223 */ /* 0x002fc60000000004 */
        /* <DEDUP_REMOVED lines=8> */
[----:B------:R-:W2:Y:S04]  /*11f10*/  LDS R64, [R3.X4+0x620] ;  /* 0x0006200003407984 */ /* 0x000ea80000004800 */
[----:B------:R-:W3:Y:S04]  /*11f20*/  LDS.128 R8, [0x31a0] ;  /* 0x0031a000ff087984 */ /* 0x000ee80000000c00 */
[----:B------:R-:W5:Y:S01]  /*11f30*/  LDS R53, [R3.X4+0xc40] ;  /* 0x000c400003357984 */ /* 0x000f620000004800 */
[----:B------:R-:W-:-:S03]  /*11f40*/  FFMA R28, R72, R29, R28 ;  /* 0x0000001d481c7223 */ /* 0x000fc6000000001c */
[----:B------:R-:W5:Y:S01]  /*11f50*/  LDS R60, [R3.X4+0x1260] ;  /* 0x00126000033c7984 */ /* 0x000f620000004800 */
[----:B------:R-:W-:Y:S02]  /*11f60*/  FFMA R28, R49, R30, R28 ;  /* 0x0000001e311c7223 */ /* 0x000fe4000000001c */
[----:B------:R-:W-:Y:S01]  /*11f70*/  FFMA R12, R51, R12, R61 ;  /* 0x0000000c330c7223 */ /* 0x000fe2000000003d */
[----:B------:R-:W5:Y:S01]  /*11f80*/  LDS.128 R44, [0x3200] ;  /* 0x00320000ff2c7984 */ /* 0x000f620000000c00 */
[----:B------:R-:W-:Y:S02]  /*11f90*/  FFMA R67, R70, R31, R28 ;  /* 0x0000001f46437223 */ /* 0x000fe4000000001c */
[----:B------:R-:W-:Y:S01]  /*11fa0*/  FFMA R12, R72, R13, R12 ;  /* 0x0000000d480c7223 */ /* 0x000fe2000000000c */
[----:B------:R-:W5:Y:S03]  /*11fb0*/  LDS.128 R28, [0x3100] ;  /* 0x00310000ff1c7984 */ /* 0x000f660000000c00 */
[----:B------:R-:W-:Y:S01]  /*11fc0*/  FFMA R12, R49, R14, R12 ;  /* 0x0000000e310c7223 */ /* 0x000fe2000000000c */
[----:B------:R-:W-:Y:S03]  /*11fd0*/  LDS.128 R32, [0x3120] ;  /* 0x00312000ff207984 */ /* 0x000fe60000000c00 */
[----:B------:R-:W-:-:S02]  /*11fe0*/  FFMA R83, R70, R15, R12 ;  /* 0x0000000f46537223 */ /* 0x000fc4000000000c */
[----:B------:R-:W5:Y:S01]  /*11ff0*/  LDS.128 R12, [0x3220] ;  /* 0x00322000ff0c7984 */ /* 0x000f620000000c00 */
[----:B0-----:R-:W-:-:S03]  /*12000*/  FFMA R24, R51, R24, R36 ;  /* 0x0000001833187223 */ /* 0x001fc60000000024 */
[----:B------:R-:W0:Y:S01]  /*12010*/  LDS.128 R36, [0x3180] ;  /* 0x00318000ff247984 */ /* 0x000e220000000c00 */
[----:B-1----:R-:W-:Y:S02]  /*12020*/  FFMA R4, R55, R4, R41 ;  /* 0x0000000437047223 */ /* 0x002fe40000000029 */
[----:B------:R-:W-:Y:S01]  /*12030*/  FFMA R16, R51, R16, R77 ;  /* 0x0000001033107223 */ /* 0x000fe2000000004d */
[----:B------:R-:W-:Y:S01]  /*12040*/  LDS R41, [R3.X4+0x24c0] ;  /* 0x0024c00003297984 */ /* 0x000fe20000004800 */
[C---:B--2---:R-:W-:Y:S02]  /*12050*/  FFMA R4, R64.reuse, R5, R4 ;  /* 0x0000000540047223 */ /* 0x044fe40000000004 */
[----:B---3--:R-:W-:Y:S02]  /*12060*/  FFMA R8, R55, R8, R69 ;  /* 0x0000000837087223 */ /* 0x008fe40000000045 */
[----:B-----5:R-:W-:Y:S02]  /*12070*/  FFMA R4, R53, R6, R4 ;  /* 0x0000000635047223 */ /* 0x020fe40000000004 */
[----:B------:R-:W-:-:S02]  /*12080*/  FFMA R8, R64, R9, R8 ;  /* 0x0000000940087223 */ /* 0x000fc40000000008 */
[----:B------:R-:W-:Y:S02]  /*12090*/  FFMA R16, R72, R17, R16 ;  /* 0x0000001148107223 */ /* 0x000fe40000000010 */
[----:B------:R-:W-:Y:S02]  /*120a0*/  FFMA R80, R60, R7, R4 ;  /* 0x000000073c507223 */ /* 0x000fe40000000004 */
[----:B------:R-:W-:Y:S01]  /*120b0*/  FFMA R8, R53, R10, R8 ;  /* 0x0000000a35087223 */ /* 0x000fe20000000008 */
[----:B------:R-:W1:Y:S01]  /*120c0*/  LDS.128 R4, [0x32c0] ;  /* 0x0032c000ff047984 */ /* 0x000e620000000c00 */
[----:B------:R-:W-:Y:S02]  /*120d0*/  FFMA R18, R49, R18, R16 ;  /* 0x0000001231127223 */ /* 0x000fe40000000010 */
[----:B------:R-:W-:Y:S02]  /*120e0*/  FFMA R20, R51, R20, R73 ;  /* 0x0000001433147223 */ /* 0x000fe40000000049 */
[----:B------:R-:W-:-:S02]  /*120f0*/  FFMA R44, R55, R44, R71 ;  /* 0x0000002c372c7223 */ /* 0x000fc40000000047 */
[----:B------:R-:W-:Y:S02]  /*12100*/  FFMA R79, R60, R11, R8 ;  /* 0x0000000b3c4f7223 */ /* 0x000fe40000000008 */
[----:B------:R-:W2:Y:S01]  /*12110*/  LDS.128 R8, [0x3260] ;  /* 0x00326000ff087984 */ /* 0x000ea20000000c00 */
[C---:B------:R-:W-:Y:S02]  /*12120*/  FFMA R24, R72.reuse, R25, R24 ;  /* 0x0000001948187223 */ /* 0x040fe40000000018 */
[----:B------:R-:W-:Y:S02]  /*12130*/  FFMA R20, R72, R21, R20 ;  /* 0x0000001548147223 */ /* 0x000fe40000000014 */
[----:B------:R-:W-:Y:S02]  /*12140*/  FFMA R82, R70, R19, R18 ;  /* 0x0000001346527223 */ /* 0x000fe40000000012 */
[----:B------:R-:W-:Y:S01]  /*12150*/  FFMA R44, R64, R45, R44 ;  /* 0x0000002d402c7223 */ /* 0x000fe2000000002c */
[----:B------:R-:W3:Y:S01]  /*12160*/  LDS.128 R16, [0x32a0] ;  /* 0x0032a000ff107984 */ /* 0x000ee20000000c00 */
[----:B------:R-:W-:-:S02]  /*12170*/  FFMA R28, R28, R55, R63 ;  /* 0x000000371c1c7223 */ /* 0x000fc4000000003f */
[C---:B------:R-:W-:Y:S02]  /*12180*/  FFMA R24, R49.reuse, R26, R24 ;  /* 0x0000001a31187223 */ /* 0x040fe40000000018 */
[----:B------:R-:W-:Y:S02]  /*12190*/  FFMA R20, R49, R22, R20 ;  /* 0x0000001631147223 */ /* 0x000fe40000000014 */
[C---:B------:R-:W-:Y:S01]  /*121a0*/  FFMA R44, R53.reuse, R46, R44 ;  /* 0x0000002e352c7223 */ /* 0x040fe2000000002c */
[----:B------:R-:W-:Y:S01]  /*121b0*/  LDS.128 R48, [0x31e0] ;  /* 0x0031e000ff307984 */ /* 0x000fe20000000c00 */
[----:B------:R-:W-:Y:S02]  /*121c0*/  FFMA R28, R64, R29, R28 ;  /* 0x0000001d401c7223 */ /* 0x000fe4000000001c */
[C---:B------:R-:W-:Y:S02]  /*121d0*/  FFMA R73, R70.reuse, R27, R24 ;  /* 0x0000001b46497223 */ /* 0x040fe40000000018 */
[----:B------:R-:W-:Y:S01]  /*121e0*/  FFMA R77, R70, R23, R20 ;  /* 0x00000017464d7223 */ /* 0x000fe20000000014 */
[----:B------:R-:W-:Y:S01]  /*121f0*/  LDS.128 R24, [0x31c0] ;  /* 0x0031c000ff187984 */ /* 0x000fe20000000c00 */
[----:B------:R-:W-:-:S02]  /*12200*/  FFMA R28, R53, R30, R28 ;  /* 0x0000001e351c7223 */ /* 0x000fc4000000001c */
[----:B------:R-:W-:Y:S01]  /*12210*/  FFMA R70, R60, R47, R44 ;  /* 0x0000002f3c467223 */ /* 0x000fe2000000002c */
[----:B------:R-:W-:Y:S01]  /*12220*/  LDS.128 R20, [0x3140] ;  /* 0x00314000ff147984 */ /* 0x000fe20000000c00 */
[----:B------:R-:W-:-:S03]  /*12230*/  FFMA R12, R55, R12, R67 ;  /* 0x0000000c370c7223 */ /* 0x000fc60000000043 */
[----:B------:R-:W5:Y:S01]  /*12240*/  LDS.128 R44, [0x3160] ;  /* 0x00316000ff2c7984 */ /* 0x000f620000000c00 */
[----:B------:R-:W-:Y:S02]  /*12250*/  FFMA R68, R60, R31, R28 ;  /* 0x0000001f3c447223 */ /* 0x000fe4000000001c */
[----:B------:R-:W-:Y:S01]  /*12260*/  FFMA R12, R64, R13, R12 ;  /* 0x0000000d400c7223 */ /* 0x000fe2000000000c */
[----:B------:R-:W4:Y:S03]  /*12270*/  LDS.128 R28, [0x3240] ;  /* 0x00324000ff1c7984 */ /* 0x000f260000000c00 */
[----:B------:R-:W-:Y:S02]  /*12280*/  FFMA R12, R53, R14, R12 ;  /* 0x0000000e350c7223 */ /* 0x000fe4000000000c */
[----:B0-----:R-:W-:Y:S02]  /*12290*/  FFMA R36, R55, R36, R57 ;  /* 0x0000002437247223 */ /* 0x001fe40000000039 */
[----:B------:R-:W-:-:S02]  /*122a0*/  FFMA R57, R60, R15, R12 ;  /* 0x0000000f3c397223 */ /* 0x000fc4000000000c */
[----:B------:R-:W0:Y:S01]  /*122b0*/  LDS.128 R12, [0x32e0] ;  /* 0x0032e000ff0c7984 */ /* 0x000e220000000c00 */
[----:B------:R-:W-:Y:S02]  /*122c0*/  FFMA R36, R64, R37, R36 ;  /* 0x0000002540247223 */ /* 0x000fe40000000024 */
[----:B-1----:R-:W-:Y:S02]  /*122d0*/  FFMA R4, R55, R4, R66 ;  /* 0x0000000437047223 */ /* 0x002fe40000000042 */
[----:B------:R-:W-:Y:S02]  /*122e0*/  FFMA R36, R53, R38, R36 ;  /* 0x0000002635247223 */ /* 0x000fe40000000024 */
[----:B------:R-:W-:Y:S02]  /*122f0*/  FFMA R32, R55, R32, R43 ;  /* 0x0000002037207223 */ /* 0x000fe4000000002b */
[----:B------:R-:W-:Y:S01]  /*12300*/  FFMA R71, R60, R39, R36 ;  /* 0x000000273c477223 */ /* 0x000fe20000000024 */
[----:B------:R-:W-:Y:S01]  /*12310*/  LDS R43, [R3.X4+0x1880] ;  /* 0x00188000032b7984 */ /* 0x000fe20000004800 */
[----:B------:R-:W-:-:S02]  /*12320*/  FFMA R4, R64, R5, R4 ;  /* 0x0000000540047223 */ /* 0x000fc40000000004 */
[C---:B--2---:R-:W-:Y:S01]  /*12330*/  FFMA R8, R55.reuse, R8, R77 ;  /* 0x0000000837087223 */ /* 0x044fe2000000004d */
[----:B------:R-:W1:Y:S01]  /*12340*/  LDS.128 R36, [0x3190] ;  /* 0x00319000ff247984 */ /* 0x000e620000000c00 */
[----:B---3--:R-:W-:Y:S02]  /*12350*/  FFMA R16, R55, R16, R65 ;  /* 0x0000001037107223 */ /* 0x008fe40000000041 */
[----:B------:R-:W-:Y:S01]  /*12360*/  FFMA R6, R53, R6, R4 ;  /* 0x0000000635067223 */ /* 0x000fe20000000004 */
[----:B------:R-:W-:Y:S01]  /*12370*/  @!P0 SHF.R.U32.HI R4, RZ, 0x3, R3 ;  /* 0x00000003ff048819 */ /* 0x000fe20000011603 */
[C---:B------:R-:W-:Y:S01]  /*12380*/  FFMA R8, R64.reuse, R9, R8 ;  /* 0x0000000940087223 */ /* 0x040fe20000000008 */
[----:B------:R-:W-:Y:S01]  /*12390*/  @!P0 LOP3.LUT R5, R3, 0x7, RZ, 0xc0, !PT ;  /* 0x0000000703058812 */ /* 0x000fe200078ec0ff */
[----:B------:R-:W-:Y:S01]  /*123a0*/  FFMA R16, R64, R17, R16 ;  /* 0x0000001140107223 */ /* 0x000fe20000000010 */
[----:B------:R-:W-:Y:S01]  /*123b0*/  @!P0 SHF.L.U32 R4, R4, 0x9, RZ ;  /* 0x0000000904048819 */ /* 0x000fe200000006ff */
[C---:B------:R-:W-:Y:S01]  /*123c0*/  FFMA R10, R53.reuse, R10, R8 ;  /* 0x0000000a350a7223 */ /* 0x040fe20000000008 */
[----:B------:R-:W-:Y:S01]  /*123d0*/  @!P0 SHF.L.U32 R8, R2, 0xc, RZ ;  /* 0x0000000c02088819 */ /* 0x000fe200000006ff */
[----:B------:R-:W-:Y:S01]  /*123e0*/  FFMA R16, R53, R18, R16 ;  /* 0x0000001235107223 */ /* 0x000fe20000000010 */
[----:B------:R-:W-:Y:S01]  /*123f0*/  @!P0 LOP3.LUT R5, R4, 0xfffffe00, R5, 0xe2, !PT ;  /* 0xfffffe0004058812 */ /* 0x000fe200078ee205 */
[C---:B-----5:R-:W-:Y:S01]  /*12400*/  FFMA R44, R55.reuse, R44, R73 ;  /* 0x0000002c372c7223 */ /* 0x060fe20000000049 */
[----:B------:R-:W-:Y:S01]  /*12410*/  @!P0 LOP3.LUT R8, R8, 0xffffe000, RZ, 0xc0, !PT ;  /* 0xffffe00008088812 */ /* 0x000fe200078ec0ff */
[----:B------:R-:W-:-:S02]  /*12420*/  FFMA R48, R55, R48, R83 ;  /* 0x0000003037307223 */ /* 0x000fc40000000053 */
[----:B------:R-:W-:Y:S01]  /*12430*/  FFMA R20, R55, R20, R75 ;  /* 0x0000001437147223 */ /* 0x000fe2000000004b */
[----:B------:R-:W-:Y:S01]  /*12440*/  @!P0 IADD3 R83, R5, 0xc8, R8 ;  /* 0x000000c805538810 */ /* 0x000fe20007ffe008 */
[----:B------:R-:W-:Y:S02]  /*12450*/  FFMA R61, R60, R19, R16 ;  /* 0x000000133c3d7223 */ /* 0x000fe40000000010 */
[C---:B------:R-:W-:Y:S01]  /*12460*/  FFMA R44, R64.reuse, R45, R44 ;  /* 0x0000002d402c7223 */ /* 0x040fe2000000002c */
[----:B------:R-:W2:Y:S01]  /*12470*/  LDS.128 R16, [0x3130] ;  /* 0x00313000ff107984 */ /* 0x000ea20000000c00 */
[----:B------:R-:W-:Y:S02]  /*12480*/  FFMA R48, R64, R49, R48 ;  /* 0x0000003140307223 */ /* 0x000fe40000000030 */
[----:B----4-:R-:W-:Y:S02]  /*12490*/  FFMA R28, R55, R28, R62 ;  /* 0x0000001c371c7223 */ /* 0x010fe4000000003e */
[----:B------:R-:W-:-:S02]  /*124a0*/  FFMA R45, R60, R7, R6 ;  /* 0x000000073c2d7223 */ /* 0x000fc40000000006 */
[----:B------:R-:W3:Y:S01]  /*124b0*/  LDS.128 R4, [0x3230] ;  /* 0x00323000ff047984 */ /* 0x000ee20000000c00 */
[C---:B------:R-:W-:Y:S02]  /*124c0*/  FFMA R20, R64.reuse, R21, R20 ;  /* 0x0000001540147223 */ /* 0x040fe40000000014 */
[C---:B------:R-:W-:Y:S02]  /*124d0*/  FFMA R67, R53.reuse, R50, R48 ;  /* 0x0000003235437223 */ /* 0x040fe40000000030 */
[C---:B------:R-:W-:Y:S01]  /*124e0*/  FFMA R32, R64.reuse, R33, R32 ;  /* 0x0000002140207223 */ /* 0x040fe20000000020 */
[----:B------:R-:W4:Y:S01]  /*124f0*/  LDS R50, [R3.X4+0x1ea0] ;  /* 0x001ea00003327984 */ /* 0x000f220000004800 */
[----:B------:R-:W-:Y:S02]  /*12500*/  FFMA R28, R64, R29, R28 ;  /* 0x0000001d401c7223 */ /* 0x000fe4000000001c */
[C---:B------:R-:W-:Y:S01]  /*12510*/  FFMA R20, R53.reuse, R22, R20 ;  /* 0x0000001635147223 */ /* 0x040fe20000000014 */
[----:B------:R-:W-:Y:S01]  /*12520*/  LDS R48, [R3.X4+0x2ae0] ;  /* 0x002ae00003307984 */ /* 0x000fe20000004800 */
[----:B------:R-:W-:-:S02]  /*12530*/  FFMA R32, R53, R34, R32 ;  /* 0x0000002235207223 */ /* 0x000fc40000000020 */
[----:B------:R-:W-:Y:S02]  /*12540*/  FFMA R28, R53, R30, R28 ;  /* 0x0000001e351c7223 */ /* 0x000fe4000000001c */
[----:B0-----:R-:W-:Y:S02]  /*12550*/  FFMA R12, R55, R12, R82 ;  /* 0x0000000c370c7223 */ /* 0x001fe40000000052 */
[C---:B------:R-:W-:Y:S02]  /*12560*/  FFMA R63, R60.reuse, R23, R20 ;  /* 0x000000173c3f7223 */ /* 0x040fe40000000014 */
[----:B------:R-:W0:Y:S01]  /*12570*/  LDS.128 R20, [0x31b0] ;  /* 0x0031b000ff147984 */ /* 0x000e220000000c00 */
[C---:B------:R-:W-:Y:S02]  /*12580*/  FFMA R72, R60.reuse, R35, R32 ;  /* 0x000000233c487223 */ /* 0x040fe40000000020 */
[----:B------:R-:W-:Y:S01]  /*12590*/  FFMA R73, R60, R31, R28 ;  /* 0x0000001f3c497223 */ /* 0x000fe2000000001c */
[----:B------:R-:W5:Y:S01]  /*125a0*/  LDS.128 R32, [0x3110] ;  /* 0x00311000ff207984 */ /* 0x000f620000000c00 */
[----:B------:R-:W-:-:S03]  /*125b0*/  FFMA R12, R64, R13, R12 ;  /* 0x0000000d400c7223 */ /* 0x000fc6000000000c */
[----:B------:R-:W5:Y:S01]  /*125c0*/  LDS.128 R28, [0x3210] ;  /* 0x00321000ff1c7984 */ /* 0x000f620000000c00 */
[----:B------:R-:W-:Y:S02]  /*125d0*/  FFMA R14, R53, R14, R12 ;  /* 0x0000000e350e7223 */ /* 0x000fe4000000000c */
[----:B-1----:R-:W-:Y:S02]  /*125e0*/  FFMA R36, R43, R36, R71 ;  /* 0x000000242b247223 */ /* 0x002fe40000000047 */
[C---:B------:R-:W-:Y:S02]  /*125f0*/  FFMA R71, R60.reuse, R15, R14 ;  /* 0x0000000f3c477223 */ /* 0x040fe4000000000e */
[----:B------:R-:W1:Y:S01]  /*12600*/  LDS.128 R12, [0x32b0] ;  /* 0x0032b000ff0c7984 */ /* 0x000e620000000c00 */
[----:B------:R-:W-:Y:S02]  /*12610*/  FFMA R24, R55, R24, R59 ;  /* 0x0000001837187223 */ /* 0x000fe4000000003b */
[----:B------:R-:W-:-:S02]  /*12620*/  FFMA R59, R60, R11, R10 ;  /* 0x0000000b3c3b7223 */ /* 0x000fc4000000000a */
[----:B------:R-:W1:Y:S01]  /*12630*/  LDS.128 R8, [0x3150] ;  /* 0x00315000ff087984 */ /* 0x000e620000000c00 */
[C---:B--2---:R-:W-:Y:S02]  /*12640*/  FFMA R16, R43.reuse, R16, R72 ;  /* 0x000000102b107223 */ /* 0x044fe40000000048 */
[----:B---3--:R-:W-:Y:S02]  /*12650*/  FFMA R4, R43, R4, R57 ;  /* 0x000000042b047223 */ /* 0x008fe40000000039 */
[----:B------:R-:W-:Y:S02]  /*12660*/  FFMA R24, R64, R25, R24 ;  /* 0x0000001940187223 */ /* 0x000fe40000000018 */
[C---:B----4-:R-:W-:Y:S01]  /*12670*/  FFMA R16, R50.reuse, R17, R16 ;  /* 0x0000001132107223 */ /* 0x050fe20000000010 */
[----:B------:R-:W-:Y:S01]  /*12680*/  IADD3 R17, R81, 0x26480, RZ ;  /* 0x0002648051117810 */ /* 0x000fe20007ffe0ff */
[----:B------:R-:W-:Y:S02]  /*12690*/  FFMA R4, R50, R5, R4 ;  /* 0x0000000532047223 */ /* 0x000fe40000000004 */
[----:B------:R-:W-:-:S02]  /*126a0*/  FFMA R46, R53, R46, R44 ;  /* 0x0000002e352e7223 */ /* 0x000fc4000000002c */
[C---:B------:R-:W-:Y:S02]  /*126b0*/  FFMA R18, R41.reuse, R18, R16 ;  /* 0x0000001229127223 */ /* 0x040fe40000000010 */
[----:B------:R-:W-:Y:S02]  /*126c0*/  FFMA R6, R41, R6, R4 ;  /* 0x0000000629067223 */ /* 0x000fe40000000004 */
[----:B------:R-:W-:Y:S02]  /*126d0*/  FFMA R24, R53, R26, R24 ;  /* 0x0000001a35187223 */ /* 0x000fe40000000018 */
[----:B------:R-:W-:-:S04]  /*126e0*/  IMAD.WIDE R16, R17, R0, c[0x0][0x160] ;  /* 0x0000580011107625 */ /* 0x000fc800078e0200 */
[----:B------:R-:W-:Y:S01]  /*126f0*/  @!P0 IMAD.WIDE R4, R83, R0, c[0x0][0x168] ;  /* 0x00005a0053048625 */ /* 0x000fe200078e0200 */
[----:B------:R2:W3:Y:S03]  /*12700*/  LDG.E.CONSTANT R66, [R16.64+0x1880] ;  /* 0x0018800410427981 */ /* 0x0004e6000c1e9900 */
[----:B0-----:R-:W-:Y:S01]  /*12710*/  FFMA R20, R43, R20, R79 ;  /* 0x000000142b147223 */ /* 0x001fe2000000004f */
[----:B------:R2:W4:Y:S01]  /*12720*/  LDG.E.CONSTANT R64, [R16.64+0x24c0] ;  /* 0x0024c00410407981 */ /* 0x000522000c1e9900 */
[C---:B------:R-:W-:Y:S02]  /*12730*/  FFMA R65, R60.reuse, R27, R24 ;  /* 0x0000001b3c417223 */ /* 0x040fe40000000018 */
[C---:B------:R-:W-:Y:S01]  /*12740*/  FFMA R69, R60.reuse, R47, R46 ;  /* 0x0000002f3c457223 */ /* 0x040fe2000000002e */
[----:B------:R2:W3:Y:S01]  /*12750*/  LDG.E.CONSTANT R62, [R16.64+0x3100] ;  /* 0x00310004103e7981 */ /* 0x0004e2000c1e9900 */
[----:B------:R-:W-:-:S02]  /*12760*/  FFMA R67, R60, R51, R67 ;  /* 0x000000333c437223 */ /* 0x000fc40000000043 */
[----:B-----5:R-:W-:Y:S01]  /*12770*/  FFMA R32, R32, R43, R68 ;  /* 0x0000002b20207223 */ /* 0x020fe20000000044 */
[----:B------:R2:W5:Y:S01]  /*12780*/  LDG.E.CONSTANT R60, [R16.64+0x3d40] ;  /* 0x003d4004103c7981 */ /* 0x000562000c1e9900 */
[----:B------:R-:W-:Y:S02]  /*12790*/  FFMA R28, R43, R28, R70 ;  /* 0x0000001c2b1c7223 */ /* 0x000fe40000000046 */
[----:B------:R-:W-:Y:S01]  /*127a0*/  FFMA R20, R50, R21, R20 ;  /* 0x0000001532147223 */ /* 0x000fe20000000014 */
[----:B------:R2:W3:Y:S04]  /*127b0*/  LDG.E.CONSTANT R70, [R16.64] ;  /* 0x0000000410467981 */ /* 0x0004e8000c1e9900 */
[----:B------:R2:W3:Y:S04]  /*127c0*/  LDG.E.CONSTANT R68, [R16.64+0xc40] ;  /* 0x000c400410447981 */ /* 0x0004e8000c1e9900 */
[----:B------:R2:W3:Y:S04]  /*127d0*/  LDG.E.CONSTANT R46, [R16.64+0x4980] ;  /* 0x00498004102e7981 */ /* 0x0004e8000c1e9900 */
[----:B------:R2:W3:Y:S04]  /*127e0*/  LDG.E.CONSTANT R44, [R16.64+0x55c0] ;  /* 0x0055c004102c7981 */ /* 0x0004e8000c1e9900 */
[----:B------:R0:W3:Y:S01]  /*127f0*/  @!P0 LDG.E.CONSTANT R72, [R4.64] ;  /* 0x0000000404488981 */ /* 0x0000e2000c1e9900 */
[----:B------:R-:W-:-:S02]  /*12800*/  FFMA R20, R41, R22, R20 ;  /* 0x0000001629147223 */ /* 0x000fc40000000014 */
[----:B------:R-:W-:Y:S01]  /*12810*/  FFMA R36, R50, R37, R36 ;  /* 0x0000002532247223 */ /* 0x000fe20000000024 */
[----:B------:R-:W0:Y:S01]  /*12820*/  LDS.128 R24, [0x3290] ;  /* 0x00329000ff187984 */ /* 0x000e220000000c00 */
[----:B-1----:R-:W-:Y:S02]  /*12830*/  FFMA R12, R43, R12, R61 ;  /* 0x0000000c2b0c7223 */ /* 0x002fe4000000003d */
[----:B------:R-:W-:Y:S02]  /*12840*/  FFMA R57, R48, R23, R20 ;  /* 0x0000001730397223 */ /* 0x000fe40000000014 */
        /* <DEDUP_REMOVED lines=8> */
[C---:B------:R-:W-:Y:S01]  /*128d0*/  FFMA R8, R50.reuse, R9, R8 ;  /* 0x0000000932087223 */ /* 0x040fe20000000008 */
[----:B------:R-:W1:Y:S01]  /*128e0*/  LDS.128 R36, [0x31d0] ;  /* 0x0031d000ff247984 */ /* 0x000e620000000c00 */
[----:B------:R-:W-:-:S02]  /*128f0*/  FFMA R32, R50, R33, R32 ;  /* 0x0000002132207223 */ /* 0x000fc40000000020 */
[C---:B------:R-:W-:Y:S02]  /*12900*/  FFMA R53, R48.reuse, R31, R28 ;  /* 0x0000001f30357223 */ /* 0x040fe4000000001c */
[----:B------:R-:W-:Y:S01]  /*12910*/  FFMA R8, R41, R10, R8 ;  /* 0x0000000a29087223 */ /* 0x000fe20000000008 */
[----:B------:R-:W1:Y:S01]  /*12920*/  LDS.128 R28, [0x32d0] ;  /* 0x0032d000ff1c7984 */ /* 0x000e620000000c00 */
[----:B------:R-:W-:-:S03]  /*12930*/  FFMA R61, R48, R15, R12 ;  /* 0x0000000f303d7223 */ /* 0x000fc6000000000c */
[----:B------:R-:W1:Y:S01]  /*12940*/  LDS.128 R12, [0x32f0] ;  /* 0x0032f000ff0c7984 */ /* 0x000e620000000c00 */
[----:B------:R-:W-:Y:S02]  /*12950*/  FFMA R32, R41, R34, R32 ;  /* 0x0000002229207223 */ /* 0x000fe40000000020 */
[C---:B------:R-:W-:Y:S02]  /*12960*/  FFMA R63, R48.reuse, R11, R8 ;  /* 0x0000000b303f7223 */ /* 0x040fe40000000008 */
[----:B------:R-:W1:Y:S01]  /*12970*/  LDS.128 R8, [0x31f0] ;  /* 0x0031f000ff087984 */ /* 0x000e620000000c00 */
[----:B------:R-:W-:-:S03]  /*12980*/  FFMA R75, R48, R35, R32 ;  /* 0x00000023304b7223 */ /* 0x000fc60000000020 */
[----:B------:R-:W1:Y:S01]  /*12990*/  LDS.128 R32, [0x3250] ;  /* 0x00325000ff207984 */ /* 0x000e620000000c00 */
[----:B------:R-:W-:-:S03]  /*129a0*/  FFMA R51, R48, R7, R6 ;  /* 0x0000000730337223 */ /* 0x000fc60000000006 */
[----:B0-----:R-:W-:Y:S01]  /*129b0*/  LDS.128 R4, [0x3270] ;  /* 0x00327000ff047984 */ /* 0x001fe20000000c00 */
        /* <DEDUP_REMOVED lines=13> */
[----:B--2---:R-:W0:Y:S01]  /*12a90*/  LDS.128 R16, [0x3100] ;  /* 0x00310000ff107984 */ /* 0x004e220000000c00 */
[----:B------:R-:W-:-:S02]  /*12aa0*/  FFMA R24, R43, R24, R80 ;  /* 0x000000182b187223 */ /* 0x000fc40000000050 */
[----:B-1----:R-:W-:Y:S01]  /*12ab0*/  FFMA R20, R43, R20, R69 ;  /* 0x000000142b147223 */ /* 0x002fe20000000045 */
[----:B------:R-:W1:Y:S01]  /*12ac0*/  LDS R54, [R3.X4+0x620] ;  /* 0x0006200003367984 */ /* 0x000e620000004800 */
[C---:B------:R-:W-:Y:S02]  /*12ad0*/  FFMA R24, R50.reuse, R25, R24 ;  /* 0x0000001932187223 */ /* 0x040fe40000000018 */
[----:B------:R-:W-:Y:S01]  /*12ae0*/  FFMA R20, R50, R21, R20 ;  /* 0x0000001532147223 */ /* 0x000fe20000000014 */
[----:B------:R-:W-:Y:S01]  /*12af0*/  LDS R52, [R3.X4+0x1260] ;  /* 0x0012600003347984 */ /* 0x000fe20000004800 */
[----:B------:R-:W-:Y:S02]  /*12b00*/  FFMA R24, R41, R26, R24 ;  /* 0x0000001a29187223 */ /* 0x000fe40000000018 */
[----:B------:R-:W-:Y:S01]  /*12b10*/  FFMA R36, R43, R36, R65 ;  /* 0x000000242b247223 */ /* 0x000fe20000000041 */
[----:B------:R-:W-:Y:S01]  /*12b20*/  LDS R78, [R3.X4+0x1ea0] ;  /* 0x001ea000034e7984 */ /* 0x000fe20000004800 */
[----:B------:R-:W-:-:S02]  /*12b30*/  FFMA R20, R41, R22, R20 ;  /* 0x0000001629147223 */ /* 0x000fc40000000014 */
[----:B------:R-:W-:Y:S02]  /*12b40*/  FFMA R36, R50, R37, R36 ;  /* 0x0000002532247223 */ /* 0x000fe40000000024 */
[C---:B------:R-:W-:Y:S02]  /*12b50*/  FFMA R28, R43.reuse, R28, R45 ;  /* 0x0000001c2b1c7223 */ /* 0x040fe4000000002d */
[----:B------:R-:W-:Y:S01]  /*12b60*/  FFMA R12, R43, R12, R71 ;  /* 0x0000000c2b0c7223 */ /* 0x000fe20000000047 */
[----:B------:R-:W2:Y:S01]  /*12b70*/  LDS R45, [R3.X4+0xc40] ;  /* 0x000c4000032d7984 */ /* 0x000ea20000004800 */
[C---:B------:R-:W-:Y:S02]  /*12b80*/  FFMA R49, R48.reuse, R27, R24 ;  /* 0x0000001b30317223 */ /* 0x040fe40000000018 */
[----:B------:R-:W-:Y:S01]  /*12b90*/  FFMA R71, R48, R23, R20 ;  /* 0x0000001730477223 */ /* 0x000fe20000000014 */
[----:B------:R-:W2:Y:S01]  /*12ba0*/  LDS.128 R24, [0x3180] ;  /* 0x00318000ff187984 */ /* 0x000ea20000000c00 */
[----:B------:R-:W-:-:S03]  /*12bb0*/  FFMA R38, R41, R38, R36 ;  /* 0x0000002629267223 */ /* 0x000fc60000000024 */
[----:B------:R-:W2:Y:S01]  /*12bc0*/  LDS.128 R20, [0x3280] ;  /* 0x00328000ff147984 */ /* 0x000ea20000000c00 */
[C---:B------:R-:W-:Y:S02]  /*12bd0*/  FFMA R8, R43.reuse, R8, R67 ;  /* 0x000000082b087223 */ /* 0x040fe40000000043 */
[----:B------:R-:W-:Y:S02]  /*12be0*/  FFMA R32, R43, R32, R73 ;  /* 0x000000202b207223 */ /* 0x000fe40000000049 */
[----:B------:R-:W-:Y:S02]  /*12bf0*/  FFMA R73, R48, R39, R38 ;  /* 0x0000002730497223 */ /* 0x000fe40000000026 */
[----:B------:R-:W-:Y:S01]  /*12c00*/  FFMA R8, R50, R9, R8 ;  /* 0x0000000932087223 */ /* 0x000fe20000000008 */
[----:B------:R-:W2:Y:S03]  /*12c10*/  LDS.128 R36, [0x3200] ;  /* 0x00320000ff247984 */ /* 0x000ea60000000c00 */
[----:B------:R-:W-:-:S02]  /*12c20*/  FFMA R10, R41, R10, R8 ;  /* 0x0000000a290a7223 */ /* 0x000fc40000000008 */
[----:B0-----:R-:W-:Y:S02]  /*12c30*/  FFMA R16, R16, R47, R75 ;  /* 0x0000002f10107223 */ /* 0x001fe4000000004b */
[----:B------:R-:W-:Y:S02]  /*12c40*/  FFMA R75, R48, R11, R10 ;  /* 0x0000000b304b7223 */ /* 0x000fe4000000000a */
[----:B------:R-:W0:Y:S01]  /*12c50*/  LDS.128 R8, [0x3220] ;  /* 0x00322000ff087984 */ /* 0x000e220000000c00 */
[----:B------:R-:W-:-:S04]  /*12c60*/  FFMA R28, R50, R29, R28 ;  /* 0x0000001d321c7223 */ /* 0x000fc8000000001c */
[C---:B------:R-:W-:Y:S02]  /*12c70*/  FFMA R28, R41.reuse, R30, R28 ;  /* 0x0000001e291c7223 */ /* 0x040fe4000000001c */
[----:B------:R-:W-:Y:S02]  /*12c80*/  FFMA R13, R50, R13, R12 ;  /* 0x0000000d320d7223 */ /* 0x000fe4000000000c */
[----:B-1----:R-:W-:Y:S02]  /*12c90*/  FFMA R16, R54, R17, R16 ;  /* 0x0000001136107223 */ /* 0x002fe40000000010 */
[----:B------:R-:W-:Y:S02]  /*12ca0*/  FFMA R69, R48, R31, R28 ;  /* 0x0000001f30457223 */ /* 0x000fe4000000001c */
[----:B------:R-:W1:Y:S01]  /*12cb0*/  LDS.128 R28, [0x3120] ;  /* 0x00312000ff1c7984 */ /* 0x000e620000000c00 */
[----:B------:R-:W-:Y:S02]  /*12cc0*/  FFMA R13, R41, R14, R13 ;  /* 0x0000000e290d7223 */ /* 0x000fe4000000000d */
[----:B--2---:R-:W-:-:S02]  /*12cd0*/  FFMA R16, R45, R18, R16 ;  /* 0x000000122d107223 */ /* 0x004fc40000000010 */
[C---:B------:R-:W-:Y:S02]  /*12ce0*/  FFMA R24, R47.reuse, R24, R77 ;  /* 0x000000182f187223 */ /* 0x040fe4000000004d */
[----:B------:R-:W-:Y:S02]  /*12cf0*/  FFMA R20, R47, R20, R49 ;  /* 0x000000142f147223 */ /* 0x000fe40000000031 */
[----:B------:R-:W-:Y:S02]  /*12d00*/  FFMA R32, R50, R33, R32 ;  /* 0x0000002132207223 */ /* 0x000fe40000000020 */
[----:B------:R-:W-:Y:S02]  /*12d10*/  FFMA R4, R43, R4, R59 ;  /* 0x000000042b047223 */ /* 0x000fe4000000003b */
[----:B------:R-:W-:Y:S02]  /*12d20*/  FFMA R24, R54, R25, R24 ;  /* 0x0000001936187223 */ /* 0x000fe40000000018 */
[----:B------:R-:W-:-:S02]  /*12d30*/  FFMA R80, R48, R15, R13 ;  /* 0x0000000f30507223 */ /* 0x000fc4000000000d */
[----:B------:R-:W-:Y:S01]  /*12d40*/  FFMA R59, R52, R19, R16 ;  /* 0x00000013343b7223 */ /* 0x000fe20000000010 */
[----:B------:R-:W2:Y:S01]  /*12d50*/  LDS.128 R12, [0x32a0] ;  /* 0x0032a000ff0c7984 */ /* 0x000ea20000000c00 */
[----:B------:R-:W-:-:S03]  /*12d60*/  FFMA R20, R54, R21, R20 ;  /* 0x0000001536147223 */ /* 0x000fc60000000014 */
[----:B------:R-:W2:Y:S01]  /*12d70*/  LDS.128 R16, [0x3140] ;  /* 0x00314000ff107984 */ /* 0x000ea20000000c00 */
[----:B------:R-:W-:Y:S02]  /*12d80*/  FFMA R34, R41, R34, R32 ;  /* 0x0000002229227223 */ /* 0x000fe40000000020 */
[----:B------:R-:W-:Y:S02]  /*12d90*/  FFMA R5, R50, R5, R4 ;  /* 0x0000000532057223 */ /* 0x000fe40000000004 */
[----:B------:R-:W-:Y:S02]  /*12da0*/  FFMA R24, R45, R26, R24 ;  /* 0x0000001a2d187223 */ /* 0x000fe40000000018 */
[----:B------:R-:W-:Y:S02]  /*12db0*/  FFMA R36, R47, R36, R53 ;  /* 0x000000242f247223 */ /* 0x000fe40000000035 */
[----:B------:R-:W-:Y:S01]  /*12dc0*/  FFMA R20, R45, R22, R20 ;  /* 0x000000162d147223 */ /* 0x000fe20000000014 */
[----:B------:R-:W-:Y:S01]  /*12dd0*/  LDS R53, [R3.X4+0x24c0] ;  /* 0x0024c00003357984 */ /* 0x000fe20000004800 */
[----:B------:R-:W-:-:S02]  /*12de0*/  FFMA R65, R48, R35, R34 ;  /* 0x0000002330417223 */ /* 0x000fc40000000022 */
[----:B------:R-:W-:Y:S01]  /*12df0*/  FFMA R5, R41, R6, R5 ;  /* 0x0000000629057223 */ /* 0x000fe20000000005 */
[----:B------:R-:W2:Y:S01]  /*12e00*/  LDS.128 R32, [0x31a0] ;  /* 0x0031a000ff207984 */ /* 0x000ea20000000c00 */
[----:B------:R-:W-:Y:S02]  /*12e10*/  FFMA R36, R54, R37, R36 ;  /* 0x0000002536247223 */ /* 0x000fe40000000024 */
[C---:B------:R-:W-:Y:S01]  /*12e20*/  FFMA R58, R52.reuse, R27, R24 ;  /* 0x0000001b343a7223 */ /* 0x040fe20000000018 */
[----:B------:R-:W-:Y:S01]  /*12e30*/  LDS.128 R40, [0x3160] ;  /* 0x00316000ff287984 */ /* 0x000fe20000000c00 */
[----:B------:R-:W-:-:S03]  /*12e40*/  FFMA R74, R52, R23, R20 ;  /* 0x00000017344a7223 */ /* 0x000fc60000000014 */
[----:B------:R-:W2:Y:S01]  /*12e50*/  LDS.128 R24, [0x31c0] ;  /* 0x0031c000ff187984 */ /* 0x000ea20000000c00 */
[----:B------:R-:W-:-:S03]  /*12e60*/  FFMA R36, R45, R38, R36 ;  /* 0x000000262d247223 */ /* 0x000fc60000000024 */
[----:B------:R-:W2:Y:S01]  /*12e70*/  LDS.128 R20, [0x3260] ;  /* 0x00326000ff147984 */ /* 0x000ea20000000c00 */
[----:B------:R-:W-:Y:S02]  /*12e80*/  FFMA R76, R48, R7, R5 ;  /* 0x00000007304c7223 */ /* 0x000fe40000000005 */
[----:B0-----:R-:W-:Y:S01]  /*12e90*/  FFMA R8, R47, R8, R51 ;  /* 0x000000082f087223 */ /* 0x001fe20000000033 */
[----:B------:R-:W0:Y:S01]  /*12ea0*/  LDS.128 R4, [0x3240] ;  /* 0x00324000ff047984 */ /* 0x000e220000000c00 */
[----:B------:R-:W-:-:S03]  /*12eb0*/  FFMA R67, R52, R39, R36 ;  /* 0x0000002734437223 */ /* 0x000fc60000000024 */
[----:B------:R-:W0:Y:S04]  /*12ec0*/  LDS.128 R48, [0x31e0] ;  /* 0x0031e000ff307984 */ /* 0x000e280000000c00 */
[----:B------:R-:W4:Y:S01]  /*12ed0*/  LDS.128 R36, [0x32c0] ;  /* 0x0032c000ff247984 */ /* 0x000f220000000c00 */
[C---:B-1----:R-:W-:Y:S02]  /*12ee0*/  FFMA R28, R47.reuse, R28, R55 ;  /* 0x0000001c2f1c7223 */ /* 0x042fe40000000037 */
[C---:B--2---:R-:W-:Y:S01]  /*12ef0*/  FFMA R12, R47.reuse, R12, R61 ;  /* 0x0000000c2f0c7223 */ /* 0x044fe2000000003d */
[----:B------:R-:W-:Y:S01]  /*12f00*/  LDS R55, [R3.X4+0x1880] ;  /* 0x0018800003377984 */ /* 0x000fe20000004800 */
[----:B------:R-:W-:Y:S02]  /*12f10*/  FFMA R28, R54, R29, R28 ;  /* 0x0000001d361c7223 */ /* 0x000fe4000000001c */
[----:B------:R-:W-:-:S02]  /*12f20*/  FFMA R16, R47, R16, R63 ;  /* 0x000000102f107223 */ /* 0x000fc4000000003f */
[----:B------:R-:W-:Y:S02]  /*12f30*/  FFMA R28, R45, R30, R28 ;  /* 0x0000001e2d1c7223 */ /* 0x000fe4000000001c */
[C---:B------:R-:W-:Y:S02]  /*12f40*/  FFMA R12, R54.reuse, R13, R12 ;  /* 0x0000000d360c7223 */ /* 0x040fe4000000000c */
[----:B------:R-:W-:Y:S02]  /*12f50*/  FFMA R16, R54, R17, R16 ;  /* 0x0000001136107223 */ /* 0x000fe40000000010 */
[----:B------:R-:W-:Y:S02]  /*12f60*/  FFMA R79, R52, R31, R28 ;  /* 0x0000001f344f7223 */ /* 0x000fe4000000001c */
[----:B------:R-:W1:Y:S01]  /*12f70*/  LDS.128 R28, [0x32e0] ;  /* 0x0032e000ff1c7984 */ /* 0x000e620000000c00 */
[----:B------:R-:W-:Y:S02]  /*12f80*/  FFMA R32, R47, R32, R57 ;  /* 0x000000202f207223 */ /* 0x000fe40000000039 */
[----:B------:R-:W-:-:S02]  /*12f90*/  FFMA R12, R45, R14, R12 ;  /* 0x0000000e2d0c7223 */ /* 0x000fc4000000000c */
[----:B------:R-:W-:Y:S02]  /*12fa0*/  FFMA R16, R45, R18, R16 ;  /* 0x000000122d107223 */ /* 0x000fe40000000010 */
[C---:B------:R-:W-:Y:S02]  /*12fb0*/  FFMA R24, R47.reuse, R24, R73 ;  /* 0x000000182f187223 */ /* 0x040fe40000000049 */
[C---:B------:R-:W-:Y:S02]  /*12fc0*/  FFMA R20, R47.reuse, R20, R76 ;  /* 0x000000142f147223 */ /* 0x040fe4000000004c */
[C---:B------:R-:W-:Y:S01]  /*12fd0*/  FFMA R32, R54.reuse, R33, R32 ;  /* 0x0000002136207223 */ /* 0x040fe20000000020 */
[----:B------:R-:W-:Y:S01]  /*12fe0*/  LDS R76, [R3.X4+0x2ae0] ;  /* 0x002ae000034c7984 */ /* 0x000fe20000004800 */
[----:B------:R-:W-:Y:S02]  /*12ff0*/  FFMA R24, R54, R25, R24 ;  /* 0x0000001936187223 */ /* 0x000fe40000000018 */
[----:B0-----:R-:W-:-:S02]  /*13000*/  FFMA R4, R47, R4, R65 ;  /* 0x000000042f047223 */ /* 0x001fc40000000041 */
[C---:B------:R-:W-:Y:S02]  /*13010*/  FFMA R77, R52.reuse, R15, R12 ;  /* 0x0000000f344d7223 */ /* 0x040fe4000000000c */
[----:B------:R-:W-:Y:S01]  /*13020*/  FFMA R63, R52, R19, R16 ;  /* 0x00000013343f7223 */ /* 0x000fe20000000010 */
[----:B------:R-:W-:Y:S01]  /*13030*/  LDS.128 R12, [0x3190] ;  /* 0x00319000ff0c7984 */ /* 0x000fe20000000c00 */
[----:B------:R-:W-:Y:S02]  /*13040*/  FFMA R48, R47, R48, R75 ;  /* 0x000000302f307223 */ /* 0x000fe4000000004b */
[----:B------:R-:W-:Y:S01]  /*13050*/  FFMA R21, R54, R21, R20 ;  /* 0x0000001536157223 */ /* 0x000fe20000000014 */
[----:B------:R-:W0:Y:S01]  /*13060*/  LDS.128 R16, [0x3110] ;  /* 0x00311000ff107984 */ /* 0x000e220000000c00 */
[C---:B------:R-:W-:Y:S01]  /*13070*/  FFMA R32, R45.reuse, R34, R32 ;  /* 0x000000222d207223 */ /* 0x040fe20000000020 */
[----:B------:R-:W-:Y:S01]  /*13080*/  @!P0 SHF.R.U32.HI R20, RZ, 0x3, R3 ;  /* 0x00000003ff148819 */ /* 0x000fe20000011603 */
[----:B------:R-:W-:-:S02]  /*13090*/  FFMA R24, R45, R26, R24 ;  /* 0x0000001a2d187223 */ /* 0x000fc40000000018 */
[C---:B------:R-:W-:Y:S02]  /*130a0*/  FFMA R4, R54.reuse, R5, R4 ;  /* 0x0000000536047223 */ /* 0x040fe40000000004 */
[----:B----4-:R-:W-:Y:S02]  /*130b0*/  FFMA R36, R47, R36, R69 ;  /* 0x000000242f247223 */ /* 0x010fe40000000045 */
[----:B------:R-:W-:Y:S02]  /*130c0*/  FFMA R48, R54, R49, R48 ;  /* 0x0000003136307223 */ /* 0x000fe40000000030 */
[C---:B------:R-:W-:Y:S02]  /*130d0*/  FFMA R21, R45.reuse, R22, R21 ;  /* 0x000000162d157223 */ /* 0x040fe40000000015 */
[----:B------:R-:W-:Y:S02]  /*130e0*/  FFMA R56, R52, R35, R32 ;  /* 0x0000002334387223 */ /* 0x000fe40000000020 */
[C---:B------:R-:W-:Y:S01]  /*130f0*/  FFMA R6, R45.reuse, R6, R4 ;  /* 0x000000062d067223 */ /* 0x040fe20000000004 */
[----:B------:R-:W2:Y:S01]  /*13100*/  LDS.128 R32, [0x3130] ;  /* 0x00313000ff207984 */ /* 0x000ea20000000c00 */
[----:B------:R-:W-:Y:S01]  /*13110*/  FFMA R36, R54, R37, R36 ;  /* 0x0000002536247223 */ /* 0x000fe20000000024 */
[----:B------:R-:W-:Y:S01]  /*13120*/  @!P0 SHF.L.U32 R37, R20, 0x9, RZ ;  /* 0x0000000914258819 */ /* 0x000fe200000006ff */
[----:B------:R-:W-:-:S02]  /*13130*/  FFMA R50, R45, R50, R48 ;  /* 0x000000322d327223 */ /* 0x000fc40000000030 */
[C---:B------:R-:W-:Y:S02]  /*13140*/  FFMA R65, R52.reuse, R27, R24 ;  /* 0x0000001b34417223 */ /* 0x040fe40000000018 */
[----:B------:R-:W-:Y:S01]  /*13150*/  FFMA R48, R52, R23, R21 ;  /* 0x0000001734307223 */ /* 0x000fe20000000015 */
[----:B------:R-:W4:Y:S01]  /*13160*/  LDS.128 R24, [0x3290] ;  /* 0x00329000ff187984 */ /* 0x000f220000000c00 */
[----:B------:R-:W-:-:S03]  /*13170*/  FFMA R38, R45, R38, R36 ;  /* 0x000000262d267223 */ /* 0x000fc60000000024 */
[----:B------:R-:W3:Y:S01]  /*13180*/  LDS.128 R20, [0x3230] ;  /* 0x00323000ff147984 */ /* 0x000ee20000000c00 */
[----:B------:R-:W-:-:S03]  /*13190*/  FFMA R36, R52, R7, R6 ;  /* 0x0000000734247223 */ /* 0x000fc60000000006 */
[----:B------:R-:W5:Y:S01]  /*131a0*/  LDS.128 R4, [0x31b0] ;  /* 0x0031b000ff047984 */ /* 0x000f620000000c00 */
[----:B------:R-:W-:-:S04]  /*131b0*/  FFMA R8, R54, R9, R8 ;  /* 0x0000000936087223 */ /* 0x000fc80000000008 */
[----:B------:R-:W-:Y:S02]  /*131c0*/  FFMA R10, R45, R10, R8 ;  /* 0x0000000a2d0a7223 */ /* 0x000fe40000000008 */
[----:B-1----:R-:W-:Y:S02]  /*131d0*/  FFMA R28, R47, R28, R80 ;  /* 0x0000001c2f1c7223 */ /* 0x002fe40000000050 */
[----:B------:R-:W-:Y:S02]  /*131e0*/  FFMA R61, R52, R11, R10 ;  /* 0x0000000b343d7223 */ /* 0x000fe4000000000a */
[----:B------:R-:W1:Y:S01]  /*131f0*/  LDS.128 R8, [0x3210] ;  /* 0x00321000ff087984 */ /* 0x000e620000000c00 */
[----:B------:R-:W-:Y:S02]  /*13200*/  FFMA R28, R54, R29, R28 ;  /* 0x0000001d361c7223 */ /* 0x000fe4000000001c */
[----:B0-----:R-:W-:Y:S02]  /*13210*/  FFMA R16, R16, R55, R59 ;  /* 0x0000003710107223 */ /* 0x001fe4000000003b */
[----:B------:R-:W-:-:S02]  /*13220*/  FFMA R28, R45, R30, R28 ;  /* 0x0000001e2d1c7223 */ /* 0x000fc4000000001c */
[----:B------:R-:W-:Y:S02]  /*13230*/  FFMA R12, R55, R12, R58 ;  /* 0x0000000c370c7223 */ /* 0x000fe4000000003a */
[----:B------:R-:W-:Y:S01]  /*13240*/  FFMA R59, R52, R31, R28 ;  /* 0x0000001f343b7223 */ /* 0x000fe2000000001c */
[----:B------:R-:W-:Y:S01]  /*13250*/  @!P0 LOP3.LUT R28, R3, 0x7, RZ, 0xc0, !PT ;  /* 0x00000007031c8812 */ /* 0x000fe200078ec0ff */
[C---:B------:R-:W-:Y:S02]  /*13260*/  FFMA R16, R78.reuse, R17, R16 ;  /* 0x000000114e107223 */ /* 0x040fe40000000010 */
[----:B------:R-:W-:Y:S01]  /*13270*/  FFMA R12, R78, R13, R12 ;  /* 0x0000000d4e0c7223 */ /* 0x000fe2000000000c */
[----:B------:R-:W-:Y:S01]  /*13280*/  @!P0 SHF.L.U32 R13, R2, 0xc, RZ ;  /* 0x0000000c020d8819 */ /* 0x000fe200000006ff */
[----:B------:R-:W-:Y:S01]  /*13290*/  FFMA R16, R53, R18, R16 ;  /* 0x0000001235107223 */ /* 0x000fe20000000010 */
[----:B------:R-:W-:Y:S01]  /*132a0*/  @!P0 LOP3.LUT R37, R37, 0xfffffe00, R28, 0xe2, !PT ;  /* 0xfffffe0025258812 */ /* 0x000fe200078ee21c */
[----:B--2---:R-:W-:Y:S01]  /*132b0*/  FFMA R32, R55, R32, R79 ;  /* 0x0000002037207223 */ /* 0x004fe2000000004f */
[----:B------:R-:W-:Y:S01]  /*132c0*/  @!P0 LOP3.LUT R18, R13, 0xffffe000, RZ, 0xc0, !PT ;  /* 0xffffe0000d128812 */ /* 0x000fe200078ec0ff */
[----:B------:R-:W-:Y:S01]  /*132d0*/  FFMA R40, R47, R40, R71 ;  /* 0x000000282f287223 */ /* 0x000fe20000000047 */
[----:B------:R-:W0:Y:S01]  /*132e0*/  LDS.128 R28, [0x32b0] ;  /* 0x0032b000ff1c7984 */ /* 0x000e220000000c00 */
[----:B----4-:R-:W-:-:S02]  /*132f0*/  FFMA R24, R55, R24, R74 ;  /* 0x0000001837187223 */ /* 0x010fc4000000004a */
[----:B---3--:R-:W-:Y:S01]  /*13300*/  FFMA R20, R55, R20, R61 ;  /* 0x0000001437147223 */ /* 0x008fe2000000003d */
[----:B------:R-:W-:Y:S01]  /*13310*/  @!P0 IADD3 R37, R37, 0xd0, R18 ;  /* 0x000000d025258810 */ /* 0x000fe20007ffe012 */
[C---:B------:R-:W-:Y:S01]  /*13320*/  FFMA R32, R78.reuse, R33, R32 ;  /* 0x000000214e207223 */ /* 0x040fe20000000020 */
[----:B------:R-:W-:Y:S01]  /*13330*/  IADD3 R33, R81, 0x27d00, RZ ;  /* 0x00027d0051217810 */ /* 0x000fe20007ffe0ff */
[C---:B------:R-:W-:Y:S02]  /*13340*/  FFMA R24, R78.reuse, R25, R24 ;  /* 0x000000194e187223 */ /* 0x040fe40000000018 */
[----:B-----5:R-:W-:Y:S02]  /*13350*/  FFMA R4, R55, R4, R56 ;  /* 0x0000000437047223 */ /* 0x020fe40000000038 */
[----:B------:R-:W-:Y:S02]  /*13360*/  FFMA R20, R78, R21, R20 ;  /* 0x000000154e147223 */ /* 0x000fe40000000014 */
[----:B------:R-:W-:-:S02]  /*13370*/  FFMA R40, R54, R41, R40 ;  /* 0x0000002936287223 */ /* 0x000fc40000000028 */
[C---:B------:R-:W-:Y:S02]  /*13380*/  FFMA R24, R53.reuse, R26, R24 ;  /* 0x0000001a35187223 */ /* 0x040fe40000000018 */
[C---:B------:R-:W-:Y:S02]  /*13390*/  FFMA R25, R53.reuse, R34, R32 ;  /* 0x0000002235197223 */ /* 0x040fe40000000020 */
[----:B------:R-:W-:Y:S02]  /*133a0*/  FFMA R4, R78, R5, R4 ;  /* 0x000000054e047223 */ /* 0x000fe40000000004 */
[----:B------:R-:W-:Y:S02]  /*133b0*/  FFMA R22, R53, R22, R20 ;  /* 0x0000001635167223 */ /* 0x000fe40000000014 */
        /* <DEDUP_REMOVED lines=8> */
[----:B------:R2:W5:Y:S01]  /*13440*/  LDG.E.CONSTANT R54, [R32.64+0x1880] ;  /* 0x0018800420367981 */ /* 0x000562000c1e9900 */
[----:B------:R-:W-:-:S02]  /*13450*/  FFMA R27, R76, R27, R24 ;  /* 0x0000001b4c1b7223 */ /* 0x000fc40000000018 */
[----:B------:R-:W-:Y:S01]  /*13460*/  FFMA R61, R53, R6, R4 ;  /* 0x00000006353d7223 */ /* 0x000fe20000000004 */
[----:B------:R2:W3:Y:S04]  /*13470*/  LDG.E.CONSTANT R52, [R32.64+0x24c0] ;  /* 0x0024c00420347981 */ /* 0x0004e8000c1e9900 */
[----:B------:R2:W3:Y:S04]  /*13480*/  LDG.E.CONSTANT R26, [R32.64+0x3100] ;  /* 0x00310004201a7981 */ /* 0x0004e8000c1e9900 */
[----:B------:R2:W3:Y:S04]  /*13490*/  LDG.E.CONSTANT R6, [R32.64+0x3d40] ;  /* 0x003d400420067981 */ /* 0x0004e8000c1e9900 */
[----:B------:R2:W3:Y:S04]  /*134a0*/  LDG.E.CONSTANT R4, [R32.64+0x4980] ;  /* 0x0049800420047981 */ /* 0x0004e8000c1e9900 */
[----:B------:R2:W3:Y:S04]  /*134b0*/  LDG.E.CONSTANT R24, [R32.64+0x55c0] ;  /* 0x0055c00420187981 */ /* 0x0004e8000c1e9900 */
[----:B------:R0:W3:Y:S01]  /*134c0*/  @!P0 LDG.E.CONSTANT R74, [R20.64] ;  /* 0x00000004144a8981 */ /* 0x0000e2000c1e9900 */
[----:B-1----:R-:W-:-:S02]  /*134d0*/  FFMA R8, R55, R8, R67 ;  /* 0x0000000837087223 */ /* 0x002fc40000000043 */
[----:B------:R-:W-:Y:S01]  /*134e0*/  FFMA R57, R76, R19, R16 ;  /* 0x000000134c397223 */ /* 0x000fe20000000010 */
[----:B------:R-:W1:Y:S01]  /*134f0*/  LDS.128 R40, [0x3250] ;  /* 0x00325000ff287984 */ /* 0x000e620000000c00 */
[----:B------:R-:W-:-:S03]  /*13500*/  FFMA R8, R78, R9, R8 ;  /* 0x000000094e087223 */ /* 0x000fc60000000008 */
[----:B------:R-:W1:Y:S01]  /*13510*/  LDS.128 R16, [0x31d0] ;  /* 0x0031d000ff107984 */ /* 0x000e620000000c00 */
[----:B------:R-:W-:-:S04]  /*13520*/  FFMA R8, R53, R10, R8 ;  /* 0x0000000a35087223 */ /* 0x000fc80000000008 */
[C---:B------:R-:W-:Y:S02]  /*13530*/  FFMA R71, R76.reuse, R11, R8 ;  /* 0x0000000b4c477223 */ /* 0x040fe40000000008 */
[----:B------:R-:W1:Y:S01]  /*13540*/  LDS.128 R8, [0x32d0] ;  /* 0x0032d000ff087984 */ /* 0x000e620000000c00 */
[----:B------:R-:W-:Y:S02]  /*13550*/  FFMA R25, R76, R35, R25 ;  /* 0x000000234c197223 */ /* 0x000fe40000000019 */
[----:B0-----:R-:W-:Y:S01]  /*13560*/  FFMA R28, R55, R28, R77 ;  /* 0x0000001c371c7223 */ /* 0x001fe2000000004d */
[----:B--2---:R-:W0:Y:S03]  /*13570*/  LDS.128 R32, [0x3170] ;  /* 0x00317000ff207984 */ /* 0x004e260000000c00 */
[----:B------:R-:W-:Y:S02]  /*13580*/  FFMA R28, R78, R29, R28 ;  /* 0x0000001d4e1c7223 */ /* 0x000fe4000000001c */
[----:B------:R-:W-:-:S02]  /*13590*/  FFMA R12, R53, R14, R12 ;  /* 0x0000000e350c7223 */ /* 0x000fc4000000000c */
[----:B------:R-:W-:Y:S02]  /*135a0*/  FFMA R28, R53, R30, R28 ;  /* 0x0000001e351c7223 */ /* 0x000fe4000000001c */
[C---:B------:R-:W-:Y:S02]  /*135b0*/  FFMA R73, R76.reuse, R15, R12 ;  /* 0x0000000f4c497223 */ /* 0x040fe4000000000c */
[----:B------:R-:W-:Y:S01]  /*135c0*/  FFMA R75, R76, R23, R22 ;  /* 0x000000174c4b7223 */ /* 0x000fe20000000016 */
[----:B------:R-:W2:Y:S04]  /*135d0*/  LDS.128 R12, [0x3150] ;  /* 0x00315000ff0c7984 */ /* 0x000ea80000000c00 */
[----:B------:R-:W-:Y:S01]  /*135e0*/  LDS.128 R20, [0x3270] ;  /* 0x00327000ff147984 */ /* 0x000fe20000000c00 */
[----:B-1----:R-:W-:-:S03]  /*135f0*/  FFMA R40, R55, R40, R36 ;  /* 0x0000002837287223 */ /* 0x002fc60000000024 */
[----:B------:R-:W1:Y:S01]  /*13600*/  LDS.128 R36, [0x31f0] ;  /* 0x0031f000ff247984 */ /* 0x000e620000000c00 */
[C---:B------:R-:W-:Y:S02]  /*13610*/  FFMA R16, R55.reuse, R16, R65 ;  /* 0x0000001037107223 */ /* 0x040fe40000000041 */
[----:B------:R-:W-:Y:S02]  /*13620*/  FFMA R65, R76, R31, R28 ;  /* 0x0000001f4c417223 */ /* 0x000fe4000000001c */
[----:B------:R-:W0:Y:S01]  /*13630*/  LDS.128 R28, [0x32f0] ;  /* 0x0032f000ff1c7984 */ /* 0x000e220000000c00 */
[----:B------:R-:W-:Y:S02]  /*13640*/  FFMA R16, R78, R17, R16 ;  /* 0x000000114e107223 */ /* 0x000fe40000000010 */
[----:B------:R-:W-:Y:S01]  /*13650*/  FFMA R8, R55, R8, R49 ;  /* 0x0000000837087223 */ /* 0x000fe20000000031 */
[----:B------:R-:W-:Y:S06]  /*13660*/  BAR.SYNC 0x0 ;  /* 0x0000000000007b1d */ /* 0x000fec0000000000 */
[----:B------:R-:W-:-:S02]  /*13670*/  FFMA R16, R53, R18, R16 ;  /* 0x0000001235107223 */ /* 0x000fc40000000010 */
[----:B------:R-:W-:Y:S01]  /*13680*/  FFMA R9, R78, R9, R8 ;  /* 0x000000094e097223 */ /* 0x000fe20000000008 */
[----:B------:R-:W-:Y:S01]  /*13690*/  @!P0 STS [R3.X4+0x3100], R72 ;  /* 0x0031004803008388 */ /* 0x000fe20000004800 */
[C---:B------:R-:W-:Y:S02]  /*136a0*/  FFMA R61, R76.reuse, R7, R61 ;  /* 0x000000074c3d7223 */ /* 0x040fe4000000003d */
        /* <DEDUP_REMOVED lines=14> */
[----:B------:R-:W1:Y:S04]  /*13790*/  LDS R62, [R3.X4+0x620] ;  /* 0x00062000033e7984 */ /* 0x000e680000004800 */
[----:B------:R-:W1:Y:S01]  /*137a0*/  LDS.128 R8, [0x3120] ;  /* 0x00312000ff087984 */ /* 0x000e620000000c00 */
[----:B0-----:R-:W-:-:S03]  /*137b0*/  FFMA R32, R55, R32, R47 ;  /* 0x0000002037207223 */ /* 0x001fc6000000002f */
[----:B------:R-:W0:Y:S04]  /*137c0*/  LDS R5, [R3.X4+0xc40] ;  /* 0x000c400003057984 */ /* 0x000e280000004800 */
[----:B------:R-:W0:Y:S04]  /*137d0*/  LDS.128 R44, [0x3200] ;  /* 0x00320000ff2c7984 */ /* 0x000e280000000c00 */
[----:B------:R-:W0:Y:S01]  /*137e0*/  LDS R60, [R3.X4+0x1260] ;  /* 0x00126000033c7984 */ /* 0x000e220000004800 */
[----:B--2---:R-:W-:Y:S02]  /*137f0*/  FFMA R12, R55, R12, R63 ;  /* 0x0000000c370c7223 */ /* 0x004fe4000000003f */
[----:B------:R-:W-:-:S02]  /*13800*/  FFMA R40, R78, R41, R40 ;  /* 0x000000294e287223 */ /* 0x000fc40000000028 */
[C---:B-1----:R-:W-:Y:S02]  /*13810*/  FFMA R36, R55.reuse, R36, R51 ;  /* 0x0000002437247223 */ /* 0x042fe40000000033 */
[C---:B------:R-:W-:Y:S02]  /*13820*/  FFMA R20, R55.reuse, R20, R48 ;  /* 0x0000001437147223 */ /* 0x040fe40000000030 */
[----:B------:R-:W-:Y:S01]  /*13830*/  FFMA R28, R55, R28, R59 ;  /* 0x0000001c371c7223 */ /* 0x000fe2000000003b */
[----:B------:R-:W1:Y:S01]  /*13840*/  LDS.128 R48, [0x3280] ;  /* 0x00328000ff307984 */ /* 0x000e620000000c00 */
        /* <DEDUP_REMOVED lines=11> */
[C---:B------:R-:W-:Y:S01]  /*13900*/  FFMA R67, R76.reuse, R43, R42 ;  /* 0x0000002b4c437223 */ /* 0x040fe2000000002a */
[----:B------:R-:W-:Y:S01]  /*13910*/  LDS R53, [R3.X4+0x24c0] ;  /* 0x0024c00003357984 */ /* 0x000fe20000004800 */
[----:B------:R-:W-:-:S03]  /*13920*/  FFMA R63, R76, R15, R12 ;  /* 0x0000000f4c3f7223 */ /* 0x000fc6000000000c */
[----:B------:R-:W2:Y:S01]  /*13930*/  LDS.128 R40, [0x3220] ;  /* 0x00322000ff287984 */ /* 0x000ea20000000c00 */
[C---:B------:R-:W-:Y:S02]  /*13940*/  FFMA R72, R76.reuse, R35, R32 ;  /* 0x000000234c487223 */ /* 0x040fe40000000020 */
[C---:B------:R-:W-:Y:S01]  /*13950*/  FFMA R66, R76.reuse, R39, R36 ;  /* 0x000000274c427223 */ /* 0x040fe20000000024 */
[----:B------:R-:W2:Y:S01]  /*13960*/  LDS.128 R12, [0x3100] ;  /* 0x00310000ff0c7984 */ /* 0x000ea20000000c00 */
[C---:B------:R-:W-:Y:S02]  /*13970*/  FFMA R70, R76.reuse, R23, R20 ;  /* 0x000000174c467223 */ /* 0x040fe40000000014 */
[----:B------:R-:W-:Y:S01]  /*13980*/  FFMA R76, R76, R31, R28 ;  /* 0x0000001f4c4c7223 */ /* 0x000fe2000000001c */
[----:B------:R-:W-:Y:S01]  /*13990*/  LDS.128 R32, [0x3140] ;  /* 0x00314000ff207984 */ /* 0x000fe20000000c00 */
[----:B------:R-:W-:-:S03]  /*139a0*/  FFMA R16, R7, R16, R73 ;  /* 0x0000001007107223 */ /* 0x000fc60000000049 */
[----:B------:R-:W2:Y:S01]  /*139b0*/  LDS.128 R28, [0x32a0] ;  /* 0x0032a000ff1c7984 */ /* 0x000ea20000000c00 */
[C---:B------:R-:W-:Y:S02]  /*139c0*/  FFMA R16, R62.reuse, R17, R16 ;  /* 0x000000113e107223 */ /* 0x040fe40000000010 */
[----:B------:R-:W-:Y:S01]  /*139d0*/  FFMA R8, R7, R8, R25 ;  /* 0x0000000807087223 */ /* 0x000fe20000000019 */
[----:B------:R-:W2:Y:S01]  /*139e0*/  LDS.128 R20, [0x31a0] ;  /* 0x0031a000ff147984 */ /* 0x000ea20000000c00 */
[----:B0-----:R-:W-:Y:S02]  /*139f0*/  FFMA R18, R5, R18, R16 ;  /* 0x0000001205127223 */ /* 0x001fe40000000010 */
[----:B------:R-:W-:Y:S01]  /*13a00*/  FFMA R8, R62, R9, R8 ;  /* 0x000000093e087223 */ /* 0x000fe20000000008 */
[----:B------:R-:W-:Y:S01]  /*13a10*/  LDS.128 R36, [0x31c0] ;  /* 0x0031c000ff247984 */ /* 0x000fe20000000c00 */
[----:B------:R-:W-:Y:S02]  /*13a20*/  FFMA R44, R7, R44, R71 ;  /* 0x0000002c072c7223 */ /* 0x000fe40000000047 */
[----:B------:R-:W-:-:S02]  /*13a30*/  FFMA R8, R5, R10, R8 ;  /* 0x0000000a05087223 */ /* 0x000fc40000000008 */
[----:B------:R-:W-:Y:S02]  /*13a40*/  FFMA R44, R62, R45, R44 ;  /* 0x0000002d3e2c7223 */ /* 0x000fe4000000002c */
[C---:B------:R-:W-:Y:S02]  /*13a50*/  FFMA R55, R60.reuse, R19, R18 ;  /* 0x000000133c377223 */ /* 0x040fe40000000012 */
[----:B------:R-:W0:Y:S01]  /*13a60*/  LDS.128 R16, [0x3160] ;  /* 0x00316000ff107984 */ /* 0x000e220000000c00 */
[----:B------:R-:W-:Y:S02]  /*13a70*/  FFMA R44, R5, R46, R44 ;  /* 0x0000002e052c7223 */ /* 0x000fe4000000002c */
[C---:B------:R-:W-:Y:S02]  /*13a80*/  FFMA R68, R60.reuse, R11, R8 ;  /* 0x0000000b3c447223 */ /* 0x040fe40000000008 */
[----:B------:R-:W0:Y:S01]  /*13a90*/  LDS.128 R8, [0x32c0] ;  /* 0x0032c000ff087984 */ /* 0x000e220000000c00 */
[----:B------:R-:W-:-:S03]  /*13aa0*/  FFMA R59, R60, R47, R44 ;  /* 0x0000002f3c3b7223 */ /* 0x000fc6000000002c */
[----:B------:R-:W0:Y:S01]  /*13ab0*/  LDS.128 R44, [0x3260] ;  /* 0x00326000ff2c7984 */ /* 0x000e220000000c00 */
[C---:B-1----:R-:W-:Y:S02]  /*13ac0*/  FFMA R27, R7.reuse, R48, R27 ;  /* 0x00000030071b7223 */ /* 0x042fe4000000001b */
[----:B--2---:R-:W-:Y:S02]  /*13ad0*/  FFMA R40, R7, R40, R75 ;  /* 0x0000002807287223 */ /* 0x004fe4000000004b */
[----:B------:R-:W-:Y:S02]  /*13ae0*/  FFMA R27, R62, R49, R27 ;  /* 0x000000313e1b7223 */ /* 0x000fe4000000001b */
[----:B------:R-:W-:Y:S02]  /*13af0*/  FFMA R12, R12, R7, R57 ;  /* 0x000000070c0c7223 */ /* 0x000fe40000000039 */
[----:B------:R-:W-:Y:S01]  /*13b00*/  FFMA R27, R5, R50, R27 ;  /* 0x00000032051b7223 */ /* 0x000fe2000000001b */
[----:B------:R-:W-:Y:S01]  /*13b10*/  LDS R57, [R3.X4+0x1880] ;  /* 0x0018800003397984 */ /* 0x000fe20000004800 */
[----:B------:R-:W-:-:S02]  /*13b20*/  FFMA R40, R62, R41, R40 ;  /* 0x000000293e287223 */ /* 0x000fc40000000028 */
[----:B------:R-:W-:Y:S02]  /*13b30*/  FFMA R28, R7, R28, R65 ;  /* 0x0000001c071c7223 */ /* 0x000fe40000000041 */
[----:B------:R-:W-:Y:S02]  /*13b40*/  FFMA R73, R60, R51, R27 ;  /* 0x000000333c497223 */ /* 0x000fe4000000001b */
[C---:B------:R-:W-:Y:S01]  /*13b50*/  FFMA R12, R62.reuse, R13, R12 ;  /* 0x0000000d3e0c7223 */ /* 0x040fe2000000000c */
[----:B------:R-:W1:Y:S01]  /*13b60*/  LDS.128 R48, [0x32e0] ;  /* 0x0032e000ff307984 */ /* 0x000e620000000c00 */
[C---:B------:R-:W-:Y:S02]  /*13b70*/  FFMA R27, R5.reuse, R42, R40 ;  /* 0x0000002a051b7223 */ /* 0x040fe40000000028 */
[----:B------:R-:W-:Y:S02]  /*13b80*/  FFMA R28, R62, R29, R28 ;  /* 0x0000001d3e1c7223 */ /* 0x000fe4000000001c */
[----:B------:R-:W-:-:S02]  /*13b90*/  FFMA R14, R5, R14, R12 ;  /* 0x0000000e050e7223 */ /* 0x000fc4000000000c */
[C---:B------:R-:W-:Y:S02]  /*13ba0*/  FFMA R27, R60.reuse, R43, R27 ;  /* 0x0000002b3c1b7223 */ /* 0x040fe4000000001b */
[----:B------:R-:W-:Y:S01]  /*13bb0*/  FFMA R28, R5, R30, R28 ;  /* 0x0000001e051c7223 */ /* 0x000fe2000000001c */
[----:B------:R-:W2:Y:S01]  /*13bc0*/  LDS.128 R40, [0x3110] ;  /* 0x00311000ff287984 */ /* 0x000ea20000000c00 */
[C---:B------:R-:W-:Y:S02]  /*13bd0*/  FFMA R32, R7.reuse, R32, R63 ;  /* 0x0000002007207223 */ /* 0x040fe4000000003f */
[C---:B------:R-:W-:Y:S02]  /*13be0*/  FFMA R71, R60.reuse, R15, R14 ;  /* 0x0000000f3c477223 */ /* 0x040fe4000000000e */
[----:B------:R-:W-:Y:S01]  /*13bf0*/  FFMA R63, R60, R31, R28 ;  /* 0x0000001f3c3f7223 */ /* 0x000fe2000000001c */
[----:B------:R-:W1:Y:S01]  /*13c00*/  LDS.128 R12, [0x3240] ;  /* 0x00324000ff0c7984 */ /* 0x000e620000000c00 */
[----:B------:R-:W-:-:S03]  /*13c10*/  FFMA R20, R7, R20, R61 ;  /* 0x0000001407147223 */ /* 0x000fc6000000003d */
[----:B------:R-:W2:Y:S01]  /*13c20*/  LDS.128 R28, [0x3190] ;  /* 0x00319000ff1c7984 */ /* 0x000ea20000000c00 */
[C---:B0-----:R-:W-:Y:S02]  /*13c30*/  FFMA R16, R7.reuse, R16, R72 ;  /* 0x0000001007107223 */ /* 0x041fe40000000048 */
[C---:B------:R-:W-:Y:S01]  /*13c40*/  FFMA R20, R62.reuse, R21, R20 ;  /* 0x000000153e147223 */ /* 0x040fe20000000014 */
[----:B------:R-:W0:Y:S01]  /*13c50*/  LDS R72, [R3.X4+0x1ea0] ;  /* 0x001ea00003487984 */ /* 0x000e220000004800 */
[----:B------:R-:W-:Y:S02]  /*13c60*/  FFMA R8, R7, R8, R64 ;  /* 0x0000000807087223 */ /* 0x000fe40000000040 */
[----:B------:R-:W-:Y:S02]  /*13c70*/  FFMA R20, R5, R22, R20 ;  /* 0x0000001605147223 */ /* 0x000fe40000000014 */
[----:B------:R-:W-:Y:S02]  /*13c80*/  FFMA R9, R62, R9, R8 ;  /* 0x000000093e097223 */ /* 0x000fe40000000008 */
[----:B------:R-:W-:-:S02]  /*13c90*/  FFMA R8, R7, R44, R70 ;  /* 0x0000002c07087223 */ /* 0x000fc40000000046 */
[----:B------:R-:W0:Y:S01]  /*13ca0*/  LDS R70, [R3.X4+0x2ae0] ;  /* 0x002ae00003467984 */ /* 0x000e220000004800 */
[----:B------:R-:W-:Y:S02]  /*13cb0*/  FFMA R25, R60, R23, R20 ;  /* 0x000000173c197223 */ /* 0x000fe40000000014 */
[----:B------:R-:W-:Y:S01]  /*13cc0*/  FFMA R36, R7, R36, R69 ;  /* 0x0000002407247223 */ /* 0x000fe20000000045 */
[----:B------:R-:W0:Y:S01]  /*13cd0*/  LDS.128 R20, [0x31e0] ;  /* 0x0031e000ff147984 */ /* 0x000e220000000c00 */
[C---:B------:R-:W-:Y:S02]  /*13ce0*/  FFMA R32, R62.reuse, R33, R32 ;  /* 0x000000213e207223 */ /* 0x040fe40000000020 */
[----:B------:R-:W-:Y:S02]  /*13cf0*/  FFMA R36, R62, R37, R36 ;  /* 0x000000253e247223 */ /* 0x000fe40000000024 */
[C---:B------:R-:W-:Y:S02]  /*13d00*/  FFMA R9, R5.reuse, R10, R9 ;  /* 0x0000000a05097223 */ /* 0x040fe40000000009 */
[----:B------:R-:W-:-:S02]  /*13d10*/  FFMA R36, R5, R38, R36 ;  /* 0x0000002605247223 */ /* 0x000fc40000000024 */
[----:B------:R-:W-:Y:S02]  /*13d20*/  FFMA R32, R5, R34, R32 ;  /* 0x0000002205207223 */ /* 0x000fe40000000020 */
[----:B------:R-:W-:Y:S02]  /*13d30*/  FFMA R8, R62, R45, R8 ;  /* 0x0000002d3e087223 */ /* 0x000fe40000000008 */
[C---:B------:R-:W-:Y:S01]  /*13d40*/  FFMA R45, R60.reuse, R11, R9 ;  /* 0x0000000b3c2d7223 */ /* 0x040fe20000000009 */
[----:B------:R-:W-:Y:S01]  /*13d50*/  @!P0 SHF.R.U32.HI R9, RZ, 0x3, R3 ;  /* 0x00000003ff098819 */ /* 0x000fe20000011603 */
[C---:B------:R-:W-:Y:S02]  /*13d60*/  FFMA R64, R60.reuse, R39, R36 ;  /* 0x000000273c407223 */ /* 0x040fe40000000024 */
[----:B------:R-:W-:Y:S01]  /*13d70*/  FFMA R61, R60, R35, R32 ;  /* 0x000000233c3d7223 */ /* 0x000fe20000000020 */
[----:B------:R-:W3:Y:S01]  /*13d80*/  LDS.128 R36, [0x3290] ;  /* 0x00329000ff247984 */ /* 0x000ee20000000c00 */
[----:B-1----:R-:W-:Y:S01]  /*13d90*/  FFMA R48, R7, R48, R76 ;  /* 0x0000003007307223 */ /* 0x002fe2000000004c */
[----:B------:R-:W-:-:S02]  /*13da0*/  @!P0 SHF.L.U32 R9, R9, 0x9, RZ ;  /* 0x0000000909098819 */ /* 0x000fc400000006ff */
[----:B------:R-:W1:Y:S01]  /*13db0*/  LDS.128 R32, [0x3210] ;  /* 0x00321000ff207984 */ /* 0x000e620000000c00 */
[----:B------:R-:W-:Y:S01]  /*13dc0*/  FFMA R8, R5, R46, R8 ;  /* 0x0000002e05087223 */ /* 0x000fe20000000008 */
[----:B------:R-:W-:Y:S01]  /*13dd0*/  @!P0 LOP3.LUT R46, R3, 0x7, RZ, 0xc0, !PT ;  /* 0x00000007032e8812 */ /* 0x000fe200078ec0ff */
[----:B------:R-:W-:Y:S02]  /*13de0*/  FFMA R49, R62, R49, R48 ;  /* 0x000000313e317223 */ /* 0x000fe40000000030 */
[----:B--2---:R-:W-:Y:S01]  /*13df0*/  FFMA R40, R40, R57, R71 ;  /* 0x0000003928287223 */ /* 0x004fe20000000047 */
[----:B------:R-:W-:Y:S01]  /*13e00*/  @!P0 LOP3.LUT R46, R9, 0xfffffe00, R46, 0xe2, !PT ;  /* 0xfffffe00092e8812 */ /* 0x000fe200078ee22e */
[----:B------:R-:W-:Y:S02]  /*13e10*/  FFMA R71, R60, R47, R8 ;  /* 0x0000002f3c477223 */ /* 0x000fe40000000008 */
[----:B------:R-:W2:Y:S01]  /*13e20*/  LDS.128 R8, [0x32b0] ;  /* 0x0032b000ff087984 */ /* 0x000ea20000000c00 */
[----:B------:R-:W-:-:S02]  /*13e30*/  FFMA R49, R5, R50, R49 ;  /* 0x0000003205317223 */ /* 0x000fc40000000031 */
[----:B------:R-:W-:Y:S02]  /*13e40*/  FFMA R12, R7, R12, R67 ;  /* 0x0000000c070c7223 */ /* 0x000fe40000000043 */
[----:B------:R-:W-:Y:S02]  /*13e50*/  FFMA R28, R57, R28, R55 ;  /* 0x0000001c391c7223 */ /* 0x000fe40000000037 */
[----:B------:R-:W-:Y:S02]  /*13e60*/  FFMA R12, R62, R13, R12 ;  /* 0x0000000d3e0c7223 */ /* 0x000fe4000000000c */
[----:B------:R-:W-:Y:S02]  /*13e70*/  FFMA R76, R60, R51, R49 ;  /* 0x000000333c4c7223 */ /* 0x000fe40000000031 */
[----:B0-----:R-:W-:Y:S01]  /*13e80*/  FFMA R28, R72, R29, R28 ;  /* 0x0000001d481c7223 */ /* 0x001fe2000000001c */
[----:B------:R-:W0:Y:S01]  /*13e90*/  LDS.128 R48, [0x3150] ;  /* 0x00315000ff307984 */ /* 0x000e220000000c00 */
[----:B------:R-:W-:-:S02]  /*13ea0*/  FFMA R14, R5, R14, R12 ;  /* 0x0000000e050e7223 */ /* 0x000fc4000000000c */
[----:B------:R-:W-:Y:S02]  /*13eb0*/  FFMA R28, R53, R30, R28 ;  /* 0x0000001e351c7223 */ /* 0x000fe4000000001c */
[----:B------:R-:W-:Y:S02]  /*13ec0*/  FFMA R44, R60, R15, R14 ;  /* 0x0000000f3c2c7223 */ /* 0x000fe4000000000e */
[----:B------:R-:W-:Y:S01]  /*13ed0*/  FFMA R75, R70, R31, R28 ;  /* 0x0000001f464b7223 */ /* 0x000fe2000000001c */
[----:B------:R-:W0:Y:S01]  /*13ee0*/  LDS.128 R12, [0x3130] ;  /* 0x00313000ff0c7984 */ /* 0x000e220000000c00 */
[----:B------:R-:W-:-:S03]  /*13ef0*/  FFMA R20, R7, R20, R66 ;  /* 0x0000001407147223 */ /* 0x000fc60000000042 */
[----:B------:R-:W0:Y:S01]  /*13f00*/  LDS.128 R28, [0x31d0] ;  /* 0x0031d000ff1c7984 */ /* 0x000e220000000c00 */
[C---:B------:R-:W-:Y:S02]  /*13f10*/  FFMA R21, R62.reuse, R21, R20 ;  /* 0x000000153e157223 */ /* 0x040fe40000000014 */
[----:B------:R-:W-:Y:S02]  /*13f20*/  FFMA R17, R62, R17, R16 ;  /* 0x000000113e117223 */ /* 0x000fe40000000010 */
[C---:B------:R-:W-:Y:S02]  /*13f30*/  FFMA R21, R5.reuse, R22, R21 ;  /* 0x0000001605157223 */ /* 0x040fe40000000015 */
[----:B------:R-:W-:Y:S01]  /*13f40*/  FFMA R7, R5, R18, R17 ;  /* 0x0000001205077223 */ /* 0x000fe20000000011 */
[----:B------:R-:W-:Y:S01]  /*13f50*/  @!P0 SHF.L.U32 R5, R2, 0xc, RZ ;  /* 0x0000000c02058819 */ /* 0x000fe200000006ff */
[C---:B------:R-:W-:Y:S02]  /*13f60*/  FFMA R69, R60.reuse, R23, R21 ;  /* 0x000000173c457223 */ /* 0x040fe40000000015 */
[----:B------:R-:W-:Y:S01]  /*13f70*/  FFMA R7, R60, R19, R7 ;  /* 0x000000133c077223 */ /* 0x000fe20000000007 */
[----:B------:R-:W-:Y:S01]  /*13f80*/  LDS.128 R20, [0x3230] ;  /* 0x00323000ff147984 */ /* 0x000fe20000000c00 */
[----:B---3--:R-:W-:-:S02]  /*13f90*/  FFMA R36, R57, R36, R73 ;  /* 0x0000002439247223 */ /* 0x008fc40000000049 */
[----:B-1----:R-:W-:Y:S01]  /*13fa0*/  FFMA R32, R57, R32, R59 ;  /* 0x0000002039207223 */ /* 0x002fe2000000003b */
[----:B------:R-:W1:Y:S01]  /*13fb0*/  LDS.128 R16, [0x31b0] ;  /* 0x0031b000ff107984 */ /* 0x000e620000000c00 */
[C---:B------:R-:W-:Y:S01]  /*13fc0*/  FFMA R40, R72.reuse, R41, R40 ;  /* 0x0000002948287223 */ /* 0x040fe20000000028 */
[----:B------:R-:W-:Y:S01]  /*13fd0*/  @!P0 LOP3.LUT R5, R5, 0xffffe000, RZ, 0xc0, !PT ;  /* 0xffffe00005058812 */ /* 0x000fe200078ec0ff */
[C---:B------:R-:W-:Y:S02]  /*13fe0*/  FFMA R36, R72.reuse, R37, R36 ;  /* 0x0000002548247223 */ /* 0x040fe40000000024 */
[----:B------:R-:W-:Y:S01]  /*13ff0*/  FFMA R32, R72, R33, R32 ;  /* 0x0000002148207223 */ /* 0x000fe20000000020 */
[----:B------:R-:W-:Y:S01]  /*14000*/  @!P0 IADD3 R33, R46, 0xd8, R5 ;  /* 0x000000d82e218810 */ /* 0x000fe20007ffe005 */
[C---:B------:R-:W-:Y:S02]  /*14010*/  FFMA R40, R53.reuse, R42, R40 ;  /* 0x0000002a35287223 */ /* 0x040fe40000000028 */
[----:B------:R-:W-:-:S02]  /*14020*/  FFMA R36, R53, R38, R36 ;  /* 0x0000002635247223 */ /* 0x000fc40000000024 */
[----:B------:R-:W-:Y:S02]  /*14030*/  FFMA R32, R53, R34, R32 ;  /* 0x0000002235207223 */ /* 0x000fe40000000020 */
[----:B--2---:R-:W-:Y:S02]  /*14040*/  FFMA R8, R57, R8, R63 ;  /* 0x0000000839087223 */ /* 0x004fe4000000003f */
[C---:B------:R-:W-:Y:S02]  /*14050*/  FFMA R73, R70.reuse, R43, R40 ;  /* 0x0000002b46497223 */ /* 0x040fe40000000028 */
[C---:B------:R-:W-:Y:S01]  /*14060*/  FFMA R67, R70.reuse, R35, R32 ;  /* 0x0000002346437223 */ /* 0x040fe20000000020 */
[----:B------:R-:W-:Y:S01]  /*14070*/  LDS.128 R40, [0x32d0] ;  /* 0x0032d000ff287984 */ /* 0x000fe20000000c00 */
[----:B------:R-:W-:Y:S02]  /*14080*/  FFMA R59, R70, R39, R36 ;  /* 0x00000027463b7223 */ /* 0x000fe40000000024 */
[----:B------:R-:W-:Y:S01]  /*14090*/  FFMA R8, R72, R9, R8 ;  /* 0x0000000948087223 */ /* 0x000fe20000000008 */
[----:B------:R-:W2:Y:S01]  /*140a0*/  LDS.128 R36, [0x3250] ;  /* 0x00325000ff247984 */ /* 0x000ea20000000c00 */
[----:B------:R-:W-:Y:S01]  /*140b0*/  @!P0 IMAD.WIDE R32, R33, R0, c[0x0][0x168] ;  /* 0x00005a0021208625 */ /* 0x000fe200078e0200 */
[----:B------:R-:W-:-:S03]  /*140c0*/  IADD3 R9, R81, 0x29580, RZ ;  /* 0x0002958051097810 */ /* 0x000fc60007ffe0ff */
[----:B------:R-:W-:Y:S02]  /*140d0*/  FFMA R8, R53, R10, R8 ;  /* 0x0000000a35087223 */ /* 0x000fe40000000008 */
[C---:B0-----:R-:W-:Y:S01]  /*140e0*/  FFMA R48, R57.reuse, R48, R61 ;  /* 0x0000003039307223 */ /* 0x041fe2000000003d */
[----:B------:R0:W3:Y:S03]  /*140f0*/  @!P0 LDG.E.CONSTANT R32, [R32.64] ;  /* 0x0000000420208981 */ /* 0x0000e6000c1e9900 */
[----:B------:R-:W-:Y:S02]  /*14100*/  FFMA R48, R72, R49, R48 ;  /* 0x0000003148307223 */ /* 0x000fe40000000030 */
[----:B------:R-:W-:Y:S02]  /*14110*/  FFMA R12, R57, R12, R68 ;  /* 0x0000000c390c7223 */ /* 0x000fe40000000044 */
[----:B0-----:R-:W-:-:S02]  /*14120*/  FFMA R33, R70, R11, R8 ;  /* 0x0000000b46217223 */ /* 0x001fc40000000008 */
[----:B------:R-:W-:-:S04]  /*14130*/  IMAD.WIDE R8, R9, R0, c[0x0][0x160] ;  /* 0x0000580009087625 */ /* 0x000fc800078e0200 */
[----:B------:R-:W-:Y:S01]  /*14140*/  FFMA R28, R57, R28, R64 ;  /* 0x0000001c391c7223 */ /* 0x000fe20000000040 */
[----:B------:R0:W3:Y:S01]  /*14150*/  LDG.E.CONSTANT R68, [R8.64] ;  /* 0x0000000408447981 */ /* 0x0000e2000c1e9900 */
[----:B------:R-:W-:-:S03]  /*14160*/  FFMA R77, R53, R50, R48 ;  /* 0x00000032354d7223 */ /* 0x000fc60000000030 */
[----:B------:R0:W3:Y:S04]  /*14170*/  LDG.E.CONSTANT R66, [R8.64+0xc40] ;  /* 0x000c400408427981 */ /* 0x0000e8000c1e9900 */
[----:B------:R0:W3:Y:S04]  /*14180*/  LDG.E.CONSTANT R64, [R8.64+0x1880] ;  /* 0x0018800408407981 */ /* 0x0000e8000c1e9900 */
[----:B------:R0:W3:Y:S04]  /*14190*/  LDG.E.CONSTANT R62, [R8.64+0x24c0] ;  /* 0x0024c004083e7981 */ /* 0x0000e8000c1e9900 */
[----:B------:R0:W3:Y:S04]  /*141a0*/  LDG.E.CONSTANT R60, [R8.64+0x3100] ;  /* 0x00310004083c7981 */ /* 0x0000e8000c1e9900 */
[----:B------:R0:W3:Y:S04]  /*141b0*/  LDG.E.CONSTANT R50, [R8.64+0x3d40] ;  /* 0x003d400408327981 */ /* 0x0000e8000c1e9900 */
[----:B------:R0:W3:Y:S04]  /*141c0*/  LDG.E.CONSTANT R48, [R8.64+0x4980] ;  /* 0x0049800408307981 */ /* 0x0000e8000c1e9900 */
[----:B------:R0:W3:Y:S01]  /*141d0*/  LDG.E.CONSTANT R34, [R8.64+0x55c0] ;  /* 0x0055c00408227981 */ /* 0x0000e2000c1e9900 */
[----:B------:R-:W-:-:S02]  /*141e0*/  FFMA R12, R72, R13, R12 ;  /* 0x0000000d480c7223 */ /* 0x000fc4000000000c */
[----:B-1----:R-:W-:Y:S02]  /*141f0*/  FFMA R16, R57, R16, R25 ;  /* 0x0000001039107223 */ /* 0x002fe40000000019 */
[----:B------:R-:W-:Y:S02]  /*14200*/  FFMA R14, R53, R14, R12 ;  /* 0x0000000e350e7223 */ /* 0x000fe4000000000c */
[----:B------:R-:W-:Y:S02]  /*14210*/  FFMA R20, R57, R20, R27 ;  /* 0x0000001439147223 */ /* 0x000fe4000000001b */
[C---:B------:R-:W-:Y:S02]  /*14220*/  FFMA R16, R72.reuse, R17, R16 ;  /* 0x0000001148107223 */ /* 0x040fe40000000010 */
[----:B------:R-:W-:Y:S02]  /*14230*/  FFMA R20, R72, R21, R20 ;  /* 0x0000001548147223 */ /* 0x000fe40000000014 */
[----:B------:R-:W-:-:S02]  /*14240*/  FFMA R63, R70, R15, R14 ;  /* 0x0000000f463f7223 */ /* 0x000fc4000000000e */
[----:B------:R-:W1:Y:S01]  /*14250*/  LDS.128 R12, [0x3170] ;  /* 0x00317000ff0c7984 */ /* 0x000e620000000c00 */
[C---:B------:R-:W-:Y:S02]  /*14260*/  FFMA R16, R53.reuse, R18, R16 ;  /* 0x0000001235107223 */ /* 0x040fe40000000010 */
[----:B------:R-:W-:Y:S02]  /*14270*/  FFMA R20, R53, R22, R20 ;  /* 0x0000001635147223 */ /* 0x000fe40000000014 */
[C---:B------:R-:W-:Y:S02]  /*14280*/  FFMA R65, R70.reuse, R19, R16 ;  /* 0x0000001346417223 */ /* 0x040fe40000000010 */
[----:B------:R-:W-:Y:S01]  /*14290*/  FFMA R61, R70, R23, R20 ;  /* 0x00000017463d7223 */ /* 0x000fe20000000014 */
[----:B------:R-:W-:Y:S01]  /*142a0*/  LDS.128 R16, [0x3270] ;  /* 0x00327000ff107984 */ /* 0x000fe20000000c00 */
[C---:B--2---:R-:W-:Y:S02]  /*142b0*/  FFMA R36, R57.reuse, R36, R44 ;  /* 0x0000002439247223 */ /* 0x044fe4000000002c */
[----:B------:R-:W-:Y:S01]  /*142c0*/  FFMA R40, R57, R40, R45 ;  /* 0x0000002839287223 */ /* 0x000fe2000000002d */
[----:B------:R-:W-:Y:S04]  /*142d0*/  LDS.128 R20, [0x32f0] ;  /* 0x0032f000ff147984 */ /* 0x000fe80000000c00 */
[----:B------:R-:W2:Y:S04]  /*142e0*/  LDS.128 R44, [0x31f0] ;  /* 0x0031f000ff2c7984 */ /* 0x000ea80000000c00 */
[----:B------:R-:W-:Y:S06]  /*142f0*/  BAR.SYNC 0x0 ;  /* 0x0000000000007b1d */ /* 0x000fec0000000000 */
[----:B------:R-:W-:Y:S04]  /*14300*/  @!P0 STS [R3.X4+0x3100], R74 ;  /* 0x0031004a03008388 */ /* 0x000fe80000004800 */
[----:B------:R-:W-:Y:S04]  /*14310*/  STS [R3.X4], R58 ;  /* 0x0000003a03007388 */ /* 0x000fe80000004800 */
[----:B----4-:R-:W-:Y:S04]  /*14320*/  STS [R3.X4+0x620], R56 ;  /* 0x0006203803007388 */ /* 0x010fe80000004800 */
[----:B-----5:R-:W-:Y:S04]  /*14330*/  STS [R3.X4+0xc40], R54 ;  /* 0x000c403603007388 */ /* 0x020fe80000004800 */
        /* <DEDUP_REMOVED lines=8> */
[----:B------:R-:W4:Y:S01]  /*143c0*/  LDS.128 R24, [0x3200] ;  /* 0x00320000ff187984 */ /* 0x000f220000000c00 */
[----:B------:R-:W-:-:S03]  /*143d0*/  FFMA R29, R53, R30, R29 ;  /* 0x0000001e351d7223 */ /* 0x000fc6000000001d */
[----:B------:R-:W5:Y:S01]  /*143e0*/  LDS R54, [R3.X4+0x620] ;  /* 0x0006200003367984 */ /* 0x000f620000004800 */
[----:B------:R-:W-:-:S03]  /*143f0*/  FFMA R58, R70, R31, R29 ;  /* 0x0000001f463a7223 */ /* 0x000fc6000000001d */
[----:B------:R-:W4:Y:S04]  /*14400*/  LDS R35, [R3.X4+0xc40] ;  /* 0x000c400003237984 */ /* 0x000f280000004800 */
[----:B------:R-:W5:Y:S01]  /*14410*/  LDS.128 R28, [0x31a0] ;  /* 0x0031a000ff1c7984 */ /* 0x000f620000000c00 */
[----:B------:R-:W-:-:S03]  /*14420*/  FFMA R41, R72, R41, R40 ;  /* 0x0000002948297223 */ /* 0x000fc60000000028 */
[----:B------:R-:W5:Y:S01]  /*14430*/  LDS R52, [R3.X4+0x1260] ;  /* 0x0012600003347984 */ /* 0x000f620000004800 */
[----:B-1----:R-:W-:-:S03]  /*14440*/  FFMA R12, R57, R12, R7 ;  /* 0x0000000c390c7223 */ /* 0x002fc60000000007 */
[----:B0-----:R-:W0:Y:S01]  /*14450*/  LDS.128 R8, [0x3100] ;  /* 0x00310000ff087984 */ /* 0x001e220000000c00 */
[C---:B------:R-:W-:Y:S02]  /*14460*/  FFMA R41, R53.reuse, R42, R41 ;  /* 0x0000002a35297223 */ /* 0x040fe40000000029 */
[----:B------:R-:W-:Y:S01]  /*14470*/  FFMA R12, R72, R13, R12 ;  /* 0x0000000d480c7223 */ /* 0x000fe2000000000c */
[----:B------:R-:W-:Y:S01]  /*14480*/  LDS.128 R4, [0x3180] ;  /* 0x00318000ff047984 */ /* 0x000fe20000000c00 */
[----:B------:R-:W-:Y:S02]  /*14490*/  FFMA R49, R70, R43, R41 ;  /* 0x0000002b46317223 */ /* 0x000fe40000000029 */
[----:B------:R-:W-:Y:S01]  /*144a0*/  FFMA R14, R53, R14, R12 ;  /* 0x0000000e350e7223 */ /* 0x000fe2000000000c */
[----:B------:R-:W1:Y:S01]  /*144b0*/  LDS.128 R40, [0x3120] ;  /* 0x00312000ff287984 */ /* 0x000e620000000c00 */
[C---:B--2---:R-:W-:Y:S02]  /*144c0*/  FFMA R44, R57.reuse, R44, R69 ;  /* 0x0000002c392c7223 */ /* 0x044fe40000000045 */
[----:B------:R-:W-:-:S02]  /*144d0*/  FFMA R16, R57, R16, R71 ;  /* 0x0000001039107223 */ /* 0x000fc40000000047 */
[----:B------:R-:W-:Y:S02]  /*144e0*/  FFMA R20, R57, R20, R76 ;  /* 0x0000001439147223 */ /* 0x000fe4000000004c */
[C---:B------:R-:W-:Y:S02]  /*144f0*/  FFMA R37, R72.reuse, R37, R36 ;  /* 0x0000002548257223 */ /* 0x040fe40000000024 */
[C---:B------:R-:W-:Y:S02]  /*14500*/  FFMA R44, R72.reuse, R45, R44 ;  /* 0x0000002d482c7223 */ /* 0x040fe4000000002c */
[C---:B------:R-:W-:Y:S02]  /*14510*/  FFMA R16, R72.reuse, R17, R16 ;  /* 0x0000001148107223 */ /* 0x040fe40000000010 */
[----:B------:R-:W-:Y:S02]  /*14520*/  FFMA R20, R72, R21, R20 ;  /* 0x0000001548147223 */ /* 0x000fe40000000014 */
[----:B------:R-:W-:-:S02]  /*14530*/  FFMA R72, R70, R15, R14 ;  /* 0x0000000f46487223 */ /* 0x000fc4000000000e */
[----:B------:R-:W2:Y:S01]  /*14540*/  LDS.128 R12, [0x3220] ;  /* 0x00322000ff0c7984 */ /* 0x000ea20000000c00 */
[C---:B------:R-:W-:Y:S02]  /*14550*/  FFMA R37, R53.reuse, R38, R37 ;  /* 0x0000002635257223 */ /* 0x040fe40000000025 */
[----:B------:R-:W-:Y:S02]  /*14560*/  FFMA R18, R53, R18, R16 ;  /* 0x0000001235127223 */ /* 0x000fe40000000010 */
[----:B----4-:R-:W-:Y:S02]  /*14570*/  FFMA R24, R55, R24, R67 ;  /* 0x0000001837187223 */ /* 0x010fe40000000043 */
[C---:B------:R-:W-:Y:S02]  /*14580*/  FFMA R77, R70.reuse, R51, R77 ;  /* 0x00000033464d7223 */ /* 0x040fe4000000004d */
[C---:B------:R-:W-:Y:S02]  /*14590*/  FFMA R51, R70.reuse, R39, R37 ;  /* 0x0000002746337223 */ /* 0x040fe40000000025 */
[----:B------:R-:W-:Y:S01]  /*145a0*/  FFMA R78, R70, R19, R18 ;  /* 0x00000013464e7223 */ /* 0x000fe20000000012 */
[----:B------:R-:W4:Y:S01]  /*145b0*/  LDS.128 R36, [0x3280] ;  /* 0x00328000ff247984 */ /* 0x000f220000000c00 */
[----:B-----5:R-:W-:-:S03]  /*145c0*/  FFMA R24, R54, R25, R24 ;  /* 0x0000001936187223 */ /* 0x020fc60000000018 */
[----:B------:R-:W5:Y:S01]  /*145d0*/  LDS.128 R16, [0x32a0] ;  /* 0x0032a000ff107984 */ /* 0x000f620000000c00 */
[----:B------:R-:W-:Y:S02]  /*145e0*/  FFMA R24, R35, R26, R24 ;  /* 0x0000001a23187223 */ /* 0x000fe40000000018 */
[----:B------:R-:W-:Y:S02]  /*145f0*/  FFMA R28, R55, R28, R65 ;  /* 0x0000001c371c7223 */ /* 0x000fe40000000041 */
[----:B------:R-:W-:Y:S02]  /*14600*/  FFMA R65, R52, R27, R24 ;  /* 0x0000001b34417223 */ /* 0x000fe40000000018 */
[----:B------:R-:W4:Y:S01]  /*14610*/  LDS.128 R24, [0x32c0] ;  /* 0x0032c000ff187984 */ /* 0x000f220000000c00 */
[----:B------:R-:W-:Y:S02]  /*14620*/  FFMA R44, R53, R46, R44 ;  /* 0x0000002e352c7223 */ /* 0x000fe4000000002c */
[----:B0-----:R-:W-:-:S02]  /*14630*/  FFMA R8, R8, R55, R73 ;  /* 0x0000003708087223 */ /* 0x001fc40000000049 */
[C---:B------:R-:W-:Y:S02]  /*14640*/  FFMA R28, R54.reuse, R29, R28 ;  /* 0x0000001d361c7223 */ /* 0x040fe4000000001c */
[----:B------:R-:W-:Y:S02]  /*14650*/  FFMA R8, R54, R9, R8 ;  /* 0x0000000936087223 */ /* 0x000fe40000000008 */
[----:B------:R-:W-:Y:S02]  /*14660*/  FFMA R71, R70, R47, R44 ;  /* 0x0000002f46477223 */ /* 0x000fe4000000002c */
[C---:B------:R-:W-:Y:S01]  /*14670*/  FFMA R28, R35.reuse, R30, R28 ;  /* 0x0000001e231c7223 */ /* 0x040fe2000000001c */
[----:B------:R-:W0:Y:S01]  /*14680*/  LDS.128 R44, [0x31e0] ;  /* 0x0031e000ff2c7984 */ /* 0x000e220000000c00 */
[----:B------:R-:W-:Y:S02]  /*14690*/  FFMA R8, R35, R10, R8 ;  /* 0x0000000a23087223 */ /* 0x000fe40000000008 */
[----:B-1----:R-:W-:-:S02]  /*146a0*/  FFMA R40, R55, R40, R63 ;  /* 0x0000002837287223 */ /* 0x002fc4000000003f */
[C---:B------:R-:W-:Y:S02]  /*146b0*/  FFMA R63, R52.reuse, R31, R28 ;  /* 0x0000001f343f7223 */ /* 0x040fe4000000001c */
[----:B------:R-:W1:Y:S01]  /*146c0*/  LDS.128 R28, [0x32e0] ;  /* 0x0032e000ff1c7984 */ /* 0x000e620000000c00 */
[----:B------:R-:W-:Y:S02]  /*146d0*/  FFMA R67, R52, R11, R8 ;  /* 0x0000000b34437223 */ /* 0x000fe40000000008 */
[----:B------:R-:W-:Y:S01]  /*146e0*/  FFMA R40, R54, R41, R40 ;  /* 0x0000002936287223 */ /* 0x000fe20000000028 */
[----:B------:R-:W0:Y:S01]  /*146f0*/  LDS.128 R8, [0x31c0] ;  /* 0x0031c000ff087984 */ /* 0x000e220000000c00 */
[----:B--2---:R-:W-:Y:S02]  /*14700*/  FFMA R12, R55, R12, R61 ;  /* 0x0000000c370c7223 */ /* 0x004fe4000000003d */
[----:B------:R-:W-:Y:S02]  /*14710*/  FFMA R40, R35, R42, R40 ;  /* 0x0000002a23287223 */ /* 0x000fe40000000028 */
[----:B------:R-:W-:-:S02]  /*14720*/  FFMA R22, R53, R22, R20 ;  /* 0x0000001635167223 */ /* 0x000fc40000000014 */
[----:B------:R-:W-:Y:S02]  /*14730*/  FFMA R4, R55, R4, R75 ;  /* 0x0000000437047223 */ /* 0x000fe4000000004b */
[----:B------:R-:W-:Y:S02]  /*14740*/  FFMA R12, R54, R13, R12 ;  /* 0x0000000d360c7223 */ /* 0x000fe4000000000c */
[----:B------:R-:W-:Y:S02]  /*14750*/  FFMA R75, R52, R43, R40 ;  /* 0x0000002b344b7223 */ /* 0x000fe40000000028 */
[----:B------:R-:W-:Y:S01]  /*14760*/  FFMA R4, R54, R5, R4 ;  /* 0x0000000536047223 */ /* 0x000fe20000000004 */
[----:B------:R-:W2:Y:S01]  /*14770*/  LDS.128 R40, [0x3160] ;  /* 0x00316000ff287984 */ /* 0x000ea20000000c00 */
[----:B------:R-:W-:Y:S02]  /*14780*/  FFMA R76, R70, R23, R22 ;  /* 0x00000017464c7223 */ /* 0x000fe40000000016 */
[C---:B------:R-:W-:Y:S01]  /*14790*/  FFMA R12, R35.reuse, R14, R12 ;  /* 0x0000000e230c7223 */ /* 0x040fe2000000000c */
[----:B------:R-:W2:Y:S01]  /*147a0*/  LDS.128 R20, [0x3140] ;  /* 0x00314000ff147984 */ /* 0x000ea20000000c00 */
[----:B------:R-:W-:-:S02]  /*147b0*/  FFMA R6, R35, R6, R4 ;  /* 0x0000000623067223 */ /* 0x000fc40000000004 */
[C---:B----4-:R-:W-:Y:S01]  /*147c0*/  FFMA R36, R55.reuse, R36, R59 ;  /* 0x0000002437247223 */ /* 0x050fe2000000003b */
[----:B------:R-:W-:Y:S01]  /*147d0*/  LDS R70, [R3.X4+0x1ea0] ;  /* 0x001ea00003467984 */ /* 0x000fe20000004800 */
[----:B-----5:R-:W-:Y:S02]  /*147e0*/  FFMA R16, R55, R16, R33 ;  /* 0x0000001037107223 */ /* 0x020fe40000000021 */
[C---:B------:R-:W-:Y:S01]  /*147f0*/  FFMA R56, R52.reuse, R15, R12 ;  /* 0x0000000f34387223 */ /* 0x040fe2000000000c */
[----:B------:R-:W-:Y:S01]  /*14800*/  LDS R33, [R3.X4+0x1880] ;  /* 0x0018800003217984 */ /* 0x000fe20000004800 */
[----:B------:R-:W-:-:S03]  /*14810*/  FFMA R69, R52, R7, R6 ;  /* 0x0000000734457223 */ /* 0x000fc60000000006 */
[----:B------:R-:W4:Y:S01]  /*14820*/  LDS.128 R12, [0x3260] ;  /* 0x00326000ff0c7984 */ /* 0x000f220000000c00 */
[C---:B------:R-:W-:Y:S02]  /*14830*/  FFMA R36, R54.reuse, R37, R36 ;  /* 0x0000002536247223 */ /* 0x040fe40000000024 */
[----:B------:R-:W-:Y:S01]  /*14840*/  FFMA R16, R54, R17, R16 ;  /* 0x0000001136107223 */ /* 0x000fe20000000010 */
[----:B------:R-:W5:Y:S01]  /*14850*/  LDS.128 R4, [0x3240] ;  /* 0x00324000ff047984 */ /* 0x000f620000000c00 */
[C---:B------:R-:W-:Y:S02]  /*14860*/  FFMA R36, R35.reuse, R38, R36 ;  /* 0x0000002623247223 */ /* 0x040fe40000000024 */
[----:B------:R-:W-:Y:S02]  /*14870*/  FFMA R16, R35, R18, R16 ;  /* 0x0000001223107223 */ /* 0x000fe40000000010 */
[----:B------:R-:W-:Y:S02]  /*14880*/  FFMA R24, R55, R24, R49 ;  /* 0x0000001837187223 */ /* 0x000fe40000000031 */
[C---:B------:R-:W-:Y:S01]  /*14890*/  FFMA R74, R52.reuse, R39, R36 ;  /* 0x00000027344a7223 */ /* 0x040fe20000000024 */
[----:B------:R-:W-:Y:S01]  /*148a0*/  LDS R49, [R3.X4+0x24c0] ;  /* 0x0024c00003317984 */ /* 0x000fe20000004800 */
[----:B------:R-:W-:-:S02]  /*148b0*/  FFMA R73, R52, R19, R16 ;  /* 0x0000001334497223 */ /* 0x000fc40000000010 */
[----:B------:R-:W-:Y:S01]  /*148c0*/  FFMA R24, R54, R25, R24 ;  /* 0x0000001936187223 */ /* 0x000fe20000000018 */
[----:B------:R-:W5:Y:S01]  /*148d0*/  LDS.128 R16, [0x3110] ;  /* 0x00311000ff107984 */ /* 0x000f620000000c00 */
[----:B0-----:R-:W-:-:S03]  /*148e0*/  FFMA R44, R55, R44, R71 ;  /* 0x0000002c372c7223 */ /* 0x001fc60000000047 */
[----:B------:R-:W0:Y:S01]  /*148f0*/  LDS.128 R36, [0x3130] ;  /* 0x00313000ff247984 */ /* 0x000e220000000c00 */
[----:B------:R-:W-:Y:S02]  /*14900*/  FFMA R26, R35, R26, R24 ;  /* 0x0000001a231a7223 */ /* 0x000fe40000000018 */
[----:B------:R-:W-:Y:S02]  /*14910*/  FFMA R44, R54, R45, R44 ;  /* 0x0000002d362c7223 */ /* 0x000fe4000000002c */
[----:B------:R-:W-:Y:S02]  /*14920*/  FFMA R45, R52, R27, R26 ;  /* 0x0000001b342d7223 */ /* 0x000fe4000000001a */
[C---:B-1----:R-:W-:Y:S01]  /*14930*/  FFMA R28, R55.reuse, R28, R76 ;  /* 0x0000001c371c7223 */ /* 0x042fe2000000004c */
[----:B------:R-:W1:Y:S01]  /*14940*/  LDS.128 R24, [0x31b0] ;  /* 0x0031b000ff187984 */ /* 0x000e620000000c00 */
[----:B------:R-:W-:Y:S02]  /*14950*/  FFMA R8, R55, R8, R58 ;  /* 0x0000000837087223 */ /* 0x000fe4000000003a */
[C---:B------:R-:W-:Y:S01]  /*14960*/  FFMA R28, R54.reuse, R29, R28 ;  /* 0x0000001d361c7223 */ /* 0x040fe2000000001c */
[----:B------:R-:W0:Y:S01]  /*14970*/  LDS R58, [R3.X4+0x2ae0] ;  /* 0x002ae000033a7984 */ /* 0x000e220000004800 */
[----:B------:R-:W-:-:S02]  /*14980*/  FFMA R8, R54, R9, R8 ;  /* 0x0000000936087223 */ /* 0x000fc40000000008 */
[C---:B------:R-:W-:Y:S02]  /*14990*/  FFMA R28, R35.reuse, R30, R28 ;  /* 0x0000001e231c7223 */ /* 0x040fe4000000001c */
[----:B------:R-:W-:Y:S02]  /*149a0*/  FFMA R8, R35, R10, R8 ;  /* 0x0000000a23087223 */ /* 0x000fe40000000008 */
[C---:B--2---:R-:W-:Y:S02]  /*149b0*/  FFMA R40, R55.reuse, R40, R72 ;  /* 0x0000002837287223 */ /* 0x044fe40000000048 */
[C---:B------:R-:W-:Y:S02]  /*149c0*/  FFMA R72, R52.reuse, R31, R28 ;  /* 0x0000001f34487223 */ /* 0x040fe4000000001c */
[----:B------:R-:W-:Y:S01]  /*149d0*/  FFMA R20, R55, R20, R77 ;  /* 0x0000001437147223 */ /* 0x000fe2000000004d */
[----:B------:R-:W2:Y:S01]  /*149e0*/  LDS.128 R28, [0x3230] ;  /* 0x00323000ff1c7984 */ /* 0x000ea20000000c00 */
[----:B------:R-:W-:-:S03]  /*149f0*/  FFMA R57, R52, R11, R8 ;  /* 0x0000000b34397223 */ /* 0x000fc60000000008 */
[----:B------:R-:W1:Y:S01]  /*14a00*/  LDS.128 R8, [0x3210] ;  /* 0x00321000ff087984 */ /* 0x000e620000000c00 */
[C---:B------:R-:W-:Y:S02]  /*14a10*/  FFMA R20, R54.reuse, R21, R20 ;  /* 0x0000001536147223 */ /* 0x040fe40000000014 */
[----:B----4-:R-:W-:Y:S02]  /*14a20*/  FFMA R12, R55, R12, R78 ;  /* 0x0000000c370c7223 */ /* 0x010fe4000000004e */
[----:B------:R-:W-:Y:S02]  /*14a30*/  FFMA R20, R35, R22, R20 ;  /* 0x0000001623147223 */ /* 0x000fe40000000014 */
[----:B-----5:R-:W-:Y:S02]  /*14a40*/  FFMA R4, R55, R4, R51 ;  /* 0x0000000437047223 */ /* 0x020fe40000000033 */
[C---:B------:R-:W-:Y:S02]  /*14a50*/  FFMA R12, R54.reuse, R13, R12 ;  /* 0x0000000d360c7223 */ /* 0x040fe4000000000c */
[----:B------:R-:W-:-:S02]  /*14a60*/  FFMA R4, R54, R5, R4 ;  /* 0x0000000536047223 */ /* 0x000fc40000000004 */
[----:B------:R-:W-:Y:S02]  /*14a70*/  FFMA R40, R54, R41, R40 ;  /* 0x0000002936287223 */ /* 0x000fe40000000028 */
[----:B------:R-:W-:Y:S02]  /*14a80*/  FFMA R53, R52, R23, R20 ;  /* 0x0000001734357223 */ /* 0x000fe40000000014 */
[C---:B------:R-:W-:Y:S01]  /*14a90*/  FFMA R12, R35.reuse, R14, R12 ;  /* 0x0000000e230c7223 */ /* 0x040fe2000000000c */
[----:B------:R-:W4:Y:S01]  /*14aa0*/  LDS.128 R20, [0x3190] ;  /* 0x00319000ff147984 */ /* 0x000f220000000c00 */
[C---:B------:R-:W-:Y:S02]  /*14ab0*/  FFMA R4, R35.reuse, R6, R4 ;  /* 0x0000000623047223 */ /* 0x040fe40000000004 */
[C---:B------:R-:W-:Y:S02]  /*14ac0*/  FFMA R42, R35.reuse, R42, R40 ;  /* 0x0000002a232a7223 */ /* 0x040fe40000000028 */
[----:B------:R-:W-:-:S02]  /*14ad0*/  FFMA R46, R35, R46, R44 ;  /* 0x0000002e232e7223 */ /* 0x000fc4000000002c */
[----:B------:R-:W-:Y:S02]  /*14ae0*/  FFMA R16, R16, R33, R67 ;  /* 0x0000002110107223 */ /* 0x000fe40000000043 */
[----:B------:R-:W-:Y:S01]  /*14af0*/  FFMA R35, R52, R15, R12 ;  /* 0x0000000f34237223 */ /* 0x000fe2000000000c */
[----:B------:R-:W-:Y:S01]  /*14b00*/  @!P0 SHF.R.U32.HI R12, RZ, 0x3, R3 ;  /* 0x00000003ff0c8819 */ /* 0x000fe20000011603 */
[----:B0-----:R-:W-:Y:S01]  /*14b10*/  FFMA R36, R33, R36, R75 ;  /* 0x0000002421247223 */ /* 0x001fe2000000004b */
[----:B------:R-:W-:Y:S01]  /*14b20*/  @!P0 LOP3.LUT R13, R3, 0x7, RZ, 0xc0, !PT ;  /* 0x00000007030d8812 */ /* 0x000fe200078ec0ff */
[----:B------:R-:W-:Y:S01]  /*14b30*/  FFMA R16, R70, R17, R16 ;  /* 0x0000001146107223 */ /* 0x000fe20000000010 */
[----:B------:R-:W-:Y:S01]  /*14b40*/  @!P0 SHF.L.U32 R12, R12, 0x9, RZ ;  /* 0x000000090c0c8819 */ /* 0x000fe200000006ff */
[----:B------:R-:W-:Y:S01]  /*14b50*/  FFMA R36, R70, R37, R36 ;  /* 0x0000002546247223 */ /* 0x000fe20000000024 */
[----:B------:R-:W-:Y:S01]  /*14b60*/  @!P0 SHF.L.U32 R17, R2, 0xc, RZ ;  /* 0x0000000c02118819 */ /* 0x000fe200000006ff */
[----:B------:R-:W-:Y:S01]  /*14b70*/  FFMA R59, R52, R47, R46 ;  /* 0x0000002f343b7223 */ /* 0x000fe2000000002e */
[----:B------:R-:W-:Y:S01]  /*14b80*/  @!P0 LOP3.LUT R47, R12, 0xfffffe00, R13, 0xe2, !PT ;  /* 0xfffffe000c2f8812 */ /* 0x000fe200078ee20d */
[----:B------:R-:W-:Y:S01]  /*14b90*/  FFMA R16, R49, R18, R16 ;  /* 0x0000001231107223 */ /* 0x000fe20000000010 */
[----:B------:R-:W-:Y:S01]  /*14ba0*/  @!P0 LOP3.LUT R18, R17, 0xffffe000, RZ, 0xc0, !PT ;  /* 0xffffe00011128812 */ /* 0x000fe200078ec0ff */
[----:B------:R-:W-:Y:S01]  /*14bb0*/  FFMA R36, R49, R38, R36 ;  /* 0x0000002631247223 */ /* 0x000fe20000000024 */
[----:B------:R-:W-:Y:S01]  /*14bc0*/  LDS.128 R12, [0x32b0] ;  /* 0x0032b000ff0c7984 */ /* 0x000fe20000000c00 */
[----:B-1----:R-:W-:-:S02]  /*14bd0*/  FFMA R24, R33, R24, R63 ;  /* 0x0000001821187223 */ /* 0x002fc4000000003f */
[----:B------:R-:W-:Y:S01]  /*14be0*/  FFMA R44, R52, R43, R42 ;  /* 0x0000002b342c7223 */ /* 0x000fe2000000002a */
[----:B------:R-:W-:Y:S01]  /*14bf0*/  @!P0 IADD3 R47, R47, 0xe0, R18 ;  /* 0x000000e02f2f8810 */ /* 0x000fe20007ffe012 */
[----:B------:R-:W-:Y:S02]  /*14c00*/  FFMA R43, R58, R39, R36 ;  /* 0x000000273a2b7223 */ /* 0x000fe40000000024 */
[----:B------:R-:W-:Y:S02]  /*14c10*/  FFMA R71, R52, R7, R4 ;  /* 0x0000000734477223 */ /* 0x000fe40000000004 */
[----:B------:R-:W-:Y:S01]  /*14c20*/  FFMA R36, R70, R25, R24 ;  /* 0x0000001946247223 */ /* 0x000fe20000000018 */
[----:B------:R-:W0:Y:S01]  /*14c30*/  LDS.128 R4, [0x3290] ;  /* 0x00329000ff047984 */ /* 0x000e220000000c00 */
[----:B------:R-:W-:Y:S01]  /*14c40*/  IADD3 R25, R81, 0x2ae00, RZ ;  /* 0x0002ae0051197810 */ /* 0x000fe20007ffe0ff */
[----:B------:R-:W-:-:S04]  /*14c50*/  @!P0 IMAD.WIDE R82, R47, R0, c[0x0][0x168] ;  /* 0x00005a002f528625 */ /* 0x000fc800078e0200 */
[----:B------:R-:W-:Y:S02]  /*14c60*/  IMAD.WIDE R24, R25, R0, c[0x0][0x160] ;  /* 0x0000580019187625 */ /* 0x000fe400078e0200 */
[----:B------:R1:W5:Y:S02]  /*14c70*/  @!P0 LDG.E.CONSTANT R82, [R82.64] ;  /* 0x0000000452528981 */ /* 0x000364000c1e9900 */
[C---:B--2---:R-:W-:Y:S02]  /*14c80*/  FFMA R28, R33.reuse, R28, R56 ;  /* 0x0000001c211c7223 */ /* 0x044fe40000000038 */
[----:B------:R2:W5:Y:S01]  /*14c90*/  LDG.E.CONSTANT R80, [R24.64] ;  /* 0x0000000418507981 */ /* 0x000562000c1e9900 */
[----:B------:R-:W-:-:S03]  /*14ca0*/  FFMA R8, R33, R8, R65 ;  /* 0x0000000821087223 */ /* 0x000fc60000000041 */
[----:B------:R2:W5:Y:S01]  /*14cb0*/  LDG.E.CONSTANT R78, [R24.64+0xc40] ;  /* 0x000c4004184e7981 */ /* 0x000562000c1e9900 */
[----:B------:R-:W-:-:S03]  /*14cc0*/  FFMA R61, R58, R19, R16 ;  /* 0x000000133a3d7223 */ /* 0x000fc60000000010 */
[----:B------:R2:W5:Y:S04]  /*14cd0*/  LDG.E.CONSTANT R76, [R24.64+0x1880] ;  /* 0x00188004184c7981 */ /* 0x000568000c1e9900 */
[----:B------:R2:W5:Y:S04]  /*14ce0*/  LDG.E.CONSTANT R56, [R24.64+0x24c0] ;  /* 0x0024c00418387981 */ /* 0x000568000c1e9900 */
[----:B------:R2:W5:Y:S04]  /*14cf0*/  LDG.E.CONSTANT R54, [R24.64+0x3100] ;  /* 0x0031000418367981 */ /* 0x000568000c1e9900 */
[----:B------:R2:W5:Y:S04]  /*14d00*/  LDG.E.CONSTANT R52, [R24.64+0x3d40] ;  /* 0x003d400418347981 */ /* 0x000568000c1e9900 */
[----:B------:R2:W5:Y:S04]  /*14d10*/  LDG.E.CONSTANT R42, [R24.64+0x4980] ;  /* 0x00498004182a7981 */ /* 0x000568000c1e9900 */
[----:B------:R2:W5:Y:S01]  /*14d20*/  LDG.E.CONSTANT R40, [R24.64+0x55c0] ;  /* 0x0055c00418287981 */ /* 0x000562000c1e9900 */
[----:B------:R-:W-:-:S03]  /*14d30*/  FFMA R8, R70, R9, R8 ;  /* 0x0000000946087223 */ /* 0x000fc60000000008 */
[----:B------:R-:W1:Y:S01]  /*14d40*/  LDS.128 R16, [0x3150] ;  /* 0x00315000ff107984 */ /* 0x000e620000000c00 */
[----:B------:R-:W-:Y:S02]  /*14d50*/  FFMA R8, R49, R10, R8 ;  /* 0x0000000a31087223 */ /* 0x000fe40000000008 */
[C---:B----4-:R-:W-:Y:S02]  /*14d60*/  FFMA R20, R33.reuse, R20, R69 ;  /* 0x0000001421147223 */ /* 0x050fe40000000045 */
[----:B------:R-:W-:Y:S02]  /*14d70*/  FFMA R69, R58, R11, R8 ;  /* 0x0000000b3a457223 */ /* 0x000fe40000000008 */
[----:B------:R-:W4:Y:S01]  /*14d80*/  LDS.128 R8, [0x3250] ;  /* 0x00325000ff087984 */ /* 0x000f220000000c00 */
[----:B------:R-:W-:Y:S02]  /*14d90*/  FFMA R20, R70, R21, R20 ;  /* 0x0000001546147223 */ /* 0x000fe40000000014 */
[----:B0-----:R-:W-:-:S02]  /*14da0*/  FFMA R4, R33, R4, R74 ;  /* 0x0000000421047223 */ /* 0x001fc4000000004a */
[C---:B------:R-:W-:Y:S02]  /*14db0*/  FFMA R20, R49.reuse, R22, R20 ;  /* 0x0000001631147223 */ /* 0x040fe40000000014 */
[----:B------:R-:W-:Y:S02]  /*14dc0*/  FFMA R4, R70, R5, R4 ;  /* 0x0000000546047223 */ /* 0x000fe40000000004 */
[C---:B------:R-:W-:Y:S02]  /*14dd0*/  FFMA R51, R58.reuse, R23, R20 ;  /* 0x000000173a337223 */ /* 0x040fe40000000014 */
[----:B------:R-:W-:Y:S01]  /*14de0*/  FFMA R4, R49, R6, R4 ;  /* 0x0000000631047223 */ /* 0x000fe20000000004 */
[----:B------:R-:W0:Y:S03]  /*14df0*/  LDS.128 R20, [0x31d0] ;  /* 0x0031d000ff147984 */ /* 0x000e260000000c00 */
[----:B------:R-:W-:-:S02]  /*14e00*/  FFMA R41, R58, R7, R4 ;  /* 0x000000073a297223 */ /* 0x000fc40000000004 */
[----:B------:R-:W0:Y:S01]  /*14e10*/  LDS.128 R4, [0x32d0] ;  /* 0x0032d000ff047984 */ /* 0x000e220000000c00 */
[----:B-1----:R-:W-:-:S04]  /*14e20*/  FFMA R16, R33, R16, R53 ;  /* 0x0000001021107223 */ /* 0x002fc80000000035 */
[----:B------:R-:W-:-:S04]  /*14e30*/  FFMA R16, R70, R17, R16 ;  /* 0x0000001146107223 */ /* 0x000fc80000000010 */
[----:B------:R-:W-:Y:S02]  /*14e40*/  FFMA R16, R49, R18, R16 ;  /* 0x0000001231107223 */ /* 0x000fe40000000010 */
[----:B----4-:R-:W-:Y:S02]  /*14e50*/  FFMA R8, R33, R8, R71 ;  /* 0x0000000821087223 */ /* 0x010fe40000000047 */
[----:B------:R-:W-:Y:S02]  /*14e60*/  FFMA R71, R58, R19, R16 ;  /* 0x000000133a477223 */ /* 0x000fe40000000010 */
[----:B------:R-:W1:Y:S01]  /*14e70*/  LDS.128 R16, [0x31f0] ;  /* 0x0031f000ff107984 */ /* 0x000e620000000c00 */
[----:B------:R-:W-:-:S04]  /*14e80*/  FFMA R26, R49, R26, R36 ;  /* 0x0000001a311a7223 */ /* 0x000fc80000000024 */
[----:B------:R-:W-:Y:S02]  /*14e90*/  FFMA R67, R58, R27, R26 ;  /* 0x0000001b3a437223 */ /* 0x000fe4000000001a */
[----:B--2---:R-:W2:Y:S01]  /*14ea0*/  LDS.128 R24, [0x3170] ;  /* 0x00317000ff187984 */ /* 0x004ea20000000c00 */
[C---:B------:R-:W-:Y:S02]  /*14eb0*/  FFMA R12, R33.reuse, R12, R73 ;  /* 0x0000000c210c7223 */ /* 0x040fe40000000049 */
[C---:B0-----:R-:W-:Y:S02]  /*14ec0*/  FFMA R20, R33.reuse, R20, R57 ;  /* 0x0000001421147223 */ /* 0x041fe40000000039 */
[C---:B------:R-:W-:Y:S02]  /*14ed0*/  FFMA R12, R70.reuse, R13, R12 ;  /* 0x0000000d460c7223 */ /* 0x040fe4000000000c */
[----:B------:R-:W-:Y:S02]  /*14ee0*/  FFMA R20, R70, R21, R20 ;  /* 0x0000001546147223 */ /* 0x000fe40000000014 */
[----:B------:R-:W-:-:S02]  /*14ef0*/  FFMA R4, R33, R4, R45 ;  /* 0x0000000421047223 */ /* 0x000fc4000000002d */
[C---:B------:R-:W-:Y:S02]  /*14f00*/  FFMA R12, R49.reuse, R14, R12 ;  /* 0x0000000e310c7223 */ /* 0x040fe4000000000c */
[C---:B------:R-:W-:Y:S02]  /*14f10*/  FFMA R20, R49.reuse, R22, R20 ;  /* 0x0000001631147223 */ /* 0x040fe40000000014 */
[----:B------:R-:W-:Y:S02]  /*14f20*/  FFMA R4, R70, R5, R4 ;  /* 0x0000000546047223 */ /* 0x000fe40000000004 */
[----:B------:R-:W-:Y:S02]  /*14f30*/  FFMA R63, R58, R15, R12 ;  /* 0x0000000f3a3f7223 */ /* 0x000fe4000000000c */
[----:B------:R-:W-:Y:S01]  /*14f40*/  FFMA R4, R49, R6, R4 ;  /* 0x0000000631047223 */ /* 0x000fe20000000004 */
[----:B------:R-:W-:Y:S01]  /*14f50*/  LDS.128 R12, [0x32f0] ;  /* 0x0032f000ff0c7984 */ /* 0x000fe20000000c00 */
[----:B------:R-:W-:-:S02]  /*14f60*/  FFMA R8, R70, R9, R8 ;  /* 0x0000000946087223 */ /* 0x000fc40000000008 */
[----:B------:R-:W-:Y:S02]  /*14f70*/  FFMA R57, R58, R23, R20 ;  /* 0x000000173a397223 */ /* 0x000fe40000000014 */
[----:B------:R-:W-:Y:S01]  /*14f80*/  LDS.128 R20, [0x3270] ;  /* 0x00327000ff147984 */ /* 0x000fe20000000c00 */
[----:B------:R-:W-:-:S03]  /*14f90*/  FFMA R10, R49, R10, R8 ;  /* 0x0000000a310a7223 */ /* 0x000fc60000000008 */
[----:B------:R-:W-:Y:S06]  /*14fa0*/  BAR.SYNC 0x0 ;  /* 0x0000000000007b1d */ /* 0x000fec0000000000 */
[----:B---3--:R-:W-:Y:S01]  /*14fb0*/  @!P0 STS [R3.X4+0x3100], R32 ;  /* 0x0031002003008388 */ /* 0x008fe20000004800 */
[----:B-1----:R-:W-:-:S03]  /*14fc0*/  FFMA R16, R33, R16, R59 ;  /* 0x0000001021107223 */ /* 0x002fc6000000003b */
[----:B------:R-:W-:Y:S04]  /*14fd0*/  STS [R3.X4], R68 ;  /* 0x0000004403007388 */ /* 0x000fe80000004800 */
[----:B------:R0:W-:Y:S04]  /*14fe0*/  STS [R3.X4+0x620], R66 ;  /* 0x0006204203007388 */ /* 0x0001e80000004800 */
        /* <DEDUP_REMOVED lines=11> */
[----:B------:R-:W-:Y:S02]  /*150a0*/  FFMA R16, R70, R17, R16 ;  /* 0x0000001146107223 */ /* 0x000fe40000000010 */
[----:B------:R-:W-:Y:S01]  /*150b0*/  FFMA R62, R58, R11, R10 ;  /* 0x0000000b3a3e7223 */ /* 0x000fe2000000000a */
[----:B------:R-:W1:Y:S01]  /*150c0*/  LDS R64, [R3.X4+0x620] ;  /* 0x0006200003407984 */ /* 0x000e620000004800 */
[----:B------:R-:W-:-:S03]  /*150d0*/  FFMA R28, R49, R30, R28 ;  /* 0x0000001e311c7223 */ /* 0x000fc6000000001c */
[----:B------:R-:W3:Y:S01]  /*150e0*/  LDS.128 R8, [0x31a0] ;  /* 0x0031a000ff087984 */ /* 0x000ee20000000c00 */
[----:B------:R-:W-:-:S03]  /*150f0*/  FFMA R16, R49, R18, R16 ;  /* 0x0000001231107223 */ /* 0x000fc60000000010 */
[----:B------:R-:W4:Y:S01]  /*15100*/  LDS R53, [R3.X4+0xc40] ;  /* 0x000c400003357984 */ /* 0x000f220000004800 */
[C---:B------:R-:W-:Y:S02]  /*15110*/  FFMA R65, R58.reuse, R31, R28 ;  /* 0x0000001f3a417223 */ /* 0x040fe4000000001c */
[----:B--2---:R-:W-:Y:S01]  /*15120*/  FFMA R24, R33, R24, R44 ;  /* 0x0000001821187223 */ /* 0x004fe2000000002c */
[----:B------:R-:W2:Y:S01]  /*15130*/  LDS.128 R28, [0x3100] ;  /* 0x00310000ff1c7984 */ /* 0x000ea20000000c00 */
[----:B------:R-:W-:-:S03]  /*15140*/  FFMA R83, R58, R19, R16 ;  /* 0x000000133a537223 */ /* 0x000fc60000000010 */
[----:B------:R-:W2:Y:S04]  /*15150*/  LDS.128 R44, [0x3200] ;  /* 0x00320000ff2c7984 */ /* 0x000ea80000000c00 */
[----:B------:R-:W2:Y:S04]  /*15160*/  LDS R60, [R3.X4+0x1260] ;  /* 0x00126000033c7984 */ /* 0x000ea80000004800 */
[----:B------:R-:W2:Y:S04]  /*15170*/  LDS.128 R16, [0x3220] ;  /* 0x00322000ff107984 */ /* 0x000ea80000000c00 */
[----:B------:R-:W2:Y:S01]  /*15180*/  LDS.128 R36, [0x3180] ;  /* 0x00318000ff247984 */ /* 0x000ea20000000c00 */
[----:B0-----:R-:W-:-:S02]  /*15190*/  FFMA R4, R55, R4, R41 ;  /* 0x0000000437047223 */ /* 0x001fc40000000029 */
[----:B------:R-:W-:Y:S01]  /*151a0*/  FFMA R20, R33, R20, R35 ;  /* 0x0000001421147223 */ /* 0x000fe20000000023 */
[----:B------:R-:W-:Y:S01]  /*151b0*/  LDS R41, [R3.X4+0x24c0] ;  /* 0x0024c00003297984 */ /* 0x000fe20000004800 */
[C---:B-1----:R-:W-:Y:S02]  /*151c0*/  FFMA R4, R64.reuse, R5, R4 ;  /* 0x0000000540047223 */ /* 0x042fe40000000004 */
[----:B---3--:R-:W-:Y:S02]  /*151d0*/  FFMA R8, R55, R8, R67 ;  /* 0x0000000837087223 */ /* 0x008fe40000000043 */
[----:B----4-:R-:W-:Y:S02]  /*151e0*/  FFMA R4, R53, R6, R4 ;  /* 0x0000000635047223 */ /* 0x010fe40000000004 */
[----:B------:R-:W-:Y:S02]  /*151f0*/  FFMA R8, R64, R9, R8 ;  /* 0x0000000940087223 */ /* 0x000fe40000000008 */
[----:B------:R-:W-:-:S02]  /*15200*/  FFMA R20, R70, R21, R20 ;  /* 0x0000001546147223 */ /* 0x000fc40000000014 */
[----:B------:R-:W-:Y:S02]  /*15210*/  FFMA R12, R33, R12, R72 ;  /* 0x0000000c210c7223 */ /* 0x000fe40000000048 */
[----:B--2---:R-:W-:Y:S01]  /*15220*/  FFMA R28, R28, R55, R61 ;  /* 0x000000371c1c7223 */ /* 0x004fe2000000003d */
        /* <DEDUP_REMOVED lines=18> */
[----:B------:R-:W2:Y:S01]  /*15350*/  LDS.128 R20, [0x3140] ;  /* 0x00314000ff147984 */ /* 0x000ea20000000c00 */
        /* <DEDUP_REMOVED lines=11> */
[----:B------:R-:W5:Y:S04]  /*15410*/  LDS.128 R44, [0x3160] ;  /* 0x00316000ff2c7984 */ /* 0x000f680000000c00 */
[----:B------:R-:W5:Y:S04]  /*15420*/  LDS.128 R48, [0x31e0] ;  /* 0x0031e000ff307984 */ /* 0x000f680000000c00 */
[----:B------:R-:W5:Y:S01]  /*15430*/  LDS.128 R16, [0x32e0] ;  /* 0x0032e000ff107984 */ /* 0x000f620000000c00 */
[----:B0-----:R-:W-:-:S02]  /*15440*/  FFMA R4, R55, R4, R66 ;  /* 0x0000000437047223 */ /* 0x001fc40000000042 */
[----:B-1----:R-:W-:Y:S02]  /*15450*/  FFMA R8, R55, R8, R74 ;  /* 0x0000000837087223 */ /* 0x002fe4000000004a */
[C---:B------:R-:W-:Y:S02]  /*15460*/  FFMA R4, R64.reuse, R5, R4 ;  /* 0x0000000540047223 */ /* 0x040fe40000000004 */
[----:B------:R-:W-:Y:S02]  /*15470*/  FFMA R8, R64, R9, R8 ;  /* 0x0000000940087223 */ /* 0x000fe40000000008 */
[----:B------:R-:W-:Y:S01]  /*15480*/  FFMA R6, R53, R6, R4 ;  /* 0x0000000635067223 */ /* 0x000fe20000000004 */
[----:B------:R-:W-:Y:S01]  /*15490*/  @!P0 SHF.R.U32.HI R4, RZ, 0x3, R3 ;  /* 0x00000003ff048819 */ /* 0x000fe20000011603 */
[----:B--2---:R-:W-:Y:S01]  /*154a0*/  FFMA R20, R55, R20, R71 ;  /* 0x0000001437147223 */ /* 0x004fe20000000047 */
[----:B------:R-:W-:Y:S01]  /*154b0*/  @!P0 LOP3.LUT R5, R3, 0x7, RZ, 0xc0, !PT ;  /* 0x0000000703058812 */ /* 0x000fe200078ec0ff */
[----:B------:R-:W-:Y:S01]  /*154c0*/  FFMA R32, R55, R32, R43 ;  /* 0x0000002037207223 */ /* 0x000fe2000000002b */
[----:B------:R-:W-:Y:S01]  /*154d0*/  @!P0 SHF.L.U32 R4, R4, 0x9, RZ ;  /* 0x0000000904048819 */ /* 0x000fe200000006ff */
[----:B------:R-:W-:Y:S01]  /*154e0*/  FFMA R20, R64, R21, R20 ;  /* 0x0000001540147223 */ /* 0x000fe20000000014 */
[----:B------:R-:W-:Y:S01]  /*154f0*/  LDS R43, [R3.X4+0x1880] ;  /* 0x00188000032b7984 */ /* 0x000fe20000004800 */
[----:B------:R-:W-:Y:S01]  /*15500*/  FFMA R10, R53, R10, R8 ;  /* 0x0000000a350a7223 */ /* 0x000fe20000000008 */
[----:B------:R-:W-:Y:S01]  /*15510*/  @!P0 SHF.L.U32 R8, R2, 0xc, RZ ;  /* 0x0000000c02088819 */ /* 0x000fe200000006ff */
[----:B---3--:R-:W-:-:S02]  /*15520*/  FFMA R24, R55, R24, R57 ;  /* 0x0000001837187223 */ /* 0x008fc40000000039 */
[C---:B----4-:R-:W-:Y:S02]  /*15530*/  FFMA R12, R55.reuse, R12, R63 ;  /* 0x0000000c370c7223 */ /* 0x050fe4000000003f */
[C---:B------:R-:W-:Y:S02]  /*15540*/  FFMA R28, R55.reuse, R28, R62 ;  /* 0x0000001c371c7223 */ /* 0x040fe4000000003e */
[C---:B-----5:R-:W-:Y:S02]  /*15550*/  FFMA R44, R55.reuse, R44, R73 ;  /* 0x0000002c372c7223 */ /* 0x060fe40000000049 */
[C---:B------:R-:W-:Y:S02]  /*15560*/  FFMA R48, R55.reuse, R48, R83 ;  /* 0x0000003037307223 */ /* 0x040fe40000000053 */
[----:B------:R-:W-:Y:S01]  /*15570*/  FFMA R16, R55, R16, R77 ;  /* 0x0000001037107223 */ /* 0x000fe2000000004d */
[----:B------:R-:W-:Y:S01]  /*15580*/  @!P0 LOP3.LUT R5, R4, 0xfffffe00, R5, 0xe2, !PT ;  /* 0xfffffe0004058812 */ /* 0x000fe200078ee205 */
[----:B------:R-:W-:Y:S01]  /*15590*/  FFMA R20, R53, R22, R20 ;  /* 0x0000001635147223 */ /* 0x000fe20000000014 */
[----:B------:R-:W-:Y:S01]  /*155a0*/  @!P0 LOP3.LUT R8, R8, 0xffffe000, RZ, 0xc0, !PT ;  /* 0xffffe00008088812 */ /* 0x000fe200078ec0ff */
[----:B------:R-:W-:-:S02]  /*155b0*/  FFMA R36, R64, R37, R36 ;  /* 0x0000002540247223 */ /* 0x000fc40000000024 */
[C---:B------:R-:W-:Y:S02]  /*155c0*/  FFMA R32, R64.reuse, R33, R32 ;  /* 0x0000002140207223 */ /* 0x040fe40000000020 */
[C---:B------:R-:W-:Y:S02]  /*155d0*/  FFMA R12, R64.reuse, R13, R12 ;  /* 0x0000000d400c7223 */ /* 0x040fe4000000000c */
        /* <DEDUP_REMOVED lines=8> */
[----:B------:R-:W-:Y:S02]  /*15660*/  FFMA R61, R60, R23, R20 ;  /* 0x000000173c3d7223 */ /* 0x000fe40000000014 */
[C---:B------:R-:W-:Y:S01]  /*15670*/  FFMA R24, R53.reuse, R26, R24 ;  /* 0x0000001a35187223 */ /* 0x040fe20000000018 */
[----:B------:R-:W0:Y:S01]  /*15680*/  LDS.128 R20, [0x3130] ;  /* 0x00313000ff147984 */ /* 0x000e220000000c00 */
[----:B------:R-:W-:-:S02]  /*15690*/  FFMA R28, R53, R30, R28 ;  /* 0x0000001e351c7223 */ /* 0x000fc4000000001c */
[C---:B------:R-:W-:Y:S02]  /*156a0*/  FFMA R48, R53.reuse, R46, R44 ;  /* 0x0000002e35307223 */ /* 0x040fe4000000002c */
[C---:B------:R-:W-:Y:S01]  /*156b0*/  FFMA R67, R53.reuse, R50, R49 ;  /* 0x0000003235437223 */ /* 0x040fe20000000031 */
[----:B------:R-:W1:Y:S01]  /*156c0*/  LDS R46, [R3.X4+0x1ea0] ;  /* 0x001ea000032e7984 */ /* 0x000e620000004800 */
[----:B------:R-:W-:Y:S01]  /*156d0*/  FFMA R18, R53, R18, R16 ;  /* 0x0000001235127223 */ /* 0x000fe20000000010 */
[----:B------:R-:W-:Y:S01]  /*156e0*/  @!P0 IADD3 R53, R5, 0xe8, R8 ;  /* 0x000000e805358810 */ /* 0x000fe20007ffe008 */
[C---:B------:R-:W-:Y:S01]  /*156f0*/  FFMA R50, R60.reuse, R7, R6 ;  /* 0x000000073c327223 */ /* 0x040fe20000000006 */
[----:B------:R-:W-:Y:S04]  /*15700*/  LDS R44, [R3.X4+0x2ae0] ;  /* 0x002ae000032c7984 */ /* 0x000fe80000004800 */
[----:B------:R-:W2:Y:S01]  /*15710*/  LDS.128 R4, [0x3230] ;  /* 0x00323000ff047984 */ /* 0x000ea20000000c00 */
[----:B------:R-:W-:-:S02]  /*15720*/  FFMA R72, R60, R39, R36 ;  /* 0x000000273c487223 */ /* 0x000fc40000000024 */
[C---:B------:R-:W-:Y:S01]  /*15730*/  FFMA R70, R60.reuse, R35, R32 ;  /* 0x000000233c467223 */ /* 0x040fe20000000020 */
[----:B------:R-:W3:Y:S01]  /*15740*/  LDS.128 R36, [0x3190] ;  /* 0x00319000ff247984 */ /* 0x000ee20000000c00 */
[----:B------:R-:W-:-:S03]  /*15750*/  FFMA R59, R60, R15, R12 ;  /* 0x0000000f3c3b7223 */ /* 0x000fc6000000000c */
[----:B------:R-:W4:Y:S04]  /*15760*/  LDS.128 R32, [0x3110] ;  /* 0x00311000ff207984 */ /* 0x000f280000000c00 */
[----:B------:R-:W5:Y:S01]  /*15770*/  LDS.128 R12, [0x3290] ;  /* 0x00329000ff0c7984 */ /* 0x000f620000000c00 */
[C---:B------:R-:W-:Y:S02]  /*15780*/  FFMA R65, R60.reuse, R11, R10 ;  /* 0x0000000b3c417223 */ /* 0x040fe4000000000a */
[C---:B------:R-:W-:Y:S01]  /*15790*/  FFMA R71, R60.reuse, R19, R18 ;  /* 0x000000133c477223 */ /* 0x040fe20000000012 */
[----:B------:R-:W3:Y:S04]  /*157a0*/  LDS.128 R8, [0x3150] ;  /* 0x00315000ff087984 */ /* 0x000ee80000000c00 */
[----:B------:R-:W3:Y:S01]  /*157b0*/  LDS.128 R16, [0x32b0] ;  /* 0x0032b000ff107984 */ /* 0x000ee20000000c00 */
[----:B------:R-:W-:-:S03]  /*157c0*/  FFMA R63, R60, R27, R24 ;  /* 0x0000001b3c3f7223 */ /* 0x000fc60000000018 */
[----:B------:R-:W4:Y:S01]  /*157d0*/  LDS.128 R24, [0x31b0] ;  /* 0x0031b000ff187984 */ /* 0x000f220000000c00 */
[----:B0-----:R-:W-:-:S04]  /*157e0*/  FFMA R20, R43, R20, R70 ;  /* 0x000000142b147223 */ /* 0x001fc80000000046 */
[----:B-1----:R-:W-:Y:S01]  /*157f0*/  FFMA R20, R46, R21, R20 ;  /* 0x000000152e147223 */ /* 0x002fe20000000014 */
[----:B------:R-:W-:Y:S01]  /*15800*/  IADD3 R21, R81, 0x2c680, RZ ;  /* 0x0002c68051157810 */ /* 0x000fe20007ffe0ff */
[----:B--2---:R-:W-:-:S04]  /*15810*/  FFMA R4, R43, R4, R58 ;  /* 0x000000042b047223 */ /* 0x004fc8000000003a */
[----:B------:R-:W-:Y:S02]  /*15820*/  FFMA R4, R46, R5, R4 ;  /* 0x000000052e047223 */ /* 0x000fe40000000004 */
[C---:B------:R-:W-:Y:S02]  /*15830*/  FFMA R22, R41.reuse, R22, R20 ;  /* 0x0000001629167223 */ /* 0x040fe40000000014 */
[----:B------:R-:W-:Y:S02]  /*15840*/  FFMA R6, R41, R6, R4 ;  /* 0x0000000629067223 */ /* 0x000fe40000000004 */
[----:B------:R-:W-:-:S04]  /*15850*/  IMAD.WIDE R20, R21, R0, c[0x0][0x160] ;  /* 0x0000580015147625 */ /* 0x000fc800078e0200 */
[----:B------:R-:W-:Y:S01]  /*15860*/  @!P0 IMAD.WIDE R4, R53, R0, c[0x0][0x168] ;  /* 0x00005a0035048625 */ /* 0x000fe200078e0200 */
[----:B------:R0:W2:Y:S03]  /*15870*/  LDG.E.CONSTANT R70, [R20.64+0xc40] ;  /* 0x000c400414467981 */ /* 0x0000a6000c1e9900 */
[C---:B------:R-:W-:Y:S01]  /*15880*/  FFMA R73, R60.reuse, R31, R28 ;  /* 0x0000001f3c497223 */ /* 0x040fe2000000001c */
[----:B------:R0:W2:Y:S01]  /*15890*/  LDG.E.CONSTANT R66, [R20.64+0x24c0] ;  /* 0x0024c00414427981 */ /* 0x0000a2000c1e9900 */
[----:B---3--:R-:W-:Y:S02]  /*158a0*/  FFMA R36, R43, R36, R72 ;  /* 0x000000242b247223 */ /* 0x008fe40000000048 */
[C---:B------:R-:W-:Y:S01]  /*158b0*/  FFMA R48, R60.reuse, R47, R48 ;  /* 0x0000002f3c307223 */ /* 0x040fe20000000030 */
[----:B------:R-:W1:Y:S01]  /*158c0*/  LDS.128 R28, [0x3210] ;  /* 0x00321000ff1c7984 */ /* 0x000e620000000c00 */
[----:B------:R-:W-:-:S02]  /*158d0*/  FFMA R67, R60, R51, R67 ;  /* 0x000000333c437223 */ /* 0x000fc40000000043 */
[----:B----4-:R-:W-:Y:S01]  /*158e0*/  FFMA R32, R32, R43, R68 ;  /* 0x0000002b20207223 */ /* 0x010fe20000000044 */
[----:B------:R0:W3:Y:S01]  /*158f0*/  LDG.E.CONSTANT R72, [R20.64] ;  /* 0x0000000414487981 */ /* 0x0000e2000c1e9900 */
[----:B-----5:R-:W-:-:S03]  /*15900*/  FFMA R12, R43, R12, R75 ;  /* 0x0000000c2b0c7223 */ /* 0x020fc6000000004b */
[----:B------:R0:W4:Y:S01]  /*15910*/  LDG.E.CONSTANT R68, [R20.64+0x1880] ;  /* 0x0018800414447981 */ /* 0x000122000c1e9900 */
[----:B------:R-:W-:-:S03]  /*15920*/  FFMA R36, R46, R37, R36 ;  /* 0x000000252e247223 */ /* 0x000fc60000000024 */
[----:B------:R0:W5:Y:S04]  /*15930*/  LDG.E.CONSTANT R64, [R20.64+0x3100] ;  /* 0x0031000414407981 */ /* 0x000168000c1e9900 */
        /* <DEDUP_REMOVED lines=8> */
[----:B------:R-:W-:Y:S02]  /*159c0*/  FFMA R12, R41, R14, R12 ;  /* 0x0000000e290c7223 */ /* 0x000fe4000000000c */
[----:B------:R-:W-:Y:S02]  /*159d0*/  FFMA R8, R46, R9, R8 ;  /* 0x000000092e087223 */ /* 0x000fe40000000008 */
[----:B------:R-:W-:-:S02]  /*159e0*/  FFMA R77, R44, R39, R36 ;  /* 0x000000272c4d7223 */ /* 0x000fc40000000024 */
[C---:B------:R-:W-:Y:S01]  /*159f0*/  FFMA R16, R46.reuse, R17, R16 ;  /* 0x000000112e107223 */ /* 0x040fe20000000010 */
[----:B------:R-:W1:Y:S01]  /*15a00*/  LDS.128 R36, [0x31d0] ;  /* 0x0031d000ff247984 */ /* 0x000e620000000c00 */
[----:B------:R-:W-:Y:S02]  /*15a10*/  FFMA R32, R46, R33, R32 ;  /* 0x000000212e207223 */ /* 0x000fe40000000020 */
[----:B------:R-:W-:Y:S02]  /*15a20*/  FFMA R45, R44, R15, R12 ;  /* 0x0000000f2c2d7223 */ /* 0x000fe4000000000c */
[C---:B------:R-:W-:Y:S01]  /*15a30*/  FFMA R8, R41.reuse, R10, R8 ;  /* 0x0000000a29087223 */ /* 0x040fe20000000008 */
[----:B------:R-:W1:Y:S01]  /*15a40*/  LDS.128 R12, [0x32d0] ;  /* 0x0032d000ff0c7984 */ /* 0x000e620000000c00 */
[C---:B------:R-:W-:Y:S02]  /*15a50*/  FFMA R16, R41.reuse, R18, R16 ;  /* 0x0000001229107223 */ /* 0x040fe40000000010 */
[----:B------:R-:W-:-:S02]  /*15a60*/  FFMA R32, R41, R34, R32 ;  /* 0x0000002229207223 */ /* 0x000fc40000000020 */
        /* <DEDUP_REMOVED lines=8> */
[----:B------:R-:W-:Y:S02]  /*15af0*/  FFMA R24, R41, R26, R24 ;  /* 0x0000001a29187223 */ /* 0x000fe40000000018 */
[C---:B------:R-:W-:Y:S02]  /*15b00*/  FFMA R55, R44.reuse, R23, R22 ;  /* 0x000000172c377223 */ /* 0x040fe40000000016 */
[C---:B------:R-:W-:Y:S01]  /*15b10*/  FFMA R47, R44.reuse, R7, R6 ;  /* 0x000000072c2f7223 */ /* 0x040fe20000000006 */
[----:B0-----:R-:W0:Y:S01]  /*15b20*/  LDS.128 R20, [0x32f0] ;  /* 0x0032f000ff147984 */ /* 0x001e220000000c00 */
        /* <DEDUP_REMOVED lines=14> */
[----:B------:R-:W0:Y:S01]  /*15c10*/  LDS.128 R24, [0x3100] ;  /* 0x00310000ff187984 */ /* 0x000e220000000c00 */
[----:B-1----:R-:W-:-:S02]  /*15c20*/  FFMA R28, R43, R28, R69 ;  /* 0x0000001c2b1c7223 */ /* 0x002fc40000000045 */
[C---:B------:R-:W-:Y:S01]  /*15c30*/  FFMA R36, R43.reuse, R36, R63 ;  /* 0x000000242b247223 */ /* 0x040fe2000000003f */
[----:B------:R-:W-:Y:S01]  /*15c40*/  LDS R51, [R3.X4+0xc40] ;  /* 0x000c400003337984 */ /* 0x000fe20000004800 */
[C---:B------:R-:W-:Y:S02]  /*15c50*/  FFMA R28, R46.reuse, R29, R28 ;  /* 0x0000001d2e1c7223 */ /* 0x040fe4000000001c */
[----:B------:R-:W-:Y:S01]  /*15c60*/  FFMA R12, R43, R12, R50 ;  /* 0x0000000c2b0c7223 */ /* 0x000fe20000000032 */
[----:B------:R-:W-:Y:S01]  /*15c70*/  LDS R78, [R3.X4+0x1ea0] ;  /* 0x001ea000034e7984 */ /* 0x000fe20000004800 */
[----:B------:R-:W-:Y:S02]  /*15c80*/  FFMA R28, R41, R30, R28 ;  /* 0x0000001e291c7223 */ /* 0x000fe4000000001c */
[----:B------:R-:W-:Y:S01]  /*15c90*/  FFMA R36, R46, R37, R36 ;  /* 0x000000252e247223 */ /* 0x000fe20000000024 */
[----:B------:R-:W-:Y:S01]  /*15ca0*/  LDS R50, [R3.X4+0x620] ;  /* 0x0006200003327984 */ /* 0x000fe20000004800 */
[----:B------:R-:W-:-:S03]  /*15cb0*/  FFMA R49, R44, R31, R28 ;  /* 0x0000001f2c317223 */ /* 0x000fc6000000001c */
[----:B------:R-:W1:Y:S01]  /*15cc0*/  LDS.128 R28, [0x3180] ;  /* 0x00318000ff1c7984 */ /* 0x000e620000000c00 */
[----:B------:R-:W-:Y:S02]  /*15cd0*/  FFMA R12, R46, R13, R12 ;  /* 0x0000000d2e0c7223 */ /* 0x000fe4000000000c */
[----:B------:R-:W-:Y:S02]  /*15ce0*/  FFMA R38, R41, R38, R36 ;  /* 0x0000002629267223 */ /* 0x000fe40000000024 */
[C---:B------:R-:W-:Y:S02]  /*15cf0*/  FFMA R8, R43.reuse, R8, R48 ;  /* 0x000000082b087223 */ /* 0x040fe40000000030 */
[----:B------:R-:W-:Y:S01]  /*15d00*/  FFMA R16, R43, R16, R67 ;  /* 0x000000102b107223 */ /* 0x000fe20000000043 */
[----:B------:R-:W1:Y:S01]  /*15d10*/  LDS R48, [R3.X4+0x1260] ;  /* 0x0012600003307984 */ /* 0x000e620000004800 */
[----:B------:R-:W-:Y:S02]  /*15d20*/  FFMA R12, R41, R14, R12 ;  /* 0x0000000e290c7223 */ /* 0x000fe4000000000c */
[----:B------:R-:W-:-:S02]  /*15d30*/  FFMA R32, R43, R32, R73 ;  /* 0x000000202b207223 */ /* 0x000fc40000000049 */
[----:B------:R-:W-:Y:S02]  /*15d40*/  FFMA R8, R46, R9, R8 ;  /* 0x000000092e087223 */ /* 0x000fe40000000008 */
[----:B------:R-:W-:Y:S02]  /*15d50*/  FFMA R73, R44, R39, R38 ;  /* 0x000000272c497223 */ /* 0x000fe40000000026 */
[----:B------:R-:W-:Y:S01]  /*15d60*/  FFMA R16, R46, R17, R16 ;  /* 0x000000112e107223 */ /* 0x000fe20000000010 */
[----:B------:R-:W1:Y:S01]  /*15d70*/  LDS.128 R36, [0x3200] ;  /* 0x00320000ff247984 */ /* 0x000e620000000c00 */
[----:B------:R-:W-:Y:S02]  /*15d80*/  FFMA R69, R44, R15, R12 ;  /* 0x0000000f2c457223 */ /* 0x000fe4000000000c */
[C---:B------:R-:W-:Y:S01]  /*15d90*/  FFMA R8, R41.reuse, R10, R8 ;  /* 0x0000000a29087223 */ /* 0x040fe20000000008 */
[----:B------:R-:W1:Y:S01]  /*15da0*/  LDS.128 R12, [0x3120] ;  /* 0x00312000ff0c7984 */ /* 0x000e620000000c00 */
[----:B------:R-:W-:-:S02]  /*15db0*/  FFMA R18, R41, R18, R16 ;  /* 0x0000001229127223 */ /* 0x000fc40000000010 */
[----:B0-----:R-:W-:Y:S02]  /*15dc0*/  FFMA R20, R43, R20, R71 ;  /* 0x000000142b147223 */ /* 0x001fe40000000047 */
[----:B------:R-:W-:Y:S02]  /*15dd0*/  FFMA R71, R44, R11, R8 ;  /* 0x0000000b2c477223 */ /* 0x000fe40000000008 */
[----:B------:R-:W-:Y:S01]  /*15de0*/  FFMA R24, R24, R53, R75 ;  /* 0x0000003518187223 */ /* 0x000fe2000000004b */
[----:B------:R-:W0:Y:S01]  /*15df0*/  LDS.128 R8, [0x3280] ;  /* 0x00328000ff087984 */ /* 0x000e220000000c00 */
[----:B------:R-:W-:Y:S02]  /*15e00*/  FFMA R75, R44, R19, R18 ;  /* 0x000000132c4b7223 */ /* 0x000fe40000000012 */
[----:B------:R-:W-:Y:S01]  /*15e10*/  FFMA R32, R46, R33, R32 ;  /* 0x000000212e207223 */ /* 0x000fe20000000020 */
[----:B------:R-:W0:Y:S03]  /*15e20*/  LDS.128 R16, [0x3220] ;  /* 0x00322000ff107984 */ /* 0x000e260000000c00 */
[----:B------:R-:W-:-:S04]  /*15e30*/  FFMA R34, R41, R34, R32 ;  /* 0x0000002229227223 */ /* 0x000fc80000000020 */
[----:B------:R-:W-:Y:S02]  /*15e40*/  FFMA R63, R44, R35, R34 ;  /* 0x000000232c3f7223 */ /* 0x000fe40000000022 */
[----:B------:R-:W0:Y:S01]  /*15e50*/  LDS.128 R32, [0x31a0] ;  /* 0x0031a000ff207984 */ /* 0x000e220000000c00 */
[----:B-1----:R-:W-:Y:S02]  /*15e60*/  FFMA R28, R53, R28, R77 ;  /* 0x0000001c351c7223 */ /* 0x002fe4000000004d */
[C---:B------:R-:W-:Y:S02]  /*15e70*/  FFMA R24, R50.reuse, R25, R24 ;  /* 0x0000001932187223 */ /* 0x040fe40000000018 */
[----:B------:R-:W-:Y:S02]  /*15e80*/  FFMA R28, R50, R29, R28 ;  /* 0x0000001d321c7223 */ /* 0x000fe4000000001c */
[----:B------:R-:W-:Y:S02]  /*15e90*/  FFMA R4, R43, R4, R65 ;  /* 0x000000042b047223 */ /* 0x000fe40000000041 */
[----:B------:R-:W-:-:S02]  /*15ea0*/  FFMA R24, R51, R26, R24 ;  /* 0x0000001a33187223 */ /* 0x000fc40000000018 */
[----:B------:R-:W-:Y:S02]  /*15eb0*/  FFMA R28, R51, R30, R28 ;  /* 0x0000001e331c7223 */ /* 0x000fe4000000001c */
[----:B------:R-:W-:Y:S02]  /*15ec0*/  FFMA R5, R46, R5, R4 ;  /* 0x000000052e057223 */ /* 0x000fe40000000004 */
[C---:B------:R-:W-:Y:S02]  /*15ed0*/  FFMA R56, R48.reuse, R27, R24 ;  /* 0x0000001b30387223 */ /* 0x040fe40000000018 */
[----:B------:R-:W-:Y:S01]  /*15ee0*/  FFMA R5, R41, R6, R5 ;  /* 0x0000000629057223 */ /* 0x000fe20000000005 */
[----:B------:R-:W1:Y:S01]  /*15ef0*/  LDS.128 R24, [0x3140] ;  /* 0x00314000ff187984 */ /* 0x000e620000000c00 */
[----:B------:R-:W-:Y:S02]  /*15f00*/  FFMA R54, R48, R31, R28 ;  /* 0x0000001f30367223 */ /* 0x000fe4000000001c */
[----:B------:R-:W-:Y:S01]  /*15f10*/  FFMA R36, R53, R36, R49 ;  /* 0x0000002435247223 */ /* 0x000fe20000000031 */
[----:B------:R-:W1:Y:S01]  /*15f20*/  LDS.128 R28, [0x31c0] ;  /* 0x0031c000ff1c7984 */ /* 0x000e620000000c00 */
[----:B------:R-:W-:-:S02]  /*15f30*/  FFMA R21, R46, R21, R20 ;  /* 0x000000152e157223 */ /* 0x000fc40000000014 */
[----:B------:R-:W-:Y:S01]  /*15f40*/  FFMA R12, R53, R12, R55 ;  /* 0x0000000c350c7223 */ /* 0x000fe20000000037 */
[----:B------:R-:W-:Y:S01]  /*15f50*/  LDS R49, [R3.X4+0x1880] ;  /* 0x0018800003317984 */ /* 0x000fe20000004800 */
[----:B------:R-:W-:Y:S02]  /*15f60*/  FFMA R36, R50, R37, R36 ;  /* 0x0000002532247223 */ /* 0x000fe40000000024 */
[----:B------:R-:W-:Y:S02]  /*15f70*/  FFMA R21, R41, R22, R21 ;  /* 0x0000001629157223 */ /* 0x000fe40000000015 */
[----:B------:R-:W-:Y:S01]  /*15f80*/  FFMA R76, R44, R7, R5 ;  /* 0x000000072c4c7223 */ /* 0x000fe20000000005 */
[----:B------:R-:W-:Y:S01]  /*15f90*/  LDS.128 R40, [0x3160] ;  /* 0x00316000ff287984 */ /* 0x000fe20000000c00 */
[----:B------:R-:W-:-:S03]  /*15fa0*/  FFMA R12, R50, R13, R12 ;  /* 0x0000000d320c7223 */ /* 0x000fc6000000000c */
[----:B------:R-:W1:Y:S01]  /*15fb0*/  LDS.128 R4, [0x3240] ;  /* 0x00324000ff047984 */ /* 0x000e620000000c00 */
[----:B0-----:R-:W-:Y:S02]  /*15fc0*/  FFMA R8, R53, R8, R45 ;  /* 0x0000000835087223 */ /* 0x001fe4000000002d */
[----:B------:R-:W-:Y:S02]  /*15fd0*/  FFMA R36, R51, R38, R36 ;  /* 0x0000002633247223 */ /* 0x000fe40000000024 */
[----:B------:R-:W-:Y:S02]  /*15fe0*/  FFMA R80, R44, R23, R21 ;  /* 0x000000172c507223 */ /* 0x000fe40000000015 */
[----:B------:R-:W-:Y:S01]  /*15ff0*/  FFMA R16, R53, R16, R47 ;  /* 0x0000001035107223 */ /* 0x000fe2000000002f */
[----:B------:R-:W-:Y:S01]  /*16000*/  LDS.128 R20, [0x32a0] ;  /* 0x0032a000ff147984 */ /* 0x000fe20000000c00 */
[----:B------:R-:W-:-:S03]  /*16010*/  FFMA R12, R51, R14, R12 ;  /* 0x0000000e330c7223 */ /* 0x000fc6000000000c */
[----:B------:R-:W0:Y:S01]  /*16020*/  LDS.128 R44, [0x31e0] ;  /* 0x0031e000ff2c7984 */ /* 0x000e220000000c00 */
[----:B------:R-:W-:Y:S02]  /*16030*/  FFMA R8, R50, R9, R8 ;  /* 0x0000000932087223 */ /* 0x000fe40000000008 */
[C---:B------:R-:W-:Y:S02]  /*16040*/  FFMA R55, R48.reuse, R39, R36 ;  /* 0x0000002730377223 */ /* 0x040fe40000000024 */
[----:B------:R-:W0:Y:S01]  /*16050*/  LDS.128 R36, [0x32c0] ;  /* 0x0032c000ff247984 */ /* 0x000e220000000c00 */
[----:B------:R-:W-:Y:S02]  /*16060*/  FFMA R8, R51, R10, R8 ;  /* 0x0000000a33087223 */ /* 0x000fe40000000008 */
[----:B------:R-:W-:Y:S02]  /*16070*/  FFMA R79, R48, R15, R12 ;  /* 0x0000000f304f7223 */ /* 0x000fe4000000000c */
[----:B------:R-:W0:Y:S01]  /*16080*/  LDS.128 R12, [0x32e0] ;  /* 0x0032e000ff0c7984 */ /* 0x000e220000000c00 */
[----:B------:R-:W-:-:S02]  /*16090*/  FFMA R32, R53, R32, R57 ;  /* 0x0000002035207223 */ /* 0x000fc40000000039 */
[----:B------:R-:W-:Y:S02]  /*160a0*/  FFMA R57, R48, R11, R8 ;  /* 0x0000000b30397223 */ /* 0x000fe40000000008 */
[----:B------:R-:W3:Y:S01]  /*160b0*/  LDS.128 R8, [0x3260] ;  /* 0x00326000ff087984 */ /* 0x000ee20000000c00 */
[C---:B------:R-:W-:Y:S02]  /*160c0*/  FFMA R16, R50.reuse, R17, R16 ;  /* 0x0000001132107223 */ /* 0x040fe40000000010 */
[C---:B-1----:R-:W-:Y:S02]  /*160d0*/  FFMA R24, R53.reuse, R24, R61 ;  /* 0x0000001835187223 */ /* 0x042fe4000000003d */
[----:B------:R-:W-:Y:S02]  /*160e0*/  FFMA R28, R53, R28, R73 ;  /* 0x0000001c351c7223 */ /* 0x000fe40000000049 */
[----:B------:R-:W-:Y:S02]  /*160f0*/  FFMA R18, R51, R18, R16 ;  /* 0x0000001233127223 */ /* 0x000fe40000000010 */
[----:B------:R-:W-:-:S02]  /*16100*/  FFMA R24, R50, R25, R24 ;  /* 0x0000001932187223 */ /* 0x000fc40000000018 */
[----:B------:R-:W-:Y:S02]  /*16110*/  FFMA R28, R50, R29, R28 ;  /* 0x0000001d321c7223 */ /* 0x000fe4000000001c */
[----:B------:R-:W-:Y:S02]  /*16120*/  FFMA R4, R53, R4, R63 ;  /* 0x0000000435047223 */ /* 0x000fe4000000003f */
[C---:B------:R-:W-:Y:S02]  /*16130*/  FFMA R24, R51.reuse, R26, R24 ;  /* 0x0000001a33187223 */ /* 0x040fe40000000018 */
[----:B------:R-:W-:Y:S02]  /*16140*/  FFMA R28, R51, R30, R28 ;  /* 0x0000001e331c7223 */ /* 0x000fe4000000001c */
[----:B------:R-:W-:Y:S02]  /*16150*/  FFMA R67, R48, R19, R18 ;  /* 0x0000001330437223 */ /* 0x000fe40000000012 */
[----:B------:R-:W-:Y:S01]  /*16160*/  FFMA R4, R50, R5, R4 ;  /* 0x0000000532047223 */ /* 0x000fe20000000004 */
[----:B------:R-:W1:Y:S01]  /*16170*/  LDS.128 R16, [0x3210] ;  /* 0x00321000ff107984 */ /* 0x000e620000000c00 */
[----:B0-----:R-:W-:-:S02]  /*16180*/  FFMA R44, R53, R44, R75 ;  /* 0x0000002c352c7223 */ /* 0x001fc4000000004b */
[----:B------:R-:W-:Y:S02]  /*16190*/  FFMA R32, R50, R33, R32 ;  /* 0x0000002132207223 */ /* 0x000fe40000000020 */
[C---:B------:R-:W-:Y:S02]  /*161a0*/  FFMA R61, R48.reuse, R27, R24 ;  /* 0x0000001b303d7223 */ /* 0x040fe40000000018 */
[----:B------:R-:W-:Y:S01]  /*161b0*/  FFMA R65, R48, R31, R28 ;  /* 0x0000001f30417223 */ /* 0x000fe2000000001c */
[----:B------:R-:W-:Y:S01]  /*161c0*/  LDS.128 R24, [0x3190] ;  /* 0x00319000ff187984 */ /* 0x000fe20000000c00 */
[----:B------:R-:W-:Y:S02]  /*161d0*/  FFMA R36, R53, R36, R69 ;  /* 0x0000002435247223 */ /* 0x000fe40000000045 */
[----:B------:R-:W-:Y:S01]  /*161e0*/  FFMA R6, R51, R6, R4 ;  /* 0x0000000633067223 */ /* 0x000fe20000000004 */
[----:B------:R-:W0:Y:S01]  /*161f0*/  LDS.128 R28, [0x3110] ;  /* 0x00311000ff1c7984 */ /* 0x000e220000000c00 */
[----:B------:R-:W-:-:S02]  /*16200*/  FFMA R44, R50, R45, R44 ;  /* 0x0000002d322c7223 */ /* 0x000fc4000000002c */
[----:B------:R-:W-:Y:S02]  /*16210*/  FFMA R12, R53, R12, R80 ;  /* 0x0000000c350c7223 */ /* 0x000fe40000000050 */
[C---:B------:R-:W-:Y:S02]  /*16220*/  FFMA R32, R51.reuse, R34, R32 ;  /* 0x0000002233207223 */ /* 0x040fe40000000020 */
[----:B------:R-:W-:Y:S02]  /*16230*/  FFMA R36, R50, R37, R36 ;  /* 0x0000002532247223 */ /* 0x000fe40000000024 */
[----:B------:R-:W-:Y:S01]  /*16240*/  FFMA R46, R51, R46, R44 ;  /* 0x0000002e332e7223 */ /* 0x000fe2000000002c */
[----:B------:R-:W2:Y:S01]  /*16250*/  LDS R37, [R3.X4+0x24c0] ;  /* 0x0024c00003257984 */ /* 0x000ea20000004800 */
[----:B------:R-:W-:Y:S02]  /*16260*/  FFMA R44, R48, R7, R6 ;  /* 0x00000007302c7223 */ /* 0x000fe40000000006 */
[----:B------:R-:W-:Y:S01]  /*16270*/  FFMA R12, R50, R13, R12 ;  /* 0x0000000d320c7223 */ /* 0x000fe2000000000c */
[----:B------:R-:W2:Y:S01]  /*16280*/  LDS.128 R4, [0x31b0] ;  /* 0x0031b000ff047984 */ /* 0x000ea20000000c00 */
[----:B---3--:R-:W-:-:S02]  /*16290*/  FFMA R8, R53, R8, R76 ;  /* 0x0000000835087223 */ /* 0x008fc4000000004c */
[----:B------:R-:W-:Y:S01]  /*162a0*/  FFMA R52, R48, R35, R32 ;  /* 0x0000002330347223 */ /* 0x000fe20000000020 */
[----:B------:R-:W3:Y:S01]  /*162b0*/  LDS R76, [R3.X4+0x2ae0] ;  /* 0x002ae000034c7984 */ /* 0x000ee20000004800 */
[----:B------:R-:W-:-:S03]  /*162c0*/  FFMA R12, R51, R14, R12 ;  /* 0x0000000e330c7223 */ /* 0x000fc6000000000c */
[----:B------:R-:W3:Y:S01]  /*162d0*/  LDS.128 R32, [0x3130] ;  /* 0x00313000ff207984 */ /* 0x000ee20000000c00 */
[C---:B------:R-:W-:Y:S02]  /*162e0*/  FFMA R40, R53.reuse, R40, R71 ;  /* 0x0000002835287223 */ /* 0x040fe40000000047 */
[----:B------:R-:W-:Y:S02]  /*162f0*/  FFMA R71, R48, R15, R12 ;  /* 0x0000000f30477223 */ /* 0x000fe4000000000c */
[----:B------:R-:W4:Y:S01]  /*16300*/  LDS.128 R12, [0x3230] ;  /* 0x00323000ff0c7984 */ /* 0x000f220000000c00 */
[----:B------:R-:W-:-:S04]  /*16310*/  FFMA R20, R53, R20, R59 ;  /* 0x0000001435147223 */ /* 0x000fc8000000003b */
[----:B------:R-:W-:-:S04]  /*16320*/  FFMA R20, R50, R21, R20 ;  /* 0x0000001532147223 */ /* 0x000fc80000000014 */
[----:B------:R-:W-:Y:S02]  /*16330*/  FFMA R20, R51, R22, R20 ;  /* 0x0000001633147223 */ /* 0x000fe40000000014 */
[----:B------:R-:W-:Y:S02]  /*16340*/  FFMA R9, R50, R9, R8 ;  /* 0x0000000932097223 */ /* 0x000fe40000000008 */
[----:B------:R-:W-:Y:S02]  /*16350*/  FFMA R77, R48, R23, R20 ;  /* 0x00000017304d7223 */ /* 0x000fe40000000014 */
[----:B-1----:R-:W-:Y:S01]  /*16360*/  FFMA R16, R49, R16, R55 ;  /* 0x0000001031107223 */ /* 0x002fe20000000037 */
[----:B------:R-:W1:Y:S01]  /*16370*/  LDS.128 R20, [0x3290] ;  /* 0x00329000ff147984 */ /* 0x000e620000000c00 */
[----:B------:R-:W-:Y:S01]  /*16380*/  FFMA R9, R51, R10, R9 ;  /* 0x0000000a33097223 */ /* 0x000fe20000000009 */
[----:B------:R-:W-:Y:S01]  /*16390*/  @!P0 SHF.R.U32.HI R8, RZ, 0x3, R3 ;  /* 0x00000003ff088819 */ /* 0x000fe20000011603 */
[----:B0-----:R-:W-:-:S02]  /*163a0*/  FFMA R28, R28, R49, R56 ;  /* 0x000000311c1c7223 */ /* 0x001fc40000000038 */
[----:B------:R-:W-:Y:S02]  /*163b0*/  FFMA R24, R49, R24, R54 ;  /* 0x0000001831187223 */ /* 0x000fe40000000036 */
[----:B------:R-:W-:Y:S01]  /*163c0*/  FFMA R16, R78, R17, R16 ;  /* 0x000000114e107223 */ /* 0x000fe20000000010 */
[----:B------:R-:W-:Y:S01]  /*163d0*/  @!P0 SHF.L.U32 R8, R8, 0x9, RZ ;  /* 0x0000000908088819 */ /* 0x000fe200000006ff */
[----:B------:R-:W-:Y:S01]  /*163e0*/  FFMA R73, R48, R11, R9 ;  /* 0x0000000b30497223 */ /* 0x000fe20000000009 */
[----:B------:R-:W-:Y:S01]  /*163f0*/  @!P0 LOP3.LUT R9, R3, 0x7, RZ, 0xc0, !PT ;  /* 0x0000000703098812 */ /* 0x000fe200078ec0ff */
[C---:B------:R-:W-:Y:S02]  /*16400*/  FFMA R28, R78.reuse, R29, R28 ;  /* 0x0000001d4e1c7223 */ /* 0x040fe4000000001c */
[----:B------:R-:W-:Y:S01]  /*16410*/  FFMA R24, R78, R25, R24 ;  /* 0x000000194e187223 */ /* 0x000fe20000000018 */
[----:B------:R-:W-:Y:S01]  /*16420*/  @!P0 SHF.L.U32 R25, R2, 0xc, RZ ;  /* 0x0000000c02198819 */ /* 0x000fe200000006ff */
[----:B--2---:R-:W-:-:S02]  /*16430*/  FFMA R16, R37, R18, R16 ;  /* 0x0000001225107223 */ /* 0x004fc40000000010 */
[----:B------:R-:W-:Y:S01]  /*16440*/  FFMA R4, R49, R4, R52 ;  /* 0x0000000431047223 */ /* 0x000fe20000000034 */
[----:B------:R-:W-:Y:S01]  /*16450*/  @!P0 LOP3.LUT R45, R8, 0xfffffe00, R9, 0xe2, !PT ;  /* 0xfffffe00082d8812 */ /* 0x000fe200078ee209 */
[----:B------:R-:W-:Y:S01]  /*16460*/  FFMA R28, R37, R30, R28 ;  /* 0x0000001e251c7223 */ /* 0x000fe2000000001c */
[----:B------:R-:W-:Y:S01]  /*16470*/  @!P0 LOP3.LUT R30, R25, 0xffffe000, RZ, 0xc0, !PT ;  /* 0xffffe000191e8812 */ /* 0x000fe200078ec0ff */
[----:B---3--:R-:W-:Y:S01]  /*16480*/  FFMA R69, R76, R19, R16 ;  /* 0x000000134c457223 */ /* 0x008fe20000000010 */
[----:B------:R-:W-:Y:S01]  /*16490*/  LDS.128 R8, [0x32b0] ;  /* 0x0032b000ff087984 */ /* 0x000fe20000000c00 */
[----:B------:R-:W-:Y:S02]  /*164a0*/  FFMA R32, R49, R32, R79 ;  /* 0x0000002031207223 */ /* 0x000fe4000000004f */
[C---:B------:R-:W-:Y:S01]  /*164b0*/  FFMA R16, R78.reuse, R5, R4 ;  /* 0x000000054e107223 */ /* 0x040fe20000000004 */
[----:B------:R-:W-:Y:S01]  /*164c0*/  @!P0 IADD3 R45, R45, 0xf0, R30 ;  /* 0x000000f02d2d8810 */ /* 0x000fe20007ffe01e */
[----:B------:R-:W-:Y:S01]  /*164d0*/  FFMA R32, R78, R33, R32 ;  /* 0x000000214e207223 */ /* 0x000fe20000000020 */
[----:B------:R-:W-:Y:S01]  /*164e0*/  IADD3 R5, R81, 0x2df00, RZ ;  /* 0x0002df0051057810 */ /* 0x000fe20007ffe0ff */
[----:B------:R-:W-:-:S02]  /*164f0*/  FFMA R6, R37, R6, R16 ;  /* 0x0000000625067223 */ /* 0x000fc40000000010 */
[----:B------:R-:W-:Y:S01]  /*16500*/  FFMA R40, R50, R41, R40 ;  /* 0x0000002932287223 */ /* 0x000fe20000000028 */
[----:B------:R-:W-:Y:S01]  /*16510*/  LDS.128 R16, [0x3170] ;  /* 0x00317000ff107984 */ /* 0x000fe20000000c00 */
[----:B----4-:R-:W-:Y:S02]  /*16520*/  FFMA R12, R49, R12, R67 ;  /* 0x0000000c310c7223 */ /* 0x010fe40000000043 */
[----:B------:R-:W-:Y:S02]  /*16530*/  FFMA R38, R51, R38, R36 ;  /* 0x0000002633267223 */ /* 0x000fe40000000024 */
[----:B------:R-:W-:Y:S02]  /*16540*/  FFMA R32, R37, R34, R32 ;  /* 0x0000002225207223 */ /* 0x000fe40000000020 */
[----:B------:R-:W-:Y:S02]  /*16550*/  FFMA R67, R76, R7, R6 ;  /* 0x000000074c437223 */ /* 0x000fe40000000006 */
[----:B------:R-:W-:-:S02]  /*16560*/  FFMA R42, R51, R42, R40 ;  /* 0x0000002a332a7223 */ /* 0x000fc40000000028 */
[----:B------:R-:W-:-:S04]  /*16570*/  IMAD.WIDE R4, R5, R0, c[0x0][0x160] ;  /* 0x0000580005047625 */ /* 0x000fc800078e0200 */
[----:B------:R-:W-:Y:S01]  /*16580*/  @!P0 IMAD.WIDE R6, R45, R0, c[0x0][0x168] ;  /* 0x00005a002d068625 */ /* 0x000fe200078e0200 */
[----:B------:R0:W2:Y:S03]  /*16590*/  LDG.E.CONSTANT R54, [R4.64] ;  /* 0x0000000404367981 */ /* 0x0000a6000c1e9900 */
[C---:B------:R-:W-:Y:S01]  /*165a0*/  FFMA R75, R48.reuse, R39, R38 ;  /* 0x00000027304b7223 */ /* 0x040fe20000000026 */
[----:B------:R0:W3:Y:S01]  /*165b0*/  LDG.E.CONSTANT R52, [R4.64+0xc40] ;  /* 0x000c400404347981 */ /* 0x0000e2000c1e9900 */
[C---:B------:R-:W-:Y:S02]  /*165c0*/  FFMA R39, R48.reuse, R43, R42 ;  /* 0x0000002b30277223 */ /* 0x040fe4000000002a */
[----:B------:R-:W-:Y:S01]  /*165d0*/  FFMA R63, R48, R47, R46 ;  /* 0x0000002f303f7223 */ /* 0x000fe2000000002e */
[----:B------:R0:W4:Y:S01]  /*165e0*/  LDG.E.CONSTANT R50, [R4.64+0x1880] ;  /* 0x0018800404327981 */ /* 0x000122000c1e9900 */
[----:B------:R-:W-:-:S03]  /*165f0*/  FFMA R59, R76, R35, R32 ;  /* 0x000000234c3b7223 */ /* 0x000fc60000000020 */
[----:B------:R0:W2:Y:S04]  /*16600*/  LDG.E.CONSTANT R48, [R4.64+0x24c0] ;  /* 0x0024c00404307981 */ /* 0x0000a8000c1e9900 */
[----:B------:R0:W2:Y:S04]  /*16610*/  LDG.E.CONSTANT R38, [R4.64+0x3100] ;  /* 0x0031000404267981 */ /* 0x0000a8000c1e9900 */
[----:B------:R0:W2:Y:S04]  /*16620*/  LDG.E.CONSTANT R36, [R4.64+0x3d40] ;  /* 0x003d400404247981 */ /* 0x0000a8000c1e9900 */
[----:B------:R0:W2:Y:S04]  /*16630*/  LDG.E.CONSTANT R34, [R4.64+0x4980] ;  /* 0x0049800404227981 */ /* 0x0000a8000c1e9900 */
[----:B------:R0:W2:Y:S04]  /*16640*/  LDG.E.CONSTANT R32, [R4.64+0x55c0] ;  /* 0x0055c00404207981 */ /* 0x0000a8000c1e9900 */
[----:B------:R0:W2:Y:S04]  /*16650*/  @!P0 LDG.E.CONSTANT R56, [R6.64] ;  /* 0x0000000406388981 */ /* 0x0000a8000c1e9900 */
[----:B------:R-:W5:Y:S01]  /*16660*/  LDS.128 R40, [0x3150] ;  /* 0x00315000ff287984 */ /* 0x000f620000000c00 */
[----:B------:R-:W-:-:S02]  /*16670*/  FFMA R24, R37, R26, R24 ;  /* 0x0000001a25187223 */ /* 0x000fc40000000018 */
[----:B-1----:R-:W-:Y:S02]  /*16680*/  FFMA R20, R49, R20, R57 ;  /* 0x0000001431147223 */ /* 0x002fe40000000039 */
[----:B------:R-:W-:Y:S01]  /*16690*/  FFMA R57, R76, R27, R24 ;  /* 0x0000001b4c397223 */ /* 0x000fe20000000018 */
[----:B0-----:R-:W-:Y:S04]  /*166a0*/  LDS.128 R4, [0x32f0] ;  /* 0x0032f000ff047984 */ /* 0x001fe80000000c00 */
[----:B------:R-:W0:Y:S01]  /*166b0*/  LDS.128 R24, [0x3250] ;  /* 0x00325000ff187984 */ /* 0x000e220000000c00 */
[----:B------:R-:W-:-:S04]  /*166c0*/  FFMA R20, R78, R21, R20 ;  /* 0x000000154e147223 */ /* 0x000fc80000000014 */
[----:B------:R-:W-:Y:S02]  /*166d0*/  FFMA R20, R37, R22, R20 ;  /* 0x0000001625147223 */ /* 0x000fe40000000014 */
[C---:B------:R-:W-:Y:S02]  /*166e0*/  FFMA R53, R76.reuse, R31, R28 ;  /* 0x0000001f4c357223 */ /* 0x040fe4000000001c */
[----:B------:R-:W-:Y:S01]  /*166f0*/  FFMA R55, R76, R23, R20 ;  /* 0x000000174c377223 */ /* 0x000fe20000000014 */
[----:B------:R-:W1:Y:S01]  /*16700*/  LDS.128 R28, [0x31d0] ;  /* 0x0031d000ff1c7984 */ /* 0x000e620000000c00 */
[----:B------:R-:W-:-:S03]  /*16710*/  FFMA R12, R78, R13, R12 ;  /* 0x0000000d4e0c7223 */ /* 0x000fc6000000000c */
[----:B------:R-:W1:Y:S01]  /*16720*/  LDS.128 R20, [0x32d0] ;  /* 0x0032d000ff147984 */ /* 0x000e620000000c00 */
[----:B------:R-:W-:Y:S02]  /*16730*/  FFMA R12, R37, R14, R12 ;  /* 0x0000000e250c7223 */ /* 0x000fe4000000000c */
[C---:B-----5:R-:W-:Y:S02]  /*16740*/  FFMA R40, R49.reuse, R40, R61 ;  /* 0x0000002831287223 */ /* 0x060fe4000000003d */
[----:B------:R-:W-:Y:S02]  /*16750*/  FFMA R61, R76, R15, R12 ;  /* 0x0000000f4c3d7223 */ /* 0x000fe4000000000c */
[----:B------:R-:W5:Y:S01]  /*16760*/  LDS.128 R12, [0x3270] ;  /* 0x00327000ff0c7984 */ /* 0x000f620000000c00 */
[----:B0-----:R-:W-:-:S03]  /*16770*/  FFMA R24, R49, R24, R44 ;  /* 0x0000001831187223 */ /* 0x001fc6000000002c */
[----:B------:R-:W0:Y:S01]  /*16780*/  LDS.128 R44, [0x31f0] ;  /* 0x0031f000ff2c7984 */ /* 0x000e220000000c00 */
[----:B------:R-:W-:-:S03]  /*16790*/  FFMA R8, R49, R8, R77 ;  /* 0x0000000831087223 */ /* 0x000fc6000000004d */
[----:B------:R-:W-:Y:S06]  /*167a0*/  BAR.SYNC 0x0 ;  /* 0x0000000000007b1d */ /* 0x000fec0000000000 */
[----:B------:R-:W-:-:S04]  /*167b0*/  FFMA R8, R78, R9, R8 ;  /* 0x000000094e087223 */ /* 0x000fc80000000008 */
[----:B------:R-:W-:Y:S01]  /*167c0*/  FFMA R8, R37, R10, R8 ;  /* 0x0000000a25087223 */ /* 0x000fe20000000008 */
[----:B------:R-:W-:Y:S01]  /*167d0*/  @!P0 STS [R3.X4+0x3100], R74 ;  /* 0x0031004a03008388 */ /* 0x000fe20000004800 */
[C---:B-1----:R-:W-:Y:S02]  /*167e0*/  FFMA R28, R49.reuse, R28, R65 ;  /* 0x0000001c311c7223 */ /* 0x042fe40000000041 */
        /* <DEDUP_REMOVED lines=16> */
[----:B------:R-:W1:Y:S01]  /*168f0*/  LDS R64, [R3.X4+0x620] ;  /* 0x0006200003407984 */ /* 0x000e620000004800 */
[C---:B------:R-:W-:Y:S02]  /*16900*/  FFMA R30, R37.reuse, R30, R28 ;  /* 0x0000001e251e7223 */ /* 0x040fe4000000001c */
[----:B------:R-:W-:Y:S01]  /*16910*/  FFMA R21, R37, R22, R21 ;  /* 0x0000001625157223 */ /* 0x000fe20000000015 */
[----:B------:R-:W-:Y:S01]  /*16920*/  LDS R62, [R3.X4+0x1260] ;  /* 0x00126000033e7984 */ /* 0x000fe20000004800 */
[C---:B------:R-:W-:Y:S02]  /*16930*/  FFMA R16, R49.reuse, R16, R39 ;  /* 0x0000001031107223 */ /* 0x040fe40000000027 */
[----:B-----5:R-:W-:Y:S01]  /*16940*/  FFMA R12, R49, R12, R73 ;  /* 0x0000000c310c7223 */ /* 0x020fe20000000049 */
[----:B------:R-:W5:Y:S01]  /*16950*/  LDS R39, [R3.X4+0xc40] ;  /* 0x000c400003277984 */ /* 0x000f620000004800 */
[----:B------:R-:W-:Y:S02]  /*16960*/  FFMA R42, R37, R42, R40 ;  /* 0x0000002a252a7223 */ /* 0x000fe40000000028 */
[----:B------:R-:W-:-:S02]  /*16970*/  FFMA R65, R76, R31, R30 ;  /* 0x0000001f4c417223 */ /* 0x000fc4000000001e */
[----:B------:R-:W-:Y:S01]  /*16980*/  FFMA R60, R76, R23, R21 ;  /* 0x000000174c3c7223 */ /* 0x000fe20000000015 */
[----:B------:R-:W1:Y:S01]  /*16990*/  LDS.128 R28, [0x3180] ;  /* 0x00318000ff1c7984 */ /* 0x000e620000000c00 */
[----:B------:R-:W-:-:S03]  /*169a0*/  FFMA R12, R78, R13, R12 ;  /* 0x0000000d4e0c7223 */ /* 0x000fc6000000000c */
[----:B------:R-:W5:Y:S01]  /*169b0*/  LDS.128 R20, [0x3280] ;  /* 0x00328000ff147984 */ /* 0x000f620000000c00 */
[----:B------:R-:W-:Y:S02]  /*169c0*/  FFMA R72, R76, R43, R42 ;  /* 0x0000002b4c487223 */ /* 0x000fe4000000002a */
[----:B------:R-:W-:Y:S01]  /*169d0*/  FFMA R12, R37, R14, R12 ;  /* 0x0000000e250c7223 */ /* 0x000fe2000000000c */
[----:B------:R-:W5:Y:S01]  /*169e0*/  LDS.128 R40, [0x3200] ;  /* 0x00320000ff287984 */ /* 0x000f620000000c00 */
[----:B------:R-:W-:Y:S02]  /*169f0*/  FFMA R25, R78, R25, R24 ;  /* 0x000000194e197223 */ /* 0x000fe40000000018 */
[----:B0-----:R-:W-:Y:S02]  /*16a00*/  FFMA R44, R49, R44, R63 ;  /* 0x0000002c312c7223 */ /* 0x001fe4000000003f */
[----:B------:R-:W-:Y:S02]  /*16a10*/  FFMA R58, R76, R15, R12 ;  /* 0x0000000f4c3a7223 */ /* 0x000fe4000000000c */
[----:B------:R-:W0:Y:S01]  /*16a20*/  LDS.128 R12, [0x31a0] ;  /* 0x0031a000ff0c7984 */ /* 0x000e220000000c00 */
[----:B------:R-:W-:-:S02]  /*16a30*/  FFMA R25, R37, R26, R25 ;  /* 0x0000001a25197223 */ /* 0x000fc40000000019 */
[----:B------:R-:W-:Y:S02]  /*16a40*/  FFMA R44, R78, R45, R44 ;  /* 0x0000002d4e2c7223 */ /* 0x000fe4000000002c */
[----:B------:R-:W-:Y:S02]  /*16a50*/  FFMA R4, R49, R4, R71 ;  /* 0x0000000431047223 */ /* 0x000fe40000000047 */
[----:B------:R-:W-:Y:S02]  /*16a60*/  FFMA R66, R76, R27, R25 ;  /* 0x0000001b4c427223 */ /* 0x000fe40000000019 */
[----:B------:R-:W-:Y:S01]  /*16a70*/  FFMA R44, R37, R46, R44 ;  /* 0x0000002e252c7223 */ /* 0x000fe2000000002c */
[----:B------:R-:W0:Y:S01]  /*16a80*/  LDS.128 R24, [0x3120] ;  /* 0x00312000ff187984 */ /* 0x000e220000000c00 */
[C---:B------:R-:W-:Y:S02]  /*16a90*/  FFMA R16, R78.reuse, R17, R16 ;  /* 0x000000114e107223 */ /* 0x040fe40000000010 */
[----:B------:R-:W-:-:S02]  /*16aa0*/  FFMA R4, R78, R5, R4 ;  /* 0x000000054e047223 */ /* 0x000fc40000000004 */
[C---:B------:R-:W-:Y:S02]  /*16ab0*/  FFMA R49, R76.reuse, R47, R44 ;  /* 0x0000002f4c317223 */ /* 0x040fe4000000002c */
[C---:B------:R-:W-:Y:S01]  /*16ac0*/  FFMA R16, R37.reuse, R18, R16 ;  /* 0x0000001225107223 */ /* 0x040fe20000000010 */
[----:B------:R-:W0:Y:S01]  /*16ad0*/  LDS.128 R44, [0x3140] ;  /* 0x00314000ff2c7984 */ /* 0x000e220000000c00 */
[----:B------:R-:W-:Y:S01]  /*16ae0*/  FFMA R4, R37, R6, R4 ;  /* 0x0000000625047223 */ /* 0x000fe20000000004 */
[----:B------:R-:W-:Y:S01]  /*16af0*/  @!P0 SHF.R.U32.HI R5, RZ, 0x3, R3 ;  /* 0x00000003ff058819 */ /* 0x000fe20000011603 */
[C---:B------:R-:W-:Y:S02]  /*16b00*/  FFMA R71, R76.reuse, R19, R16 ;  /* 0x000000134c477223 */ /* 0x040fe40000000010 */
[----:B------:R-:W-:Y:S01]  /*16b10*/  FFMA R76, R76, R7, R4 ;  /* 0x000000074c4c7223 */ /* 0x000fe20000000004 */
[----:B------:R-:W-:Y:S01]  /*16b20*/  @!P0 SHF.L.U32 R4, R2, 0xc, RZ ;  /* 0x0000000c02048819 */ /* 0x000fe200000006ff */
[----:B-1----:R-:W-:Y:S01]  /*16b30*/  FFMA R8, R8, R51, R53 ;  /* 0x0000003308087223 */ /* 0x002fe20000000035 */
[----:B------:R-:W-:-:S02]  /*16b40*/  @!P0 LOP3.LUT R33, R3, 0x7, RZ, 0xc0, !PT ;  /* 0x0000000703218812 */ /* 0x000fc400078ec0ff */
[----:B------:R-:W-:Y:S01]  /*16b50*/  @!P0 SHF.L.U32 R16, R5, 0x9, RZ ;  /* 0x0000000905108819 */ /* 0x000fe200000006ff */
[----:B------:R-:W-:Y:S01]  /*16b60*/  FFMA R8, R64, R9, R8 ;  /* 0x0000000940087223 */ /* 0x000fe20000000008 */
[----:B------:R-:W-:Y:S02]  /*16b70*/  @!P0 LOP3.LUT R4, R4, 0xffffe000, RZ, 0xc0, !PT ;  /* 0xffffe00004048812 */ /* 0x000fe400078ec0ff */
[----:B------:R-:W-:Y:S01]  /*16b80*/  @!P0 LOP3.LUT R33, R16, 0xfffffe00, R33, 0xe2, !PT ;  /* 0xfffffe0010218812 */ /* 0x000fe200078ee221 */
[----:B-----5:R-:W-:Y:S01]  /*16b90*/  FFMA R8, R39, R10, R8 ;  /* 0x0000000a27087223 */ /* 0x020fe20000000008 */
[----:B------:R-:W-:Y:S02]  /*16ba0*/  LDS.128 R16, [0x3220] ;  /* 0x00322000ff107984 */ /* 0x000fe40000000c00 */
[----:B------:R-:W-:Y:S02]  /*16bb0*/  @!P0 IADD3 R33, R33, 0xf8, R4 ;  /* 0x000000f821218810 */ /* 0x000fe40007ffe004 */
[----:B------:R-:W1:Y:S01]  /*16bc0*/  LDS.128 R4, [0x32a0] ;  /* 0x0032a000ff047984 */ /* 0x000e620000000c00 */
[----:B------:R-:W-:-:S02]  /*16bd0*/  FFMA R28, R51, R28, R57 ;  /* 0x0000001c331c7223 */ /* 0x000fc40000000039 */
[C---:B------:R-:W-:Y:S02]  /*16be0*/  FFMA R20, R51.reuse, R20, R55 ;  /* 0x0000001433147223 */ /* 0x040fe40000000037 */
[----:B------:R-:W-:Y:S02]  /*16bf0*/  FFMA R63, R62, R11, R8 ;  /* 0x0000000b3e3f7223 */ /* 0x000fe40000000008 */
[----:B------:R-:W5:Y:S01]  /*16c00*/  LDS.128 R8, [0x31c0] ;  /* 0x0031c000ff087984 */ /* 0x000f620000000c00 */
[C---:B------:R-:W-:Y:S02]  /*16c10*/  FFMA R29, R64.reuse, R29, R28 ;  /* 0x0000001d401d7223 */ /* 0x040fe4000000001c */
[----:B------:R-:W-:Y:S02]  /*16c20*/  FFMA R40, R51, R40, R69 ;  /* 0x0000002833287223 */ /* 0x000fe40000000045 */
[C---:B------:R-:W-:Y:S02]  /*16c30*/  FFMA R20, R64.reuse, R21, R20 ;  /* 0x0000001540147223 */ /* 0x040fe40000000014 */
[----:B------:R-:W-:-:S02]  /*16c40*/  FFMA R40, R64, R41, R40 ;  /* 0x0000002940287223 */ /* 0x000fc40000000028 */
[C---:B------:R-:W-:Y:S02]  /*16c50*/  FFMA R29, R39.reuse, R30, R29 ;  /* 0x0000001e271d7223 */ /* 0x040fe4000000001d */
[----:B------:R-:W-:Y:S02]  /*16c60*/  FFMA R20, R39, R22, R20 ;  /* 0x0000001627147223 */ /* 0x000fe40000000014 */
[----:B0-----:R-:W-:Y:S02]  /*16c70*/  FFMA R12, R51, R12, R67 ;  /* 0x0000000c330c7223 */ /* 0x001fe40000000043 */
[----:B------:R-:W-:Y:S02]  /*16c80*/  FFMA R40, R39, R42, R40 ;  /* 0x0000002a27287223 */ /* 0x000fe40000000028 */
[C---:B------:R-:W-:Y:S02]  /*16c90*/  FFMA R69, R62.reuse, R31, R29 ;  /* 0x0000001f3e457223 */ /* 0x040fe4000000001d */
[----:B------:R-:W-:Y:S01]  /*16ca0*/  FFMA R67, R62, R23, R20 ;  /* 0x000000173e437223 */ /* 0x000fe20000000014 */
[----:B------:R-:W0:Y:S01]  /*16cb0*/  LDS.128 R28, [0x3240] ;  /* 0x00324000ff1c7984 */ /* 0x000e220000000c00 */
[----:B------:R-:W-:-:S03]  /*16cc0*/  FFMA R12, R64, R13, R12 ;  /* 0x0000000d400c7223 */ /* 0x000fc6000000000c */
[----:B------:R-:W0:Y:S01]  /*16cd0*/  LDS.128 R20, [0x32c0] ;  /* 0x0032c000ff147984 */ /* 0x000e220000000c00 */
[----:B------:R-:W-:Y:S02]  /*16ce0*/  FFMA R24, R51, R24, R59 ;  /* 0x0000001833187223 */ /* 0x000fe4000000003b */
[----:B------:R-:W-:Y:S02]  /*16cf0*/  FFMA R70, R62, R43, R40 ;  /* 0x0000002b3e467223 */ /* 0x000fe40000000028 */
[----:B------:R-:W-:Y:S01]  /*16d00*/  FFMA R14, R39, R14, R12 ;  /* 0x0000000e270e7223 */ /* 0x000fe2000000000c */
[----:B------:R-:W3:Y:S01]  /*16d10*/  LDS.128 R40, [0x31e0] ;  /* 0x0031e000ff287984 */ /* 0x000ee20000000c00 */
[----:B------:R-:W-:Y:S02]  /*16d20*/  FFMA R24, R64, R25, R24 ;  /* 0x0000001940187223 */ /* 0x000fe40000000018 */
[----:B------:R-:W-:Y:S02]  /*16d30*/  FFMA R44, R51, R44, R72 ;  /* 0x0000002c332c7223 */ /* 0x000fe40000000048 */
[----:B------:R-:W-:-:S02]  /*16d40*/  FFMA R72, R62, R15, R14 ;  /* 0x0000000f3e487223 */ /* 0x000fc4000000000e */
[----:B------:R-:W3:Y:S01]  /*16d50*/  LDS.128 R12, [0x3260] ;  /* 0x00326000ff0c7984 */ /* 0x000ee20000000c00 */
[----:B------:R-:W-:-:S04]  /*16d60*/  FFMA R24, R39, R26, R24 ;  /* 0x0000001a27187223 */ /* 0x000fc80000000018 */
[----:B------:R-:W-:Y:S02]  /*16d70*/  FFMA R55, R62, R27, R24 ;  /* 0x0000001b3e377223 */ /* 0x000fe40000000018 */
[----:B------:R-:W4:Y:S01]  /*16d80*/  LDS.128 R24, [0x3160] ;  /* 0x00316000ff187984 */ /* 0x000f220000000c00 */
[C---:B-1----:R-:W-:Y:S02]  /*16d90*/  FFMA R4, R51.reuse, R4, R35 ;  /* 0x0000000433047223 */ /* 0x042fe40000000023 */
[----:B-----5:R-:W-:Y:S01]  /*16da0*/  FFMA R8, R51, R8, R65 ;  /* 0x0000000833087223 */ /* 0x020fe20000000041 */
[----:B------:R-:W-:Y:S01]  /*16db0*/  LDS R35, [R3.X4+0x1880] ;  /* 0x0018800003237984 */ /* 0x000fe20000004800 */
[C---:B------:R-:W-:Y:S02]  /*16dc0*/  FFMA R4, R64.reuse, R5, R4 ;  /* 0x0000000540047223 */ /* 0x040fe40000000004 */
[----:B------:R-:W-:Y:S02]  /*16dd0*/  FFMA R8, R64, R9, R8 ;  /* 0x0000000940087223 */ /* 0x000fe40000000008 */
[----:B------:R-:W-:-:S02]  /*16de0*/  FFMA R4, R39, R6, R4 ;  /* 0x0000000627047223 */ /* 0x000fc40000000004 */
[----:B------:R-:W-:Y:S02]  /*16df0*/  FFMA R16, R51, R16, R61 ;  /* 0x0000001033107223 */ /* 0x000fe4000000003d */
[----:B------:R-:W-:Y:S02]  /*16e00*/  FFMA R53, R62, R7, R4 ;  /* 0x000000073e357223 */ /* 0x000fe40000000004 */
[----:B------:R-:W-:Y:S01]  /*16e10*/  FFMA R8, R39, R10, R8 ;  /* 0x0000000a27087223 */ /* 0x000fe20000000008 */
[----:B------:R-:W1:Y:S01]  /*16e20*/  LDS.128 R4, [0x3110] ;  /* 0x00311000ff047984 */ /* 0x000e620000000c00 */
[----:B------:R-:W-:Y:S02]  /*16e30*/  FFMA R16, R64, R17, R16 ;  /* 0x0000001140107223 */ /* 0x000fe40000000010 */
[C---:B0-----:R-:W-:Y:S02]  /*16e40*/  FFMA R28, R51.reuse, R28, R66 ;  /* 0x0000001c331c7223 */ /* 0x041fe40000000042 */
[----:B------:R-:W-:-:S02]  /*16e50*/  FFMA R20, R51, R20, R60 ;  /* 0x0000001433147223 */ /* 0x000fc4000000003c */
[----:B------:R-:W-:Y:S01]  /*16e60*/  FFMA R59, R62, R11, R8 ;  /* 0x0000000b3e3b7223 */ /* 0x000fe20000000008 */
[----:B------:R-:W-:Y:S01]  /*16e70*/  LDS R60, [R3.X4+0x1ea0] ;  /* 0x001ea000033c7984 */ /* 0x000fe20000004800 */
[----:B------:R-:W-:-:S03]  /*16e80*/  FFMA R16, R39, R18, R16 ;  /* 0x0000001227107223 */ /* 0x000fc60000000010 */
[----:B------:R-:W0:Y:S01]  /*16e90*/  LDS.128 R8, [0x3190] ;  /* 0x00319000ff087984 */ /* 0x000e220000000c00 */
[C---:B------:R-:W-:Y:S02]  /*16ea0*/  FFMA R44, R64.reuse, R45, R44 ;  /* 0x0000002d402c7223 */ /* 0x040fe4000000002c */
[----:B------:R-:W-:Y:S02]  /*16eb0*/  FFMA R28, R64, R29, R28 ;  /* 0x0000001d401c7223 */ /* 0x000fe4000000001c */
[----:B---3--:R-:W-:Y:S02]  /*16ec0*/  FFMA R40, R51, R40, R49 ;  /* 0x0000002833287223 */ /* 0x008fe40000000031 */
[----:B------:R-:W3:Y:S01]  /*16ed0*/  LDS R49, [R3.X4+0x24c0] ;  /* 0x0024c00003317984 */ /* 0x000ee20000004800 */
[----:B------:R-:W-:Y:S02]  /*16ee0*/  FFMA R68, R62, R19, R16 ;  /* 0x000000133e447223 */ /* 0x000fe40000000010 */
[C---:B------:R-:W-:Y:S01]  /*16ef0*/  FFMA R44, R39.reuse, R46, R44 ;  /* 0x0000002e272c7223 */ /* 0x040fe2000000002c */
[----:B------:R-:W5:Y:S01]  /*16f00*/  LDS.128 R16, [0x32e0] ;  /* 0x0032e000ff107984 */ /* 0x000f620000000c00 */
[----:B------:R-:W-:-:S02]  /*16f10*/  FFMA R28, R39, R30, R28 ;  /* 0x0000001e271c7223 */ /* 0x000fc4000000001c */
[----:B------:R-:W-:Y:S02]  /*16f20*/  FFMA R20, R64, R21, R20 ;  /* 0x0000001540147223 */ /* 0x000fe40000000014 */
[----:B------:R-:W-:Y:S02]  /*16f30*/  FFMA R12, R51, R12, R58 ;  /* 0x0000000c330c7223 */ /* 0x000fe4000000003a */
[----:B------:R-:W2:Y:S01]  /*16f40*/  LDS R58, [R3.X4+0x2ae0] ;  /* 0x002ae000033a7984 */ /* 0x000ea20000004800 */
[----:B------:R-:W-:Y:S02]  /*16f50*/  FFMA R20, R39, R22, R20 ;  /* 0x0000001627147223 */ /* 0x000fe40000000014 */
[C---:B------:R-:W-:Y:S02]  /*16f60*/  FFMA R57, R62.reuse, R47, R44 ;  /* 0x0000002f3e397223 */ /* 0x040fe4000000002c */
[----:B------:R-:W-:Y:S01]  /*16f70*/  FFMA R65, R62, R31, R28 ;  /* 0x0000001f3e417223 */ /* 0x000fe2000000001c */
[----:B------:R-:W2:Y:S01]  /*16f80*/  LDS.128 R44, [0x3210] ;  /* 0x00321000ff2c7984 */ /* 0x000ea20000000c00 */
[----:B----4-:R-:W-:-:S03]  /*16f90*/  FFMA R24, R51, R24, R71 ;  /* 0x0000001833187223 */ /* 0x010fc60000000047 */
[----:B------:R-:W4:Y:S01]  /*16fa0*/  LDS.128 R28, [0x3130] ;  /* 0x00313000ff1c7984 */ /* 0x000f220000000c00 */
[----:B------:R-:W-:-:S03]  /*16fb0*/  FFMA R71, R62, R23, R20 ;  /* 0x000000173e477223 */ /* 0x000fc60000000014 */
[----:B------:R-:W4:Y:S01]  /*16fc0*/  LDS.128 R20, [0x31b0] ;  /* 0x0031b000ff147984 */ /* 0x000f220000000c00 */
[----:B------:R-:W-:-:S04]  /*16fd0*/  FFMA R37, R64, R41, R40 ;  /* 0x0000002940257223 */ /* 0x000fc80000000028 */
[----:B------:R-:W-:-:S04]  /*16fe0*/  FFMA R37, R39, R42, R37 ;  /* 0x0000002a27257223 */ /* 0x000fc80000000025 */
[----:B------:R-:W-:Y:S02]  /*16ff0*/  FFMA R37, R62, R43, R37 ;  /* 0x0000002b3e257223 */ /* 0x000fe40000000025 */
[----:B------:R-:W4:Y:S01]  /*17000*/  LDS.128 R40, [0x3230] ;  /* 0x00323000ff287984 */ /* 0x000f220000000c00 */
[----:B-1----:R-:W-:Y:S02]  /*17010*/  FFMA R4, R4, R35, R63 ;  /* 0x0000002304047223 */ /* 0x002fe4000000003f */
[----:B0-----:R-:W-:Y:S02]  /*17020*/  FFMA R8, R35, R8, R69 ;  /* 0x0000000823087223 */ /* 0x001fe40000000045 */
[C---:B------:R-:W-:Y:S02]  /*17030*/  FFMA R4, R60.reuse, R5, R4 ;  /* 0x000000053c047223 */ /* 0x040fe40000000004 */
[----:B------:R-:W-:Y:S02]  /*17040*/  FFMA R8, R60, R9, R8 ;  /* 0x000000093c087223 */ /* 0x000fe40000000008 */
[----:B---3--:R-:W-:-:S02]  /*17050*/  FFMA R4, R49, R6, R4 ;  /* 0x0000000631047223 */ /* 0x008fc40000000004 */
[----:B-----5:R-:W-:Y:S02]  /*17060*/  FFMA R16, R51, R16, R76 ;  /* 0x0000001033107223 */ /* 0x020fe4000000004c */
[----:B------:R-:W-:Y:S02]  /*17070*/  FFMA R24, R64, R25, R24 ;  /* 0x0000001940187223 */ /* 0x000fe40000000018 */
[----:B------:R-:W-:Y:S02]  /*17080*/  FFMA R8, R49, R10, R8 ;  /* 0x0000000a31087223 */ /* 0x000fe40000000008 */
[----:B--2---:R-:W-:Y:S02]  /*17090*/  FFMA R51, R58, R7, R4 ;  /* 0x000000073a337223 */ /* 0x004fe40000000004 */
[----:B------:R-:W0:Y:S01]  /*170a0*/  LDS.128 R4, [0x3250] ;  /* 0x00325000ff047984 */ /* 0x000e220000000c00 */
[----:B------:R-:W-:Y:S02]  /*170b0*/  FFMA R16, R64, R17, R16 ;  /* 0x0000001140107223 */ /* 0x000fe40000000010 */
[----:B------:R-:W-:-:S02]  /*170c0*/  FFMA R24, R39, R26, R24 ;  /* 0x0000001a27187223 */ /* 0x000fc40000000018 */
[C---:B------:R-:W-:Y:S02]  /*170d0*/  FFMA R44, R35.reuse, R44, R70 ;  /* 0x0000002c232c7223 */ /* 0x040fe40000000046 */
[----:B----4-:R-:W-:Y:S02]  /*170e0*/  FFMA R28, R35, R28, R55 ;  /* 0x0000001c231c7223 */ /* 0x010fe40000000037 */
[----:B------:R-:W-:Y:S02]  /*170f0*/  FFMA R55, R58, R11, R8 ;  /* 0x0000000b3a377223 */ /* 0x000fe40000000008 */
[----:B------:R-:W1:Y:S01]  /*17100*/  LDS.128 R8, [0x31d0] ;  /* 0x0031d000ff087984 */ /* 0x000e620000000c00 */
[----:B------:R-:W-:Y:S02]  /*17110*/  FFMA R18, R39, R18, R16 ;  /* 0x0000001227127223 */ /* 0x000fe40000000010 */
[C---:B------:R-:W-:Y:S02]  /*17120*/  FFMA R44, R60.reuse, R45, R44 ;  /* 0x0000002d3c2c7223 */ /* 0x040fe4000000002c */
[----:B------:R-:W-:-:S02]  /*17130*/  FFMA R28, R60, R29, R28 ;  /* 0x0000001d3c1c7223 */ /* 0x000fc4000000001c */
[----:B------:R-:W-:Y:S02]  /*17140*/  FFMA R20, R35, R20, R72 ;  /* 0x0000001423147223 */ /* 0x000fe40000000048 */
[----:B------:R-:W-:Y:S02]  /*17150*/  FFMA R73, R62, R27, R24 ;  /* 0x0000001b3e497223 */ /* 0x000fe40000000018 */
[----:B------:R-:W2:Y:S01]  /*17160*/  LDS.128 R24, [0x3290] ;  /* 0x00329000ff187984 */ /* 0x000ea20000000c00 */
[----:B------:R-:W-:Y:S02]  /*17170*/  FFMA R12, R64, R13, R12 ;  /* 0x0000000d400c7223 */ /* 0x000fe4000000000c */
[----:B------:R-:W-:Y:S02]  /*17180*/  FFMA R63, R62, R19, R18 ;  /* 0x000000133e3f7223 */ /* 0x000fe40000000012 */
[C---:B------:R-:W-:Y:S01]  /*17190*/  FFMA R44, R49.reuse, R46, R44 ;  /* 0x0000002e312c7223 */ /* 0x040fe2000000002c */
[----:B------:R-:W3:Y:S01]  /*171a0*/  LDS.128 R16, [0x32b0] ;  /* 0x0032b000ff107984 */ /* 0x000ee20000000c00 */
[----:B------:R-:W-:-:S02]  /*171b0*/  FFMA R28, R49, R30, R28 ;  /* 0x0000001e311c7223 */ /* 0x000fc4000000001c */
[----:B------:R-:W-:Y:S01]  /*171c0*/  FFMA R20, R60, R21, R20 ;  /* 0x000000153c147223 */ /* 0x000fe20000000014 */
[----:B------:R-:W-:Y:S01]  /*171d0*/  IADD3 R21, R81, 0x2f780, RZ ;  /* 0x0002f78051157810 */ /* 0x000fe20007ffe0ff */
[----:B------:R-:W-:Y:S02]  /*171e0*/  FFMA R14, R39, R14, R12 ;  /* 0x0000000e270e7223 */ /* 0x000fe4000000000c */
[C---:B------:R-:W-:Y:S02]  /*171f0*/  FFMA R61, R58.reuse, R47, R44 ;  /* 0x0000002f3a3d7223 */ /* 0x040fe4000000002c */
[----:B------:R-:W-:Y:S02]  /*17200*/  FFMA R20, R49, R22, R20 ;  /* 0x0000001631147223 */ /* 0x000fe40000000014 */
[C---:B------:R-:W-:Y:S02]  /*17210*/  FFMA R44, R58.reuse, R31, R28 ;  /* 0x0000001f3a2c7223 */ /* 0x040fe4000000001c */
[----:B------:R-:W4:Y:S01]  /*17220*/  LDS.128 R28, [0x32d0] ;  /* 0x0032d000ff1c7984 */ /* 0x000f220000000c00 */
[----:B------:R-:W-:-:S02]  /*17230*/  FFMA R46, R58, R23, R20 ;  /* 0x000000173a2e7223 */ /* 0x000fc40000000014 */
[----:B------:R-:W-:-:S04]  /*17240*/  @!P0 IMAD.WIDE R78, R33, R0, c[0x0][0x168] ;  /* 0x00005a00214e8625 */ /* 0x000fc800078e0200 */
[----:B------:R-:W-:Y:S02]  /*17250*/  FFMA R39, R62, R15, R14 ;  /* 0x0000000f3e277223 */ /* 0x000fe4000000000e */
[----:B------:R-:W-:Y:S01]  /*17260*/  IMAD.WIDE R20, R21, R0, c[0x0][0x160] ;  /* 0x0000580015147625 */ /* 0x000fe200078e0200 */
[----:B------:R-:W2:Y:S03]  /*17270*/  LDS.128 R12, [0x3150] ;  /* 0x00315000ff0c7984 */ /* 0x000ea60000000c00 */
[C---:B------:R-:W-:Y:S01]  /*17280*/  FFMA R40, R35.reuse, R40, R68 ;  /* 0x0000002823287223 */ /* 0x040fe20000000044 */
[----:B------:R0:W5:Y:S04]  /*17290*/  LDG.E.CONSTANT R76, [R20.64] ;  /* 0x00000004144c7981 */ /* 0x000168000c1e9900 */
[----:B------:R0:W5:Y:S04]  /*172a0*/  LDG.E.CONSTANT R74, [R20.64+0xc40] ;  /* 0x000c4004144a7981 */ /* 0x000168000c1e9900 */
[----:B------:R0:W5:Y:S04]  /*172b0*/  LDG.E.CONSTANT R72, [R20.64+0x1880] ;  /* 0x0018800414487981 */ /* 0x000168000c1e9900 */
[----:B------:R0:W5:Y:S04]  /*172c0*/  LDG.E.CONSTANT R70, [R20.64+0x24c0] ;  /* 0x0024c00414467981 */ /* 0x000168000c1e9900 */
[----:B------:R0:W5:Y:S04]  /*172d0*/  LDG.E.CONSTANT R68, [R20.64+0x3100] ;  /* 0x0031000414447981 */ /* 0x000168000c1e9900 */
[----:B------:R0:W5:Y:S04]  /*172e0*/  LDG.E.CONSTANT R66, [R20.64+0x3d40] ;  /* 0x003d400414427981 */ /* 0x000168000c1e9900 */
[----:B------:R1:W5:Y:S04]  /*172f0*/  LDG.E.CONSTANT R64, [R20.64+0x4980] ;  /* 0x0049800414407981 */ /* 0x000368000c1e9900 */
[----:B------:R2:W5:Y:S04]  /*17300*/  LDG.E.CONSTANT R62, [R20.64+0x55c0] ;  /* 0x0055c004143e7981 */ /* 0x000568000c1e9900 */
[----:B------:R3:W5:Y:S01]  /*17310*/  @!P0 LDG.E.CONSTANT R78, [R78.64] ;  /* 0x000000044e4e8981 */ /* 0x000762000c1e9900 */
[----:B0-----:R-:W-:-:S02]  /*17320*/  FFMA R4, R35, R4, R65 ;  /* 0x0000000423047223 */ /* 0x001fc40000000041 */
[C---:B-1----:R-:W-:Y:S02]  /*17330*/  FFMA R8, R35.reuse, R8, R59 ;  /* 0x0000000823087223 */ /* 0x042fe4000000003b */
[C---:B------:R-:W-:Y:S01]  /*17340*/  FFMA R4, R60.reuse, R5, R4 ;  /* 0x000000053c047223 */ /* 0x040fe20000000004 */
[----:B--2---:R-:W-:Y:S01]  /*17350*/  LDS.128 R20, [0x3270] ;  /* 0x00327000ff147984 */ /* 0x004fe20000000c00 */
[----:B------:R-:W-:Y:S02]  /*17360*/  FFMA R24, R35, R24, R67 ;  /* 0x0000001823187223 */ /* 0x000fe40000000043 */
[----:B------:R-:W-:Y:S02]  /*17370*/  FFMA R4, R49, R6, R4 ;  /* 0x0000000631047223 */ /* 0x000fe40000000004 */
[----:B------:R-:W-:Y:S02]  /*17380*/  FFMA R8, R60, R9, R8 ;  /* 0x000000093c087223 */ /* 0x000fe40000000008 */
[----:B---3--:R-:W-:-:S02]  /*17390*/  FFMA R16, R35, R16, R53 ;  /* 0x0000001023107223 */ /* 0x008fc40000000035 */
[----:B------:R-:W-:Y:S02]  /*173a0*/  FFMA R24, R60, R25, R24 ;  /* 0x000000193c187223 */ /* 0x000fe40000000018 */
[C---:B------:R-:W-:Y:S02]  /*173b0*/  FFMA R8, R49.reuse, R10, R8 ;  /* 0x0000000a31087223 */ /* 0x040fe40000000008 */
[----:B------:R-:W-:Y:S02]  /*173c0*/  FFMA R53, R58, R7, R4 ;  /* 0x000000073a357223 */ /* 0x000fe40000000004 */
[----:B------:R-:W0:Y:S01]  /*173d0*/  LDS.128 R4, [0x31f0] ;  /* 0x0031f000ff047984 */ /* 0x000e220000000c00 */
[----:B------:R-:W-:Y:S02]  /*173e0*/  FFMA R24, R49, R26, R24 ;  /* 0x0000001a31187223 */ /* 0x000fe40000000018 */
[----:B------:R-:W-:Y:S02]  /*173f0*/  FFMA R40, R60, R41, R40 ;  /* 0x000000293c287223 */ /* 0x000fe40000000028 */
[----:B----4-:R-:W-:-:S02]  /*17400*/  FFMA R28, R35, R28, R71 ;  /* 0x0000001c231c7223 */ /* 0x010fc40000000047 */
[C---:B------:R-:W-:Y:S02]  /*17410*/  FFMA R71, R58.reuse, R11, R8 ;  /* 0x0000000b3a477223 */ /* 0x040fe40000000008 */
[----:B------:R-:W1:Y:S01]  /*17420*/  LDS.128 R8, [0x32f0] ;  /* 0x0032f000ff087984 */ /* 0x000e620000000c00 */
[----:B------:R-:W-:Y:S02]  /*17430*/  FFMA R40, R49, R42, R40 ;  /* 0x0000002a31287223 */ /* 0x000fe40000000028 */
[----:B------:R-:W-:Y:S02]  /*17440*/  FFMA R12, R35, R12, R57 ;  /* 0x0000000c230c7223 */ /* 0x000fe40000000039 */
[----:B------:R-:W-:Y:S02]  /*17450*/  FFMA R47, R58, R27, R24 ;  /* 0x0000001b3a2f7223 */ /* 0x000fe40000000018 */
        /* <DEDUP_REMOVED lines=16> */
[----:B------:R-:W3:Y:S01]  /*17560*/  LDS.128 R40, [0x3200] ;  /* 0x00320000ff287984 */ /* 0x000ee20000000c00 */
[----:B------:R-:W-:-:S03]  /*17570*/  FFMA R67, R58, R15, R12 ;  /* 0x0000000f3a437223 */ /* 0x000fc6000000000c */
[----:B------:R-:W4:Y:S04]  /*17580*/  LDS R54, [R3.X4+0x620] ;  /* 0x0006200003367984 */ /* 0x000f280000004800 */
[----:B------:R-:W4:Y:S04]  /*17590*/  LDS.128 R12, [0x3100] ;  /* 0x00310000ff0c7984 */ /* 0x000f280000000c00 */
[----:B------:R-:W4:Y:S04]  /*175a0*/  LDS R57, [R3.X4+0xc40] ;  /* 0x000c400003397984 */ /* 0x000f280000004800 */
[----:B------:R-:W4:Y:S01]  /*175b0*/  LDS R52, [R3.X4+0x1260] ;  /* 0x0012600003347984 */ /* 0x000f220000004800 */
[----:B0-----:R-:W-:-:S02]  /*175c0*/  FFMA R4, R35, R4, R37 ;  /* 0x0000000423047223 */ /* 0x001fc40000000025 */
[----:B-1----:R-:W-:Y:S01]  /*175d0*/  FFMA R8, R35, R8, R63 ;  /* 0x0000000823087223 */ /* 0x002fe2000000003f */
[----:B------:R-:W-:Y:S01]  /*175e0*/  LDS R80, [R3.X4+0x1ea0] ;  /* 0x001ea00003507984 */ /* 0x000fe20000004800 */
[C---:B------:R-:W-:Y:S02]  /*175f0*/  FFMA R4, R60.reuse, R5, R4 ;  /* 0x000000053c047223 */ /* 0x040fe40000000004 */
[----:B------:R-:W-:Y:S02]  /*17600*/  FFMA R8, R60, R9, R8 ;  /* 0x000000093c087223 */ /* 0x000fe40000000008 */
[C---:B------:R-:W-:Y:S02]  /*17610*/  FFMA R4, R49.reuse, R6, R4 ;  /* 0x0000000631047223 */ /* 0x040fe40000000004 */
[----:B------:R-:W-:Y:S02]  /*17620*/  FFMA R8, R49, R10, R8 ;  /* 0x0000000a31087223 */ /* 0x000fe40000000008 */
[----:B------:R-:W-:-:S02]  /*17630*/  FFMA R63, R58, R7, R4 ;  /* 0x000000073a3f7223 */ /* 0x000fc40000000004 */
[----:B------:R-:W0:Y:S01]  /*17640*/  LDS.128 R4, [0x3220] ;  /* 0x00322000ff047984 */ /* 0x000e220000000c00 */
[----:B------:R-:W-:Y:S02]  /*17650*/  FFMA R16, R60, R17, R16 ;  /* 0x000000113c107223 */ /* 0x000fe40000000010 */
[----:B--2---:R-:W-:Y:S02]  /*17660*/  FFMA R24, R35, R24, R73 ;  /* 0x0000001823187223 */ /* 0x004fe40000000049 */
[----:B---3--:R-:W-:-:S04]  /*17670*/  FFMA R40, R59, R40, R61 ;  /* 0x000000283b287223 */ /* 0x008fc8000000003d */
[----:B----4-:R-:W-:Y:S02]  /*17680*/  FFMA R41, R54, R41, R40 ;  /* 0x0000002936297223 */ /* 0x010fe40000000028 */
[----:B------:R-:W-:Y:S02]  /*17690*/  FFMA R40, R58, R11, R8 ;  /* 0x0000000b3a287223 */ /* 0x000fe40000000008 */
[----:B------:R-:W1:Y:S01]  /*176a0*/  LDS.128 R8, [0x32a0] ;  /* 0x0032a000ff087984 */ /* 0x000e620000000c00 */
[----:B------:R-:W-:Y:S02]  /*176b0*/  FFMA R16, R49, R18, R16 ;  /* 0x0000001231107223 */ /* 0x000fe40000000010 */
[----:B------:R-:W-:Y:S02]  /*176c0*/  FFMA R12, R12, R59, R51 ;  /* 0x0000003b0c0c7223 */ /* 0x000fe40000000033 */
[----:B------:R-:W-:Y:S02]  /*176d0*/  FFMA R25, R60, R25, R24 ;  /* 0x000000193c197223 */ /* 0x000fe40000000018 */
[----:B------:R-:W-:-:S02]  /*176e0*/  FFMA R12, R54, R13, R12 ;  /* 0x0000000d360c7223 */ /* 0x000fc4000000000c */
[C---:B------:R-:W-:Y:S02]  /*176f0*/  FFMA R65, R58.reuse, R19, R16 ;  /* 0x000000133a417223 */ /* 0x040fe40000000010 */
[----:B------:R-:W-:Y:S01]  /*17700*/  FFMA R25, R49, R26, R25 ;  /* 0x0000001a31197223 */ /* 0x000fe20000000019 */
[----:B------:R-:W2:Y:S01]  /*17710*/  LDS.128 R16, [0x3180] ;  /* 0x00318000ff107984 */ /* 0x000ea20000000c00 */
[----:B------:R-:W-:Y:S02]  /*17720*/  FFMA R12, R57, R14, R12 ;  /* 0x0000000e390c7223 */ /* 0x000fe4000000000c */
[----:B------:R-:W-:Y:S02]  /*17730*/  FFMA R20, R35, R20, R39 ;  /* 0x0000001423147223 */ /* 0x000fe40000000027 */
[----:B------:R-:W-:Y:S01]  /*17740*/  FFMA R56, R58, R27, R25 ;  /* 0x0000001b3a387223 */ /* 0x000fe20000000019 */
[----:B------:R-:W-:Y:S01]  /*17750*/  LDS.128 R32, [0x3120] ;  /* 0x00312000ff207984 */ /* 0x000fe20000000c00 */
[----:B------:R-:W-:-:S03]  /*17760*/  FFMA R61, R52, R15, R12 ;  /* 0x0000000f343d7223 */ /* 0x000fc6000000000c */
[----:B------:R-:W3:Y:S04]  /*17770*/  LDS.128 R24, [0x3280] ;  /* 0x00328000ff187984 */ /* 0x000ee80000000c00 */
[----:B------:R-:W4:Y:S04]  /*17780*/  LDS.128 R36, [0x31a0] ;  /* 0x0031a000ff247984 */ /* 0x000f280000000c00 */
[----:B------:R-:W4:Y:S01]  /*17790*/  LDS.128 R12, [0x3240] ;  /* 0x00324000ff0c7984 */ /* 0x000f220000000c00 */
[C---:B------:R-:W-:Y:S02]  /*177a0*/  FFMA R29, R60.reuse, R29, R28 ;  /* 0x0000001d3c1d7223 */ /* 0x040fe4000000001c */
[----:B------:R-:W-:-:S02]  /*177b0*/  FFMA R20, R60, R21, R20 ;  /* 0x000000153c147223 */ /* 0x000fc40000000014 */
[C---:B------:R-:W-:Y:S02]  /*177c0*/  FFMA R29, R49.reuse, R30, R29 ;  /* 0x0000001e311d7223 */ /* 0x040fe4000000001d */
[----:B------:R-:W-:Y:S02]  /*177d0*/  FFMA R20, R49, R22, R20 ;  /* 0x0000001631147223 */ /* 0x000fe40000000014 */
[----:B------:R-:W4:Y:S01]  /*177e0*/  LDS.128 R48, [0x32e0] ;  /* 0x0032e000ff307984 */ /* 0x000f220000000c00 */
[C---:B0-----:R-:W-:Y:S02]  /*177f0*/  FFMA R4, R59.reuse, R4, R45 ;  /* 0x000000043b047223 */ /* 0x041fe4000000002d */
[----:B-1----:R-:W-:Y:S02]  /*17800*/  FFMA R8, R59, R8, R65 ;  /* 0x000000083b087223 */ /* 0x002fe40000000041 */
[C---:B------:R-:W-:Y:S02]  /*17810*/  FFMA R4, R54.reuse, R5, R4 ;  /* 0x0000000536047223 */ /* 0x040fe40000000004 */
[----:B------:R-:W-:-:S02]  /*17820*/  FFMA R8, R54, R9, R8 ;  /* 0x0000000936087223 */ /* 0x000fc40000000008 */
[C---:B------:R-:W-:Y:S02]  /*17830*/  FFMA R6, R57.reuse, R6, R4 ;  /* 0x0000000639067223 */ /* 0x040fe40000000004 */
[----:B------:R-:W-:Y:S02]  /*17840*/  FFMA R8, R57, R10, R8 ;  /* 0x0000000a39087223 */ /* 0x000fe40000000008 */
[----:B--2---:R-:W-:Y:S02]  /*17850*/  FFMA R16, R59, R16, R55 ;  /* 0x000000103b107223 */ /* 0x004fe40000000037 */
[----:B------:R-:W-:Y:S01]  /*17860*/  FFMA R60, R52, R7, R6 ;  /* 0x00000007343c7223 */ /* 0x000fe20000000006 */
[----:B------:R-:W-:Y:S01]  /*17870*/  LDS R55, [R3.X4+0x1880] ;  /* 0x0018800003377984 */ /* 0x000fe20000004800 */
[----:B------:R-:W-:-:S03]  /*17880*/  FFMA R73, R58, R31, R29 ;  /* 0x0000001f3a497223 */ /* 0x000fc6000000001d */
[----:B------:R-:W0:Y:S01]  /*17890*/  LDS.128 R4, [0x3110] ;  /* 0x00311000ff047984 */ /* 0x000e220000000c00 */
[----:B------:R-:W-:-:S03]  /*178a0*/  FFMA R16, R54, R17, R16 ;  /* 0x0000001136107223 */ /* 0x000fc60000000010 */
[----:B------:R-:W1:Y:S01]  /*178b0*/  LDS.128 R28, [0x31c0] ;  /* 0x0031c000ff1c7984 */ /* 0x000e620000000c00 */
[C---:B---3--:R-:W-:Y:S02]  /*178c0*/  FFMA R24, R59.reuse, R24, R47 ;  /* 0x000000183b187223 */ /* 0x048fe4000000002f */
[C---:B------:R-:W-:Y:S02]  /*178d0*/  FFMA R32, R59.reuse, R32, R44 ;  /* 0x000000203b207223 */ /* 0x040fe4000000002c */
[----:B----4-:R-:W-:Y:S02]  /*178e0*/  FFMA R36, R59, R36, R46 ;  /* 0x000000243b247223 */ /* 0x010fe4000000002e */
[----:B------:R-:W-:Y:S01]  /*178f0*/  FFMA R77, R52, R11, R8 ;  /* 0x0000000b344d7223 */ /* 0x000fe20000000008 */
[----:B------:R-:W2:Y:S01]  /*17900*/  LDS.128 R44, [0x3260] ;  /* 0x00326000ff2c7984 */ /* 0x000ea20000000c00 */
[----:B------:R-:W-:-:S03]  /*17910*/  FFMA R16, R57, R18, R16 ;  /* 0x0000001239107223 */ /* 0x000fc60000000010 */
[----:B------:R-:W3:Y:S01]  /*17920*/  LDS.128 R8, [0x3190] ;  /* 0x00319000ff087984 */ /* 0x000ee20000000c00 */
[----:B------:R-:W-:Y:S02]  /*17930*/  FFMA R12, R59, R12, R53 ;  /* 0x0000000c3b0c7223 */ /* 0x000fe40000000035 */
[----:B------:R-:W-:Y:S01]  /*17940*/  FFMA R69, R58, R23, R20 ;  /* 0x000000173a457223 */ /* 0x000fe20000000014 */
[----:B------:R-:W4:Y:S01]  /*17950*/  LDS R53, [R3.X4+0x24c0] ;  /* 0x0024c00003357984 */ /* 0x000f220000004800 */
[----:B------:R-:W-:-:S03]  /*17960*/  FFMA R82, R52, R19, R16 ;  /* 0x0000001334527223 */ /* 0x000fc60000000010 */
[----:B------:R-:W4:Y:S04]  /*17970*/  LDS.128 R20, [0x3140] ;  /* 0x00314000ff147984 */ /* 0x000f280000000c00 */
[----:B------:R-:W4:Y:S01]  /*17980*/  LDS.128 R16, [0x32c0] ;  /* 0x0032c000ff107984 */ /* 0x000f220000000c00 */
[----:B------:R-:W-:-:S03]  /*17990*/  FFMA R40, R59, R48, R40 ;  /* 0x000000303b287223 */ /* 0x000fc60000000028 */
[----:B------:R-:W4:Y:S01]  /*179a0*/  LDS R48, [R3.X4+0x2ae0] ;  /* 0x002ae00003307984 */ /* 0x000f220000004800 */
[----:B------:R-:W-:Y:S02]  /*179b0*/  FFMA R32, R54, R33, R32 ;  /* 0x0000002136207223 */ /* 0x000fe40000000020 */
[----:B0-----:R-:W-:Y:S02]  /*179c0*/  FFMA R4, R4, R55, R61 ;  /* 0x0000003704047223 */ /* 0x001fe4000000003d */
[C---:B-1----:R-:W-:Y:S02]  /*179d0*/  FFMA R28, R59.reuse, R28, R71 ;  /* 0x0000001c3b1c7223 */ /* 0x042fe40000000047 */
[----:B------:R-:W-:Y:S01]  /*179e0*/  FFMA R4, R80, R5, R4 ;  /* 0x0000000550047223 */ /* 0x000fe20000000004 */
[----:B------:R-:W-:Y:S01]  /*179f0*/  @!P0 SHF.R.U32.HI R5, RZ, 0x3, R3 ;  /* 0x00000003ff058819 */ /* 0x000fe20000011603 */
[----:B------:R-:W-:Y:S02]  /*17a00*/  FFMA R28, R54, R29, R28 ;  /* 0x0000001d361c7223 */ /* 0x000fe4000000001c */
[----:B--2---:R-:W-:-:S02]  /*17a10*/  FFMA R44, R59, R44, R69 ;  /* 0x0000002c3b2c7223 */ /* 0x004fc40000000045 */
[----:B---3--:R-:W-:Y:S01]  /*17a20*/  FFMA R8, R55, R8, R82 ;  /* 0x0000000837087223 */ /* 0x008fe20000000052 */
[----:B------:R-:W-:Y:S01]  /*17a30*/  @!P0 SHF.L.U32 R5, R5, 0x9, RZ ;  /* 0x0000000905058819 */ /* 0x000fe200000006ff */
[----:B------:R-:W-:Y:S02]  /*17a40*/  FFMA R28, R57, R30, R28 ;  /* 0x0000001e391c7223 */ /* 0x000fe4000000001c */
[----:B----4-:R-:W-:Y:S01]  /*17a50*/  FFMA R4, R53, R6, R4 ;  /* 0x0000000635047223 */ /* 0x010fe20000000004 */
[----:B------:R-:W-:Y:S01]  /*17a60*/  @!P0 LOP3.LUT R6, R3, 0x7, RZ, 0xc0, !PT ;  /* 0x0000000703068812 */ /* 0x000fe200078ec0ff */
[----:B------:R-:W-:Y:S02]  /*17a70*/  FFMA R44, R54, R45, R44 ;  /* 0x0000002d362c7223 */ /* 0x000fe4000000002c */
[----:B------:R-:W-:Y:S01]  /*17a80*/  FFMA R8, R80, R9, R8 ;  /* 0x0000000950087223 */ /* 0x000fe20000000008 */
[----:B------:R-:W-:Y:S01]  /*17a90*/  @!P0 SHF.L.U32 R9, R2, 0xc, RZ ;  /* 0x0000000c02098819 */ /* 0x000fe200000006ff */
[----:B------:R-:W-:-:S02]  /*17aa0*/  FFMA R20, R59, R20, R67 ;  /* 0x000000143b147223 */ /* 0x000fc40000000043 */
[----:B------:R-:W-:Y:S01]  /*17ab0*/  FFMA R32, R57, R34, R32 ;  /* 0x0000002239207223 */ /* 0x000fe20000000020 */
[----:B------:R-:W-:Y:S01]  /*17ac0*/  @!P0 LOP3.LUT R6, R5, 0xfffffe00, R6, 0xe2, !PT ;  /* 0xfffffe0005068812 */ /* 0x000fe200078ee206 */
[----:B------:R-:W-:Y:S01]  /*17ad0*/  FFMA R16, R59, R16, R73 ;  /* 0x000000103b107223 */ /* 0x000fe20000000049 */
[----:B------:R-:W-:Y:S01]  /*17ae0*/  @!P0 LOP3.LUT R9, R9, 0xffffe000, RZ, 0xc0, !PT ;  /* 0xffffe00009098812 */ /* 0x000fe200078ec0ff */
[----:B------:R-:W-:Y:S02]  /*17af0*/  FFMA R46, R57, R46, R44 ;  /* 0x0000002e392e7223 */ /* 0x000fe4000000002c */
[C---:B------:R-:W-:Y:S02]  /*17b00*/  FFMA R24, R54.reuse, R25, R24 ;  /* 0x0000001936187223 */ /* 0x040fe40000000018 */
[----:B------:R-:W-:Y:S02]  /*17b10*/  FFMA R20, R54, R21, R20 ;  /* 0x0000001536147223 */ /* 0x000fe40000000014 */
[----:B------:R-:W-:-:S02]  /*17b20*/  FFMA R75, R52, R31, R28 ;  /* 0x0000001f344b7223 */ /* 0x000fc4000000001c */
[----:B------:R-:W0:Y:S01]  /*17b30*/  LDS.128 R28, [0x3290] ;  /* 0x00329000ff1c7984 */ /* 0x000e220000000c00 */
[----:B------:R-:W-:Y:S02]  /*17b40*/  FFMA R83, R52, R35, R32 ;  /* 0x0000002334537223 */ /* 0x000fe40000000020 */
[----:B------:R-:W-:Y:S01]  /*17b50*/  FFMA R16, R54, R17, R16 ;  /* 0x0000001136107223 */ /* 0x000fe20000000010 */
[----:B------:R-:W1:Y:S01]  /*17b60*/  LDS.128 R32, [0x31e0] ;  /* 0x0031e000ff207984 */ /* 0x000e620000000c00 */
[----:B------:R-:W-:Y:S01]  /*17b70*/  FFMA R71, R52, R47, R46 ;  /* 0x0000002f34477223 */ /* 0x000fe2000000002e */
[----:B------:R-:W-:Y:S01]  /*17b80*/  @!P0 IADD3 R47, R6, 0x100, R9 ;  /* 0x00000100062f8810 */ /* 0x000fe20007ffe009 */
[C---:B------:R-:W-:Y:S02]  /*17b90*/  FFMA R24, R57.reuse, R26, R24 ;  /* 0x0000001a39187223 */ /* 0x040fe40000000018 */
[----:B------:R-:W-:Y:S02]  /*17ba0*/  FFMA R20, R57, R22, R20 ;  /* 0x0000001639147223 */ /* 0x000fe40000000014 */
[----:B------:R-:W-:-:S02]  /*17bb0*/  FFMA R12, R54, R13, R12 ;  /* 0x0000000d360c7223 */ /* 0x000fc4000000000c */
[----:B------:R-:W-:Y:S02]  /*17bc0*/  FFMA R45, R48, R7, R4 ;  /* 0x00000007302d7223 */ /* 0x000fe40000000004 */
[----:B------:R-:W2:Y:S01]  /*17bd0*/  LDS.128 R4, [0x31d0] ;  /* 0x0031d000ff047984 */ /* 0x000ea20000000c00 */
[C---:B------:R-:W-:Y:S02]  /*17be0*/  FFMA R18, R57.reuse, R18, R16 ;  /* 0x0000001239127223 */ /* 0x040fe40000000010 */
[C---:B------:R-:W-:Y:S02]  /*17bf0*/  FFMA R14, R57.reuse, R14, R12 ;  /* 0x0000000e390e7223 */ /* 0x040fe4000000000c */
[----:B------:R-:W-:Y:S02]  /*17c00*/  FFMA R40, R54, R49, R40 ;  /* 0x0000003136287223 */ /* 0x000fe40000000028 */
[C---:B------:R-:W-:Y:S02]  /*17c10*/  FFMA R79, R52.reuse, R27, R24 ;  /* 0x0000001b344f7223 */ /* 0x040fe40000000018 */
[----:B------:R-:W-:Y:S01]  /*17c20*/  FFMA R65, R52, R23, R20 ;  /* 0x0000001734417223 */ /* 0x000fe20000000014 */
[----:B------:R-:W3:Y:S01]  /*17c30*/  LDS.128 R24, [0x3160] ;  /* 0x00316000ff187984 */ /* 0x000ee20000000c00 */
[----:B------:R-:W-:-:S03]  /*17c40*/  FFMA R41, R57, R42, R41 ;  /* 0x0000002a39297223 */ /* 0x000fc60000000029 */
[----:B------:R-:W4:Y:S01]  /*17c50*/  LDS.128 R20, [0x3210] ;  /* 0x00321000ff147984 */ /* 0x000f220000000c00 */
[----:B------:R-:W-:Y:S02]  /*17c60*/  FFMA R73, R57, R50, R40 ;  /* 0x0000003239497223 */ /* 0x000fe40000000028 */
[C---:B------:R-:W-:Y:S02]  /*17c70*/  FFMA R85, R52.reuse, R19, R18 ;  /* 0x0000001334557223 */ /* 0x040fe40000000012 */
[C---:B------:R-:W-:Y:S01]  /*17c80*/  FFMA R50, R52.reuse, R15, R14 ;  /* 0x0000000f34327223 */ /* 0x040fe2000000000e */
[----:B------:R-:W5:Y:S01]  /*17c90*/  LDS.128 R16, [0x3230] ;  /* 0x00323000ff107984 */ /* 0x000f620000000c00 */
[----:B------:R-:W-:-:S03]  /*17ca0*/  FFMA R58, R52, R43, R41 ;  /* 0x0000002b343a7223 */ /* 0x000fc60000000029 */
[----:B------:R-:W5:Y:S04]  /*17cb0*/  LDS.128 R12, [0x32b0] ;  /* 0x0032b000ff0c7984 */ /* 0x000f680000000c00 */
[----:B------:R-:W5:Y:S01]  /*17cc0*/  LDS.128 R40, [0x31b0] ;  /* 0x0031b000ff287984 */ /* 0x000f620000000c00 */
[----:B0-----:R-:W-:Y:S02]  /*17cd0*/  FFMA R28, R55, R28, R79 ;  /* 0x0000001c371c7223 */ /* 0x001fe4000000004f */
[----:B-1----:R-:W-:Y:S02]  /*17ce0*/  FFMA R32, R59, R32, R63 ;  /* 0x000000203b207223 */ /* 0x002fe4000000003f */
[----:B------:R-:W-:Y:S02]  /*17cf0*/  FFMA R36, R54, R37, R36 ;  /* 0x0000002536247223 */ /* 0x000fe40000000024 */
[----:B------:R-:W-:-:S02]  /*17d00*/  FFMA R28, R80, R29, R28 ;  /* 0x0000001d501c7223 */ /* 0x000fc4000000001c */
[----:B------:R-:W-:Y:S02]  /*17d10*/  FFMA R32, R54, R33, R32 ;  /* 0x0000002136207223 */ /* 0x000fe40000000020 */
[----:B--2---:R-:W-:Y:S02]  /*17d20*/  FFMA R4, R55, R4, R75 ;  /* 0x0000000437047223 */ /* 0x004fe4000000004b */
[----:B------:R-:W-:Y:S02]  /*17d30*/  FFMA R36, R57, R38, R36 ;  /* 0x0000002639247223 */ /* 0x000fe40000000024 */
[----:B------:R-:W-:Y:S02]  /*17d40*/  FFMA R28, R53, R30, R28 ;  /* 0x0000001e351c7223 */ /* 0x000fe4000000001c */
[----:B------:R-:W-:Y:S02]  /*17d50*/  FFMA R4, R80, R5, R4 ;  /* 0x0000000550047223 */ /* 0x000fe40000000004 */
[----:B------:R-:W-:-:S02]  /*17d60*/  FFMA R34, R57, R34, R32 ;  /* 0x0000002239227223 */ /* 0x000fc40000000020 */
[----:B---3--:R-:W-:Y:S02]  /*17d70*/  FFMA R24, R59, R24, R56 ;  /* 0x000000183b187223 */ /* 0x008fe40000000038 */
[----:B----4-:R-:W-:Y:S02]  /*17d80*/  FFMA R20, R55, R20, R58 ;  /* 0x0000001437147223 */ /* 0x010fe4000000003a */
[----:B------:R-:W-:Y:S02]  /*17d90*/  FFMA R84, R52, R39, R36 ;  /* 0x0000002734547223 */ /* 0x000fe40000000024 */
[----:B------:R-:W-:Y:S01]  /*17da0*/  FFMA R63, R48, R31, R28 ;  /* 0x0000001f303f7223 */ /* 0x000fe2000000001c */
[----:B------:R-:W-:Y:S01]  /*17db0*/  IADD3 R31, R81, 0x31000, RZ ;  /* 0x00031000511f7810 */ /* 0x000fe20007ffe0ff */
[----:B-----5:R-:W-:Y:S01]  /*17dc0*/  FFMA R16, R55, R16, R60 ;  /* 0x0000001037107223 */ /* 0x020fe2000000003c */
[----:B------:R-:W-:Y:S01]  /*17dd0*/  LDS.128 R36, [0x3130] ;  /* 0x00313000ff247984 */ /* 0x000fe20000000c00 */
[----:B------:R-:W-:-:S02]  /*17de0*/  FFMA R4, R53, R6, R4 ;  /* 0x0000000635047223 */ /* 0x000fc40000000004 */
[----:B------:R-:W-:Y:S02]  /*17df0*/  FFMA R24, R54, R25, R24 ;  /* 0x0000001936187223 */ /* 0x000fe40000000018 */
[----:B------:R-:W-:Y:S02]  /*17e00*/  FFMA R20, R80, R21, R20 ;  /* 0x0000001550147223 */ /* 0x000fe40000000014 */
[C---:B------:R-:W-:Y:S02]  /*17e10*/  FFMA R12, R55.reuse, R12, R77 ;  /* 0x0000000c370c7223 */ /* 0x040fe4000000004d */
[----:B------:R-:W-:Y:S02]  /*17e20*/  FFMA R67, R52, R35, R34 ;  /* 0x0000002334437223 */ /* 0x000fe40000000022 */
[----:B------:R-:W-:Y:S01]  /*17e30*/  FFMA R40, R55, R40, R84 ;  /* 0x0000002837287223 */ /* 0x000fe20000000054 */
[----:B------:R-:W0:Y:S01]  /*17e40*/  LDS.128 R32, [0x3250] ;  /* 0x00325000ff207984 */ /* 0x000e220000000c00 */
[----:B------:R-:W-:-:S02]  /*17e50*/  FFMA R16, R80, R17, R16 ;  /* 0x0000001150107223 */ /* 0x000fc40000000010 */
[----:B------:R-:W-:-:S04]  /*17e60*/  @!P0 IMAD.WIDE R28, R47, R0, c[0x0][0x168] ;  /* 0x00005a002f1c8625 */ /* 0x000fc800078e0200 */
[----:B------:R-:W-:Y:S02]  /*17e70*/  FFMA R26, R57, R26, R24 ;  /* 0x0000001a391a7223 */ /* 0x000fe40000000018 */
[C---:B------:R-:W-:Y:S01]  /*17e80*/  FFMA R8, R53.reuse, R10, R8 ;  /* 0x0000000a35087223 */ /* 0x040fe20000000008 */
[----:B------:R1:W2:Y:S01]  /*17e90*/  @!P0 LDG.E.CONSTANT R28, [R28.64] ;  /* 0x000000041c1c8981 */ /* 0x0002a2000c1e9900 */
[----:B------:R-:W-:Y:S02]  /*17ea0*/  FFMA R20, R53, R22, R20 ;  /* 0x0000001635147223 */ /* 0x000fe40000000014 */
[----:B------:R-:W-:Y:S02]  /*17eb0*/  FFMA R17, R80, R13, R12 ;  /* 0x0000000d50117223 */ /* 0x000fe4000000000c */
[----:B------:R-:W-:Y:S02]  /*17ec0*/  FFMA R47, R48, R7, R4 ;  /* 0x00000007302f7223 */ /* 0x000fe40000000004 */
[----:B------:R-:W-:Y:S01]  /*17ed0*/  IMAD.WIDE R12, R31, R0, c[0x0][0x160] ;  /* 0x000058001f0c7625 */ /* 0x000fe200078e0200 */
[----:B------:R-:W3:Y:S03]  /*17ee0*/  LDS.128 R4, [0x31f0] ;  /* 0x0031f000ff047984 */ /* 0x000ee60000000c00 */
[----:B------:R-:W-:Y:S01]  /*17ef0*/  FFMA R40, R80, R41, R40 ;  /* 0x0000002950287223 */ /* 0x000fe20000000028 */
[----:B------:R4:W5:Y:S01]  /*17f00*/  LDG.E.CONSTANT R30, [R12.64] ;  /* 0x000000040c1e7981 */ /* 0x000962000c1e9900 */
[----:B------:R-:W-:-:S02]  /*17f10*/  FFMA R86, R52, R27, R26 ;  /* 0x0000001b34567223 */ /* 0x000fc4000000001a */
[----:B------:R-:W-:Y:S01]  /*17f20*/  FFMA R73, R52, R51, R73 ;  /* 0x0000003334497223 */ /* 0x000fe20000000049 */
[----:B------:R-:W-:Y:S01]  /*17f30*/  LDS.128 R24, [0x32d0] ;  /* 0x0032d000ff187984 */ /* 0x000fe20000000c00 */
[C---:B------:R-:W-:Y:S02]  /*17f40*/  FFMA R49, R48.reuse, R11, R8 ;  /* 0x0000000b30317223 */ /* 0x040fe40000000008 */
[C---:B------:R-:W-:Y:S01]  /*17f50*/  FFMA R69, R48.reuse, R23, R20 ;  /* 0x0000001730457223 */ /* 0x040fe20000000014 */
[----:B------:R-:W0:Y:S01]  /*17f60*/  LDS.128 R8, [0x3150] ;  /* 0x00315000ff087984 */ /* 0x000e220000000c00 */
[C---:B------:R-:W-:Y:S02]  /*17f70*/  FFMA R40, R53.reuse, R42, R40 ;  /* 0x0000002a35287223 */ /* 0x040fe40000000028 */
[----:B------:R-:W-:Y:S01]  /*17f80*/  FFMA R14, R53, R14, R17 ;  /* 0x0000000e350e7223 */ /* 0x000fe20000000011 */
[----:B------:R-:W1:Y:S04]  /*17f90*/  LDS.128 R20, [0x3170] ;  /* 0x00317000ff147984 */ /* 0x000e680000000c00 */
[----:B------:R4:W2:Y:S04]  /*17fa0*/  LDG.E.CONSTANT R60, [R12.64+0xc40] ;  /* 0x000c40040c3c7981 */ /* 0x0008a8000c1e9900 */
[----:B------:R4:W2:Y:S04]  /*17fb0*/  LDG.E.CONSTANT R58, [R12.64+0x1880] ;  /* 0x001880040c3a7981 */ /* 0x0008a8000c1e9900 */
[----:B------:R4:W2:Y:S04]  /*17fc0*/  LDG.E.CONSTANT R56, [R12.64+0x24c0] ;  /* 0x0024c0040c387981 */ /* 0x0008a8000c1e9900 */
[----:B------:R4:W2:Y:S04]  /*17fd0*/  LDG.E.CONSTANT R54, [R12.64+0x3100] ;  /* 0x003100040c367981 */ /* 0x0008a8000c1e9900 */
[----:B------:R4:W2:Y:S04]  /*17fe0*/  LDG.E.CONSTANT R52, [R12.64+0x3d40] ;  /* 0x003d40040c347981 */ /* 0x0008a8000c1e9900 */
[----:B------:R4:W2:Y:S04]  /*17ff0*/  LDG.E.CONSTANT R44, [R12.64+0x4980] ;  /* 0x004980040c2c7981 */ /* 0x0008a8000c1e9900 */
[----:B------:R4:W2:Y:S01]  /*18000*/  LDG.E.CONSTANT R46, [R12.64+0x55c0] ;  /* 0x0055c0040c2e7981 */ /* 0x0008a2000c1e9900 */
[----:B------:R-:W-:-:S02]  /*18010*/  FFMA R61, R48, R43, R40 ;  /* 0x0000002b303d7223 */ /* 0x000fc40000000028 */
[----:B------:R-:W-:Y:S01]  /*18020*/  FFMA R57, R48, R15, R14 ;  /* 0x0000000f30397223 */ /* 0x000fe2000000000e */
[----:B------:R-:W1:Y:S04]  /*18030*/  LDS.128 R40, [0x3270] ;  /* 0x00327000ff287984 */ /* 0x000e680000000c00 */
[----:B----4-:R-:W4:Y:S01]  /*18040*/  LDS.128 R12, [0x32f0] ;  /* 0x0032f000ff0c7984 */ /* 0x010f220000000c00 */
[C---:B0-----:R-:W-:Y:S02]  /*18050*/  FFMA R32, R55.reuse, R32, R50 ;  /* 0x0000002037207223 */ /* 0x041fe40000000032 */
[----:B---3--:R-:W-:Y:S01]  /*18060*/  FFMA R4, R55, R4, R67 ;  /* 0x0000000437047223 */ /* 0x008fe20000000043 */
[----:B------:R-:W-:Y:S06]  /*18070*/  BAR.SYNC 0x0 ;  /* 0x0000000000007b1d */ /* 0x000fec0000000000 */
[----:B------:R-:W-:-:S02]  /*18080*/  FFMA R32, R80, R33, R32 ;  /* 0x0000002150207223 */ /* 0x000fc40000000020 */
[----:B------:R-:W-:Y:S02]  /*18090*/  FFMA R4, R80, R5, R4 ;  /* 0x0000000550047223 */ /* 0x000fe40000000004 */
[C---:B------:R-:W-:Y:S02]  /*180a0*/  FFMA R36, R55.reuse, R36, R83 ;  /* 0x0000002437247223 */ /* 0x040fe40000000053 */
[C---:B------:R-:W-:Y:S02]  /*180b0*/  FFMA R8, R55.reuse, R8, R65 ;  /* 0x0000000837087223 */ /* 0x040fe40000000041 */
[C---:B------:R-:W-:Y:S02]  /*180c0*/  FFMA R24, R55.reuse, R24, R85 ;  /* 0x0000001837187223 */ /* 0x040fe40000000055 */
[----:B-1----:R-:W-:Y:S02]  /*180d0*/  FFMA R20, R55, R20, R86 ;  /* 0x0000001437147223 */ /* 0x002fe40000000056 */
[----:B------:R-:W-:-:S02]  /*180e0*/  FFMA R34, R53, R34, R32 ;  /* 0x0000002235227223 */ /* 0x000fc40000000020 */
[----:B------:R-:W-:Y:S01]  /*180f0*/  FFMA R4, R53, R6, R4 ;  /* 0x0000000635047223 */ /* 0x000fe20000000004 */
[----:B------:R-:W-:Y:S01]  /*18100*/  @!P0 STS [R3.X4+0x3100], R78 ;  /* 0x0031004e03008388 */ /* 0x000fe20000004800 */
[C---:B------:R-:W-:Y:S02]  /*18110*/  FFMA R36, R80.reuse, R37, R36 ;  /* 0x0000002550247223 */ /* 0x040fe40000000024 */
[C---:B------:R-:W-:Y:S01]  /*18120*/  FFMA R8, R80.reuse, R9, R8 ;  /* 0x0000000950087223 */ /* 0x040fe20000000008 */
[----:B------:R-:W-:Y:S01]  /*18130*/  STS [R3.X4], R76 ;  /* 0x0000004c03007388 */ /* 0x000fe20000004800 */
[C---:B------:R-:W-:Y:S02]  /*18140*/  FFMA R24, R80.reuse, R25, R24 ;  /* 0x0000001950187223 */ /* 0x040fe40000000018 */
[----:B------:R-:W-:Y:S01]  /*18150*/  FFMA R21, R80, R21, R20 ;  /* 0x0000001550157223 */ /* 0x000fe20000000014 */
[----:B------:R-:W-:Y:S01]  /*18160*/  STS [R3.X4+0x620], R74 ;  /* 0x0006204a03007388 */ /* 0x000fe20000004800 */
[----:B------:R-:W-:-:S03]  /*18170*/  FFMA R40, R55, R40, R71 ;  /* 0x0000002837287223 */ /* 0x000fc60000000047 */
[----:B------:R-:W-:Y:S01]  /*18180*/  STS [R3.X4+0xc40], R72 ;  /* 0x000c404803007388 */ /* 0x000fe20000004800 */
[----:B------:R-:W-:-:S03]  /*18190*/  FFMA R36, R53, R38, R36 ;  /* 0x0000002635247223 */ /* 0x000fc60000000024 */
[----:B------:R0:W-:Y:S01]  /*181a0*/  STS [R3.X4+0x1260], R70 ;  /* 0x0012604603007388 */ /* 0x0001e20000004800 */
[----:B----4-:R-:W-:-:S03]  /*181b0*/  FFMA R12, R55, R12, R73 ;  /* 0x0000000c370c7223 */ /* 0x010fc60000000049 */
[----:B------:R-:W-:Y:S01]  /*181c0*/  STS [R3.X4+0x1880], R68 ;  /* 0x0018804403007388 */ /* 0x000fe20000004800 */
[----:B------:R-:W-:-:S03]  /*181d0*/  FFMA R18, R53, R18, R16 ;  /* 0x0000001235127223 */ /* 0x000fc60000000010 */
[----:B------:R-:W-:Y:S01]  /*181e0*/  STS [R3.X4+0x1ea0], R66 ;  /* 0x001ea04203007388 */ /* 0x000fe20000004800 */
[----:B0-----:R-:W-:-:S03]  /*181f0*/  FFMA R70, R48, R35, R34 ;  /* 0x0000002330467223 */ /* 0x001fc60000000022 */
[----:B------:R-:W-:Y:S01]  /*18200*/  STS [R3.X4+0x24c0], R64 ;  /* 0x0024c04003007388 */ /* 0x000fe20000004800 */
[----:B------:R-:W-:-:S03]  /*18210*/  FFMA R8, R53, R10, R8 ;  /* 0x0000000a35087223 */ /* 0x000fc60000000008 */
[----:B------:R-:W-:Y:S01]  /*18220*/  STS [R3.X4+0x2ae0], R62 ;  /* 0x002ae03e03007388 */ /* 0x000fe20000004800 */
[----:B------:R-:W-:-:S03]  /*18230*/  FFMA R26, R53, R26, R24 ;  /* 0x0000001a351a7223 */ /* 0x000fc60000000018 */
[----:B------:R-:W-:Y:S06]  /*18240*/  BAR.SYNC 0x0 ;  /* 0x0000000000007b1d */ /* 0x000fec0000000000 */
[----:B------:R-:W-:Y:S01]  /*18250*/  LDS R29, [R3.X4] ;  /* 0x00000000031d7984 */ /* 0x000fe20000004800 */
[----:B------:R-:W-:Y:S02]  /*18260*/  FFMA R21, R53, R22, R21 ;  /* 0x0000001635157223 */ /* 0x000fe40000000015 */
[C---:B------:R-:W-:Y:S01]  /*18270*/  FFMA R55, R48.reuse, R7, R4 ;  /* 0x0000000730377223 */ /* 0x040fe20000000004 */
[----:B------:R-:W0:Y:S04]  /*18280*/  LDS.128 R32, [0x31a0] ;  /* 0x0031a000ff207984 */ /* 0x000e280000000c00 */
[----:B------:R-:W1:Y:S01]  /*18290*/  LDS.128 R4, [0x3220] ;  /* 0x00322000ff047984 */ /* 0x000e620000000c00 */
[----:B------:R-:W-:-:S03]  /*182a0*/  FFMA R59, R48, R39, R36 ;  /* 0x00000027303b7223 */ /* 0x000fc60000000024 */
[----:B------:R-:W3:Y:S01]  /*182b0*/  LDS R50, [R3.X4+0x620] ;  /* 0x0006200003327984 */ /* 0x000ee20000004800 */
[C---:B------:R-:W-:Y:S02]  /*182c0*/  FFMA R65, R48.reuse, R19, R18 ;  /* 0x0000001330417223 */ /* 0x040fe40000000012 */
[C---:B------:R-:W-:Y:S01]  /*182d0*/  FFMA R51, R48.reuse, R11, R8 ;  /* 0x0000000b30337223 */ /* 0x040fe20000000008 */
[----:B------:R-:W4:Y:S01]  /*182e0*/  LDS.128 R16, [0x3180] ;  /* 0x00318000ff107984 */ /* 0x000f220000000c00 */
[C---:B------:R-:W-:Y:S02]  /*182f0*/  FFMA R68, R48.reuse, R27, R26 ;  /* 0x0000001b30447223 */ /* 0x040fe4000000001a */
[----:B------:R-:W-:Y:S01]  /*18300*/  FFMA R64, R48, R23, R21 ;  /* 0x0000001730407223 */ /* 0x000fe20000000015 */
[----:B------:R-:W4:Y:S04]  /*18310*/  LDS.128 R8, [0x3100] ;  /* 0x00310000ff087984 */ /* 0x000f280000000c00 */
[----:B------:R-:W4:Y:S04]  /*18320*/  LDS.128 R36, [0x3200] ;  /* 0x00320000ff247984 */ /* 0x000f280000000c00 */
[----:B------:R-:W4:Y:S04]  /*18330*/  LDS.128 R20, [0x3280] ;  /* 0x00328000ff147984 */ /* 0x000f280000000c00 */
[----:B------:R-:W4:Y:S04]  /*18340*/  LDS.128 R24, [0x3120] ;  /* 0x00312000ff187984 */ /* 0x000f280000000c00 */
[----:B------:R-:W4:Y:S04]  /*18350*/  LDS R31, [R3.X4+0xc40] ;  /* 0x000c4000031f7984 */ /* 0x000f280000004800 */
[----:B------:R-:W4:Y:S01]  /*18360*/  LDS R66, [R3.X4+0x1260] ;  /* 0x0012600003427984 */ /* 0x000f220000004800 */
[----:B0-----:R-:W-:-:S02]  /*18370*/  FFMA R32, R29, R32, R61 ;  /* 0x000000201d207223 */ /* 0x001fc4000000003d */
[C---:B-1----:R-:W-:Y:S02]  /*18380*/  FFMA R4, R29.reuse, R4, R65 ;  /* 0x000000041d047223 */ /* 0x042fe40000000041 */
[C---:B---3--:R-:W-:Y:S02]  /*18390*/  FFMA R32, R50.reuse, R33, R32 ;  /* 0x0000002132207223 */ /* 0x048fe40000000020 */
[----:B------:R-:W-:Y:S02]  /*183a0*/  FFMA R4, R50, R5, R4 ;  /* 0x0000000532047223 */ /* 0x000fe40000000004 */
[C---:B----4-:R-:W-:Y:S02]  /*183b0*/  FFMA R16, R29.reuse, R16, R49 ;  /* 0x000000101d107223 */ /* 0x050fe40000000031 */
[----:B------:R-:W-:Y:S02]  /*183c0*/  FFMA R8, R8, R29, R45 ;  /* 0x0000001d08087223 */ /* 0x000fe4000000002d */
[C---:B------:R-:W-:Y:S01]  /*183d0*/  FFMA R36, R29.reuse, R36, R69 ;  /* 0x000000241d247223 */ /* 0x040fe20000000045 */
[----:B------:R-:W-:Y:S01]  /*183e0*/  LDS R45, [R3.X4+0x1880] ;  /* 0x00188000032d7984 */ /* 0x000fe20000004800 */
[----:B------:R-:W-:-:S02]  /*183f0*/  FFMA R20, R29, R20, R63 ;  /* 0x000000141d147223 */ /* 0x000fc4000000003f */
[----:B------:R-:W-:Y:S02]  /*18400*/  FFMA R24, R29, R24, R59 ;  /* 0x000000181d187223 */ /* 0x000fe4000000003b */
[C---:B------:R-:W-:Y:S02]  /*18410*/  FFMA R40, R80.reuse, R41, R40 ;  /* 0x0000002950287223 */ /* 0x040fe40000000028 */
[C---:B------:R-:W-:Y:S02]  /*18420*/  FFMA R32, R31.reuse, R34, R32 ;  /* 0x000000221f207223 */ /* 0x040fe40000000020 */
[----:B------:R-:W-:Y:S02]  /*18430*/  FFMA R12, R80, R13, R12 ;  /* 0x0000000d500c7223 */ /* 0x000fe4000000000c */
[----:B------:R-:W-:Y:S02]  /*18440*/  FFMA R4, R31, R6, R4 ;  /* 0x000000061f047223 */ /* 0x000fe40000000004 */
[----:B------:R-:W-:-:S02]  /*18450*/  FFMA R8, R50, R9, R8 ;  /* 0x0000000932087223 */ /* 0x000fc40000000008 */
[C---:B------:R-:W-:Y:S02]  /*18460*/  FFMA R16, R50.reuse, R17, R16 ;  /* 0x0000001132107223 */ /* 0x040fe40000000010 */
[C---:B------:R-:W-:Y:S02]  /*18470*/  FFMA R36, R50.reuse, R37, R36 ;  /* 0x0000002532247223 */ /* 0x040fe40000000024 */
[C---:B------:R-:W-:Y:S02]  /*18480*/  FFMA R20, R50.reuse, R21, R20 ;  /* 0x0000001532147223 */ /* 0x040fe40000000014 */
[----:B------:R-:W-:Y:S02]  /*18490*/  FFMA R24, R50, R25, R24 ;  /* 0x0000001932187223 */ /* 0x000fe40000000018 */
[----:B------:R-:W-:Y:S02]  /*184a0*/  FFMA R61, R66, R35, R32 ;  /* 0x00000023423d7223 */ /* 0x000fe40000000020 */
[C---:B------:R-:W-:Y:S01]  /*184b0*/  FFMA R40, R53.reuse, R42, R40 ;  /* 0x0000002a35287223 */ /* 0x040fe20000000028 */
[----:B------:R-:W0:Y:S01]  /*184c0*/  LDS.128 R32, [0x3260] ;  /* 0x00326000ff207984 */ /* 0x000e220000000c00 */
[----:B------:R-:W-:-:S02]  /*184d0*/  FFMA R12, R53, R14, R12 ;  /* 0x0000000e350c7223 */ /* 0x000fc4000000000c */
[C---:B------:R-:W-:Y:S02]  /*184e0*/  FFMA R8, R31.reuse, R10, R8 ;  /* 0x0000000a1f087223 */ /* 0x040fe40000000008 */
[C---:B------:R-:W-:Y:S02]  /*184f0*/  FFMA R16, R31.reuse, R18, R16 ;  /* 0x000000121f107223 */ /* 0x040fe40000000010 */
[C---:B------:R-:W-:Y:S02]  /*18500*/  FFMA R36, R31.reuse, R38, R36 ;  /* 0x000000261f247223 */ /* 0x040fe40000000024 */
[C---:B------:R-:W-:Y:S02]  /*18510*/  FFMA R22, R31.reuse, R22, R20 ;  /* 0x000000161f167223 */ /* 0x040fe40000000014 */
[----:B------:R-:W-:Y:S02]  /*18520*/  FFMA R24, R31, R26, R24 ;  /* 0x0000001a1f187223 */ /* 0x000fe40000000018 */
[----:B------:R-:W-:-:S02]  /*18530*/  FFMA R53, R66, R7, R4 ;  /* 0x0000000742357223 */ /* 0x000fc40000000004 */
[----:B------:R-:W1:Y:S01]  /*18540*/  LDS.128 R4, [0x32e0] ;  /* 0x0032e000ff047984 */ /* 0x000e620000000c00 */
[C---:B------:R-:W-:Y:S02]  /*18550*/  FFMA R62, R48.reuse, R15, R12 ;  /* 0x0000000f303e7223 */ /* 0x040fe4000000000c */
[----:B------:R-:W-:Y:S01]  /*18560*/  FFMA R71, R48, R43, R40 ;  /* 0x0000002b30477223 */ /* 0x000fe20000000028 */
[----:B------:R-:W3:Y:S01]  /*18570*/  LDS.128 R12, [0x32a0] ;  /* 0x0032a000ff0c7984 */ /* 0x000ee20000000c00 */
[C---:B------:R-:W-:Y:S02]  /*18580*/  FFMA R63, R66.reuse, R11, R8 ;  /* 0x0000000b423f7223 */ /* 0x040fe40000000008 */
[C---:B------:R-:W-:Y:S01]  /*18590*/  FFMA R67, R66.reuse, R19, R16 ;  /* 0x0000001342437223 */ /* 0x040fe20000000010 */
[----:B------:R-:W4:Y:S01]  /*185a0*/  LDS.128 R40, [0x3140] ;  /* 0x00314000ff287984 */ /* 0x000f220000000c00 */
[C---:B------:R-:W-:Y:S02]  /*185b0*/  FFMA R69, R66.reuse, R39, R36 ;  /* 0x0000002742457223 */ /* 0x040fe40000000024 */
[C---:B------:R-:W-:Y:S01]  /*185c0*/  FFMA R72, R66.reuse, R23, R22 ;  /* 0x0000001742487223 */ /* 0x040fe20000000016 */
[----:B------:R-:W4:Y:S01]  /*185d0*/  LDS.128 R8, [0x31c0] ;  /* 0x0031c000ff087984 */ /* 0x000f220000000c00 */
[----:B------:R-:W-:-:S03]  /*185e0*/  FFMA R59, R66, R27, R24 ;  /* 0x0000001b423b7223 */ /* 0x000fc60000000018 */
[----:B------:R-:W4:Y:S04]  /*185f0*/  LDS.128 R16, [0x3240] ;  /* 0x00324000ff107984 */ /* 0x000f280000000c00 */
[----:B------:R-:W4:Y:S04]  /*18600*/  LDS.128 R36, [0x32c0] ;  /* 0x0032c000ff247984 */ /* 0x000f280000000c00 */
[----:B------:R-:W4:Y:S04]  /*18610*/  LDS.128 R20, [0x3160] ;  /* 0x00316000ff147984 */ /* 0x000f280000000c00 */
[----:B------:R-:W4:Y:S01]  /*18620*/  LDS.128 R24, [0x31e0] ;  /* 0x0031e000ff187984 */ /* 0x000f220000000c00 */
[----:B0-----:R-:W-:-:S04]  /*18630*/  FFMA R32, R29, R32, R71 ;  /* 0x000000201d207223 */ /* 0x001fc80000000047 */
[C---:B------:R-:W-:Y:S02]  /*18640*/  FFMA R32, R50.reuse, R33, R32 ;  /* 0x0000002132207223 */ /* 0x040fe40000000020 */
[----:B-1----:R-:W-:Y:S02]  /*18650*/  FFMA R4, R29, R4, R62 ;  /* 0x000000041d047223 */ /* 0x002fe4000000003e */
[----:B------:R-:W-:Y:S01]  /*18660*/  FFMA R32, R31, R34, R32 ;  /* 0x000000221f207223 */ /* 0x000fe20000000020 */
[----:B------:R-:W-:Y:S01]  /*18670*/  LDS R62, [R3.X4+0x2ae0] ;  /* 0x002ae000033e7984 */ /* 0x000fe20000004800 */
[C---:B---3--:R-:W-:Y:S02]  /*18680*/  FFMA R12, R29.reuse, R12, R57 ;  /* 0x0000000c1d0c7223 */ /* 0x048fe40000000039 */
[----:B------:R-:W-:Y:S01]  /*18690*/  FFMA R4, R50, R5, R4 ;  /* 0x0000000532047223 */ /* 0x000fe20000000004 */
[----:B------:R-:W-:Y:S01]  /*186a0*/  @!P0 SHF.R.U32.HI R5, RZ, 0x3, R3 ;  /* 0x00000003ff058819 */ /* 0x000fe20000011603 */
[----:B----4-:R-:W-:-:S02]  /*186b0*/  FFMA R40, R29, R40, R51 ;  /* 0x000000281d287223 */ /* 0x010fc40000000033 */
[C---:B------:R-:W-:Y:S02]  /*186c0*/  FFMA R8, R29.reuse, R8, R47 ;  /* 0x000000081d087223 */ /* 0x040fe4000000002f */
[C---:B------:R-:W-:Y:S02]  /*186d0*/  FFMA R16, R29.reuse, R16, R70 ;  /* 0x000000101d107223 */ /* 0x040fe40000000046 */
[C---:B------:R-:W-:Y:S02]  /*186e0*/  FFMA R36, R29.reuse, R36, R68 ;  /* 0x000000241d247223 */ /* 0x040fe40000000044 */
[C---:B------:R-:W-:Y:S02]  /*186f0*/  FFMA R20, R29.reuse, R20, R64 ;  /* 0x000000141d147223 */ /* 0x040fe40000000040 */
[----:B------:R-:W-:Y:S01]  /*18700*/  FFMA R24, R29, R24, R55 ;  /* 0x000000181d187223 */ /* 0x000fe20000000037 */
[----:B------:R-:W-:Y:S01]  /*18710*/  @!P0 SHF.L.U32 R5, R5, 0x9, RZ ;  /* 0x0000000905058819 */ /* 0x000fe200000006ff */
[C---:B------:R-:W-:Y:S01]  /*18720*/  FFMA R12, R50.reuse, R13, R12 ;  /* 0x0000000d320c7223 */ /* 0x040fe2000000000c */
[----:B------:R-:W-:Y:S01]  /*18730*/  LDS R64, [R3.X4+0x1ea0] ;  /* 0x001ea00003407984 */ /* 0x000fe20000004800 */
[----:B------:R-:W-:Y:S01]  /*18740*/  FFMA R4, R31, R6, R4 ;  /* 0x000000061f047223 */ /* 0x000fe20000000004 */
[----:B------:R-:W-:Y:S01]  /*18750*/  @!P0 LOP3.LUT R6, R3, 0x7, RZ, 0xc0, !PT ;  /* 0x0000000703068812 */ /* 0x000fe200078ec0ff */
[C---:B------:R-:W-:Y:S01]  /*18760*/  FFMA R40, R50.reuse, R41, R40 ;  /* 0x0000002932287223 */ /* 0x040fe20000000028 */
[----:B------:R-:W-:Y:S01]  /*18770*/  LDS R47, [R3.X4+0x24c0] ;  /* 0x0024c000032f7984 */ /* 0x000fe20000004800 */
        /* <DEDUP_REMOVED lines=13> */
[----:B------:R-:W-:Y:S01]  /*18850*/  FFMA R24, R31, R26, R24 ;  /* 0x0000001a1f187223 */ /* 0x000fe20000000018 */
[----:B------:R-:W-:Y:S01]  /*18860*/  @!P0 LOP3.LUT R31, R5, 0xfffffe00, R6, 0xe2, !PT ;  /* 0xfffffe00051f8812 */ /* 0x000fe200078ee206 */
[----:B------:R-:W-:-:S02]  /*18870*/  FFMA R75, R66, R7, R4 ;  /* 0x00000007424b7223 */ /* 0x000fc40000000004 */
[----:B------:R-:W1:Y:S01]  /*18880*/  LDS.128 R4, [0x3230] ;  /* 0x00323000ff047984 */ /* 0x000e620000000c00 */
[C---:B------:R-:W-:Y:S02]  /*18890*/  FFMA R48, R66.reuse, R15, R12 ;  /* 0x0000000f42307223 */ /* 0x040fe4000000000c */
[----:B------:R-:W-:Y:S01]  /*188a0*/  FFMA R29, R66, R23, R20 ;  /* 0x00000017421d7223 */ /* 0x000fe20000000014 */
[----:B------:R-:W3:Y:S01]  /*188b0*/  LDS.128 R12, [0x3110] ;  /* 0x00311000ff0c7984 */ /* 0x000ee20000000c00 */
[----:B------:R-:W-:Y:S01]  /*188c0*/  @!P0 SHF.L.U32 R20, R2, 0xc, RZ ;  /* 0x0000000c02148819 */ /* 0x000fe200000006ff */
[----:B------:R-:W-:Y:S02]  /*188d0*/  FFMA R51, R66, R19, R16 ;  /* 0x0000001342337223 */ /* 0x000fe40000000010 */
[----:B------:R-:W4:Y:S01]  /*188e0*/  LDS.128 R16, [0x3190] ;  /* 0x00319000ff107984 */ /* 0x000f220000000c00 */
[----:B------:R-:W-:Y:S01]  /*188f0*/  @!P0 LOP3.LUT R20, R20, 0xffffe000, RZ, 0xc0, !PT ;  /* 0xffffe00014148812 */ /* 0x000fe200078ec0ff */
[----:B------:R-:W-:-:S02]  /*18900*/  FFMA R49, R66, R11, R8 ;  /* 0x0000000b42317223 */ /* 0x000fc40000000008 */
[C---:B------:R-:W-:Y:S01]  /*18910*/  FFMA R57, R66.reuse, R27, R24 ;  /* 0x0000001b42397223 */ /* 0x040fe20000000018 */
[----:B------:R-:W-:Y:S01]  /*18920*/  @!P0 IADD3 R31, R31, 0x108, R20 ;  /* 0x000001081f1f8810 */ /* 0x000fe20007ffe014 */
[----:B------:R-:W2:Y:S04]  /*18930*/  LDS.128 R8, [0x3290] ;  /* 0x00329000ff087984 */ /* 0x000ea80000000c00 */
[----:B------:R-:W2:Y:S04]  /*18940*/  LDS.128 R24, [0x32b0] ;  /* 0x0032b000ff187984 */ /* 0x000ea80000000c00 */
[----:B------:R-:W2:Y:S01]  /*18950*/  LDS.128 R20, [0x3150] ;  /* 0x00315000ff147984 */ /* 0x000ea20000000c00 */
[----:B------:R-:W-:-:S03]  /*18960*/  FFMA R55, R66, R39, R36 ;  /* 0x0000002742377223 */ /* 0x000fc60000000024 */
[----:B------:R-:W2:Y:S01]  /*18970*/  LDS.128 R36, [0x3210] ;  /* 0x00321000ff247984 */ /* 0x000ea20000000c00 */
[----:B0-----:R-:W-:-:S04]  /*18980*/  FFMA R32, R45, R32, R59 ;  /* 0x000000202d207223 */ /* 0x001fc8000000003b */
[----:B------:R-:W-:-:S04]  /*18990*/  FFMA R32, R64, R33, R32 ;  /* 0x0000002140207223 */ /* 0x000fc80000000020 */
[----:B------:R-:W-:Y:S02]  /*189a0*/  FFMA R32, R47, R34, R32 ;  /* 0x000000222f207223 */ /* 0x000fe40000000020 */
[----:B-1----:R-:W-:Y:S02]  /*189b0*/  FFMA R4, R45, R4, R53 ;  /* 0x000000042d047223 */ /* 0x002fe40000000035 */
[----:B---3--:R-:W-:Y:S02]  /*189c0*/  FFMA R12, R12, R45, R63 ;  /* 0x0000002d0c0c7223 */ /* 0x008fe4000000003f */
[C---:B------:R-:W-:Y:S01]  /*189d0*/  FFMA R4, R64.reuse, R5, R4 ;  /* 0x0000000540047223 */ /* 0x040fe20000000004 */
[----:B------:R-:W-:Y:S01]  /*189e0*/  IADD3 R5, R81, 0x32880, RZ ;  /* 0x0003288051057810 */ /* 0x000fe20007ffe0ff */
[----:B------:R-:W-:Y:S02]  /*189f0*/  FFMA R12, R64, R13, R12 ;  /* 0x0000000d400c7223 */ /* 0x000fe4000000000c */
[----:B----4-:R-:W-:-:S02]  /*18a00*/  FFMA R16, R45, R16, R67 ;  /* 0x000000102d107223 */ /* 0x010fc40000000043 */
[----:B------:R-:W-:Y:S02]  /*18a10*/  FFMA R68, R66, R43, R40 ;  /* 0x0000002b42447223 */ /* 0x000fe40000000028 */
[----:B------:R-:W-:Y:S01]  /*18a20*/  FFMA R67, R62, R35, R32 ;  /* 0x000000233e437223 */ /* 0x000fe20000000020 */
[----:B------:R-:W0:Y:S01]  /*18a30*/  LDS.128 R40, [0x31b0] ;  /* 0x0031b000ff287984 */ /* 0x000e220000000c00 */
[----:B------:R-:W-:Y:S02]  /*18a40*/  FFMA R6, R47, R6, R4 ;  /* 0x000000062f067223 */ /* 0x000fe40000000004 */
[----:B------:R-:W-:-:S04]  /*18a50*/  @!P0 IMAD.WIDE R32, R31, R0, c[0x0][0x168] ;  /* 0x00005a001f208625 */ /* 0x000fc800078e0200 */
[----:B------:R-:W-:Y:S01]  /*18a60*/  IMAD.WIDE R4, R5, R0, c[0x0][0x160] ;  /* 0x0000580005047625 */ /* 0x000fe200078e0200 */
[----:B------:R1:W3:Y:S03]  /*18a70*/  @!P0 LDG.E.CONSTANT R50, [R32.64] ;  /* 0x0000000420328981 */ /* 0x0002e6000c1e9900 */
[----:B------:R-:W-:Y:S01]  /*18a80*/  FFMA R12, R47, R14, R12 ;  /* 0x0000000e2f0c7223 */ /* 0x000fe2000000000c */
[----:B------:R4:W3:Y:S01]  /*18a90*/  LDG.E.CONSTANT R82, [R4.64] ;  /* 0x0000000404527981 */ /* 0x0008e2000c1e9900 */
[C---:B--2---:R-:W-:Y:S02]  /*18aa0*/  FFMA R8, R45.reuse, R8, R72 ;  /* 0x000000082d087223 */ /* 0x044fe40000000048 */
[C---:B------:R-:W-:Y:S01]  /*18ab0*/  FFMA R24, R45.reuse, R24, R48 ;  /* 0x000000182d187223 */ /* 0x040fe20000000030 */
[----:B------:R4:W2:Y:S01]  /*18ac0*/  LDG.E.CONSTANT R80, [R4.64+0xc40] ;  /* 0x000c400404507981 */ /* 0x0008a2000c1e9900 */
[----:B------:R-:W-:-:S02]  /*18ad0*/  FFMA R20, R45, R20, R68 ;  /* 0x000000142d147223 */ /* 0x000fc40000000044 */
[----:B------:R-:W-:Y:S01]  /*18ae0*/  FFMA R63, R62, R15, R12 ;  /* 0x0000000f3e3f7223 */ /* 0x000fe2000000000c */
[----:B------:R4:W2:Y:S04]  /*18af0*/  LDG.E.CONSTANT R78, [R4.64+0x1880] ;  /* 0x00188004044e7981 */ /* 0x0008a8000c1e9900 */
[----:B------:R4:W2:Y:S04]  /*18b00*/  LDG.E.CONSTANT R74, [R4.64+0x24c0] ;  /* 0x0024c004044a7981 */ /* 0x0008a8000c1e9900 */
[----:B------:R4:W2:Y:S04]  /*18b10*/  LDG.E.CONSTANT R72, [R4.64+0x3100] ;  /* 0x0031000404487981 */ /* 0x0008a8000c1e9900 */
[----:B------:R4:W2:Y:S04]  /*18b20*/  LDG.E.CONSTANT R70, [R4.64+0x3d40] ;  /* 0x003d400404467981 */ /* 0x0008a8000c1e9900 */
[----:B------:R4:W2:Y:S04]  /*18b30*/  LDG.E.CONSTANT R68, [R4.64+0x4980] ;  /* 0x0049800404447981 */ /* 0x0008a8000c1e9900 */
[----:B------:R4:W2:Y:S01]  /*18b40*/  LDG.E.CONSTANT R48, [R4.64+0x55c0] ;  /* 0x0055c00404307981 */ /* 0x0008a2000c1e9900 */
[----:B------:R-:W-:-:S03]  /*18b50*/  FFMA R16, R64, R17, R16 ;  /* 0x0000001140107223 */ /* 0x000fc60000000010 */
[----:B------:R-:W5:Y:S01]  /*18b60*/  LDS.128 R12, [0x3250] ;  /* 0x00325000ff0c7984 */ /* 0x000f620000000c00 */
[----:B------:R-:W-:Y:S02]  /*18b70*/  FFMA R16, R47, R18, R16 ;  /* 0x000000122f107223 */ /* 0x000fe40000000010 */
[----:B------:R-:W-:Y:S01]  /*18b80*/  FFMA R36, R45, R36, R69 ;  /* 0x000000242d247223 */ /* 0x000fe20000000045 */
[----:B-1----:R-:W-:Y:S01]  /*18b90*/  LDS.128 R32, [0x32f0] ;  /* 0x0032f000ff207984 */ /* 0x002fe20000000c00 */
[----:B------:R-:W-:-:S03]  /*18ba0*/  FFMA R69, R62, R19, R16 ;  /* 0x000000133e457223 */ /* 0x000fc60000000010 */
[----:B------:R-:W1:Y:S01]  /*18bb0*/  LDS.128 R16, [0x31d0] ;  /* 0x0031d000ff107984 */ /* 0x000e620000000c00 */
[----:B------:R-:W-:-:S04]  /*18bc0*/  FFMA R8, R64, R9, R8 ;  /* 0x0000000940087223 */ /* 0x000fc80000000008 */
[----:B------:R-:W-:Y:S02]  /*18bd0*/  FFMA R10, R47, R10, R8 ;  /* 0x0000000a2f0a7223 */ /* 0x000fe40000000008 */
[----:B------:R-:W-:Y:S02]  /*18be0*/  FFMA R36, R64, R37, R36 ;  /* 0x0000002540247223 */ /* 0x000fe40000000024 */
[----:B0-----:R-:W-:Y:S02]  /*18bf0*/  FFMA R40, R45, R40, R61 ;  /* 0x000000282d287223 */ /* 0x001fe4000000003d */
[C---:B------:R-:W-:Y:S02]  /*18c00*/  FFMA R61, R62.reuse, R11, R10 ;  /* 0x0000000b3e3d7223 */ /* 0x040fe4000000000a */
[----:B------:R-:W0:Y:S01]  /*18c10*/  LDS.128 R8, [0x3170] ;  /* 0x00317000ff087984 */ /* 0x000e220000000c00 */
[----:B------:R-:W-:Y:S02]  /*18c20*/  FFMA R36, R47, R38, R36 ;  /* 0x000000262f247223 */ /* 0x000fe40000000024 */
[----:B------:R-:W-:-:S02]  /*18c30*/  FFMA R53, R62, R7, R6 ;  /* 0x000000073e357223 */ /* 0x000fc40000000006 */
[----:B------:R-:W-:Y:S01]  /*18c40*/  FFMA R73, R62, R39, R36 ;  /* 0x000000273e497223 */ /* 0x000fe20000000024 */
[----:B----4-:R-:W-:Y:S04]  /*18c50*/  LDS.128 R4, [0x31f0] ;  /* 0x0031f000ff047984 */ /* 0x010fe80000000c00 */
[----:B------:R-:W4:Y:S01]  /*18c60*/  LDS.128 R36, [0x32d0] ;  /* 0x0032d000ff247984 */ /* 0x000f220000000c00 */
[----:B-----5:R-:W-:-:S04]  /*18c70*/  FFMA R12, R45, R12, R51 ;  /* 0x0000000c2d0c7223 */ /* 0x020fc80000000033 */
[----:B------:R-:W-:-:S04]  /*18c80*/  FFMA R12, R64, R13, R12 ;  /* 0x0000000d400c7223 */ /* 0x000fc8000000000c */
[----:B------:R-:W-:Y:S02]  /*18c90*/  FFMA R12, R47, R14, R12 ;  /* 0x0000000e2f0c7223 */ /* 0x000fe4000000000c */
[----:B-1----:R-:W-:Y:S02]  /*18ca0*/  FFMA R16, R45, R16, R49 ;  /* 0x000000102d107223 */ /* 0x002fe40000000031 */
[----:B------:R-:W-:Y:S02]  /*18cb0*/  FFMA R49, R62, R15, R12 ;  /* 0x0000000f3e317223 */ /* 0x000fe4000000000c */
[----:B------:R-:W1:Y:S01]  /*18cc0*/  LDS.128 R12, [0x3270] ;  /* 0x00327000ff0c7984 */ /* 0x000e620000000c00 */
[----:B------:R-:W-:-:S03]  /*18cd0*/  FFMA R25, R64, R25, R24 ;  /* 0x0000001940197223 */ /* 0x000fc60000000018 */
[----:B------:R-:W-:Y:S06]  /*18ce0*/  BAR.SYNC 0x0 ;  /* 0x0000000000007b1d */ /* 0x000fec0000000000 */
[----:B------:R-:W-:Y:S01]  /*18cf0*/  FFMA R25, R47, R26, R25 ;  /* 0x0000001a2f197223 */ /* 0x000fe20000000019 */
[----:B------:R-:W-:Y:S01]  /*18d00*/  @!P0 STS [R3.X4+0x3100], R28 ;  /* 0x0031001c03008388 */ /* 0x000fe20000004800 */
[----:B0-----:R-:W-:-:S03]  /*18d10*/  FFMA R8, R45, R8, R29 ;  /* 0x000000082d087223 */ /* 0x001fc6000000001d */
        /* <DEDUP_REMOVED lines=12> */
[----:B------:R-:W5:Y:S01]  /*18de0*/  LDS.128 R24, [0x3100] ;  /* 0x00310000ff187984 */ /* 0x000f620000000c00 */
[----:B----4-:R-:W-:-:S03]  /*18df0*/  FFMA R36, R45, R36, R55 ;  /* 0x000000242d247223 */ /* 0x010fc60000000037 */
[----:B------:R-:W4:Y:S01]  /*18e00*/  LDS R56, [R3.X4+0x620] ;  /* 0x0006200003387984 */ /* 0x000f220000004800 */
[C---:B------:R-:W-:Y:S02]  /*18e10*/  FFMA R4, R45.reuse, R4, R57 ;  /* 0x000000042d047223 */ /* 0x040fe40000000039 */
[C---:B-1----:R-:W-:Y:S01]  /*18e20*/  FFMA R12, R45.reuse, R12, R65 ;  /* 0x0000000c2d0c7223 */ /* 0x042fe20000000041 */
[----:B------:R-:W-:Y:S01]  /*18e30*/  LDS R44, [R3.X4+0x1260] ;  /* 0x00126000032c7984 */ /* 0x000fe20000004800 */
[----:B------:R-:W-:-:S03]  /*18e40*/  FFMA R32, R45, R32, R75 ;  /* 0x000000202d207223 */ /* 0x000fc6000000004b */
[----:B------:R-:W1:Y:S01]  /*18e50*/  LDS R45, [R3.X4+0xc40] ;  /* 0x000c4000032d7984 */ /* 0x000e620000004800 */
[C---:B------:R-:W-:Y:S02]  /*18e60*/  FFMA R16, R64.reuse, R17, R16 ;  /* 0x0000001140107223 */ /* 0x040fe40000000010 */
[C---:B------:R-:W-:Y:S01]  /*18e70*/  FFMA R40, R64.reuse, R41, R40 ;  /* 0x0000002940287223 */ /* 0x040fe20000000028 */
[----:B------:R-:W-:Y:S01]  /*18e80*/  LDS R86, [R3.X4+0x1ea0] ;  /* 0x001ea00003567984 */ /* 0x000fe20000004800 */
[----:B------:R-:W-:Y:S02]  /*18e90*/  FFMA R16, R47, R18, R16 ;  /* 0x000000122f107223 */ /* 0x000fe40000000010 */
[C---:B------:R-:W-:Y:S01]  /*18ea0*/  FFMA R8, R64.reuse, R9, R8 ;  /* 0x0000000940087223 */ /* 0x040fe20000000008 */
[----:B------:R-:W-:Y:S01]  /*18eb0*/  LDS R84, [R3.X4+0x2ae0] ;  /* 0x002ae00003547984 */ /* 0x000fe20000004800 */
[----:B------:R-:W-:Y:S02]  /*18ec0*/  FFMA R20, R64, R21, R20 ;  /* 0x0000001540147223 */ /* 0x000fe40000000014 */
[----:B------:R-:W-:-:S02]  /*18ed0*/  FFMA R55, R62, R19, R16 ;  /* 0x000000133e377223 */ /* 0x000fc40000000010 */
[----:B------:R-:W-:Y:S01]  /*18ee0*/  FFMA R5, R64, R5, R4 ;  /* 0x0000000540057223 */ /* 0x000fe20000000004 */
[----:B------:R-:W1:Y:S01]  /*18ef0*/  LDS.128 R16, [0x3280] ;  /* 0x00328000ff107984 */ /* 0x000e620000000c00 */
[C---:B------:R-:W-:Y:S02]  /*18f00*/  FFMA R40, R47.reuse, R42, R40 ;  /* 0x0000002a2f287223 */ /* 0x040fe40000000028 */
[C---:B------:R-:W-:Y:S02]  /*18f10*/  FFMA R10, R47.reuse, R10, R8 ;  /* 0x0000000a2f0a7223 */ /* 0x040fe40000000008 */
[----:B------:R-:W-:Y:S02]  /*18f20*/  FFMA R20, R47, R22, R20 ;  /* 0x000000162f147223 */ /* 0x000fe40000000014 */
[----:B0-----:R-:W-:Y:S02]  /*18f30*/  FFMA R28, R51, R28, R69 ;  /* 0x0000001c331c7223 */ /* 0x001fe40000000045 */
[----:B-----5:R-:W-:-:S02]  /*18f40*/  FFMA R24, R24, R51, R63 ;  /* 0x0000003318187223 */ /* 0x020fc4000000003f */
[----:B------:R-:W-:Y:S02]  /*18f50*/  FFMA R5, R47, R6, R5 ;  /* 0x000000062f057223 */ /* 0x000fe40000000005 */
[C---:B----4-:R-:W-:Y:S02]  /*18f60*/  FFMA R28, R56.reuse, R29, R28 ;  /* 0x0000001d381c7223 */ /* 0x050fe4000000001c */
[----:B------:R-:W-:Y:S02]  /*18f70*/  FFMA R24, R56, R25, R24 ;  /* 0x0000001938187223 */ /* 0x000fe40000000018 */
[C---:B------:R-:W-:Y:S02]  /*18f80*/  FFMA R36, R64.reuse, R37, R36 ;  /* 0x0000002540247223 */ /* 0x040fe40000000024 */
[C---:B------:R-:W-:Y:S02]  /*18f90*/  FFMA R12, R64.reuse, R13, R12 ;  /* 0x0000000d400c7223 */ /* 0x040fe4000000000c */
[----:B------:R-:W-:-:S02]  /*18fa0*/  FFMA R32, R64, R33, R32 ;  /* 0x0000002140207223 */ /* 0x000fc40000000020 */
[C---:B-1----:R-:W-:Y:S02]  /*18fb0*/  FFMA R30, R45.reuse, R30, R28 ;  /* 0x0000001e2d1e7223 */ /* 0x042fe4000000001c */
[C---:B------:R-:W-:Y:S02]  /*18fc0*/  FFMA R59, R62.reuse, R43, R40 ;  /* 0x0000002b3e3b7223 */ /* 0x040fe40000000028 */
[C---:B------:R-:W-:Y:S01]  /*18fd0*/  FFMA R60, R62.reuse, R11, R10 ;  /* 0x0000000b3e3c7223 */ /* 0x040fe2000000000a */
[----:B------:R-:W0:Y:S01]  /*18fe0*/  LDS.128 R40, [0x3200] ;  /* 0x00320000ff287984 */ /* 0x000e220000000c00 */
[----:B------:R-:W-:Y:S02]  /*18ff0*/  FFMA R26, R45, R26, R24 ;  /* 0x0000001a2d1a7223 */ /* 0x000fe40000000018 */
[C---:B------:R-:W-:Y:S01]  /*19000*/  FFMA R71, R62.reuse, R23, R20 ;  /* 0x000000173e477223 */ /* 0x040fe20000000014 */
[----:B------:R-:W1:Y:S01]  /*19010*/  LDS.128 R8, [0x31a0] ;  /* 0x0031a000ff087984 */ /* 0x000e620000000c00 */
[----:B------:R-:W-:-:S02]  /*19020*/  FFMA R64, R62, R7, R5 ;  /* 0x000000073e407223 */ /* 0x000fc40000000005 */
[C---:B------:R-:W-:Y:S01]  /*19030*/  FFMA R38, R47.reuse, R38, R36 ;  /* 0x000000262f267223 */ /* 0x040fe20000000024 */
[----:B------:R-:W4:Y:S01]  /*19040*/  LDS.128 R20, [0x3120] ;  /* 0x00312000ff147984 */ /* 0x000f220000000c00 */
[C---:B------:R-:W-:Y:S02]  /*19050*/  FFMA R12, R47.reuse, R14, R12 ;  /* 0x0000000e2f0c7223 */ /* 0x040fe4000000000c */
[----:B------:R-:W-:Y:S01]  /*19060*/  FFMA R32, R47, R34, R32 ;  /* 0x000000222f207223 */ /* 0x000fe20000000020 */
[----:B------:R-:W5:Y:S01]  /*19070*/  LDS.128 R4, [0x31c0] ;  /* 0x0031c000ff047984 */ /* 0x000f620000000c00 */
[C---:B------:R-:W-:Y:S02]  /*19080*/  FFMA R58, R44.reuse, R31, R30 ;  /* 0x0000001f2c3a7223 */ /* 0x040fe4000000001e */
[----:B------:R-:W-:Y:S01]  /*19090*/  FFMA R65, R44, R27, R26 ;  /* 0x0000001b2c417223 */ /* 0x000fe2000000001a */
[----:B------:R-:W5:Y:S01]  /*190a0*/  LDS.128 R28, [0x32c0] ;  /* 0x0032c000ff1c7984 */ /* 0x000f620000000c00 */
[----:B------:R-:W-:-:S02]  /*190b0*/  FFMA R75, R62, R39, R38 ;  /* 0x000000273e4b7223 */ /* 0x000fc40000000026 */
[C---:B------:R-:W-:Y:S01]  /*190c0*/  FFMA R54, R62.reuse, R15, R12 ;  /* 0x0000000f3e367223 */ /* 0x040fe2000000000c */
[----:B------:R-:W5:Y:S01]  /*190d0*/  LDS.128 R24, [0x3240] ;  /* 0x00324000ff187984 */ /* 0x000f620000000c00 */
[----:B------:R-:W-:-:S03]  /*190e0*/  FFMA R62, R62, R35, R32 ;  /* 0x000000233e3e7223 */ /* 0x000fc60000000020 */
[----:B------:R-:W5:Y:S04]  /*190f0*/  LDS.128 R32, [0x32a0] ;  /* 0x0032a000ff207984 */ /* 0x000f680000000c00 */
[----:B------:R-:W5:Y:S04]  /*19100*/  LDS.128 R12, [0x3220] ;  /* 0x00322000ff0c7984 */ /* 0x000f680000000c00 */
[----:B------:R-:W3:Y:S01]  /*19110*/  LDS.128 R36, [0x3140] ;  /* 0x00314000ff247984 */ /* 0x000ee20000000c00 */
[----:B------:R-:W-:-:S04]  /*19120*/  FFMA R16, R51, R16, R61 ;  /* 0x0000001033107223 */ /* 0x000fc8000000003d */
[----:B------:R-:W-:Y:S02]  /*19130*/  FFMA R16, R56, R17, R16 ;  /* 0x0000001138107223 */ /* 0x000fe40000000010 */
[----:B0-----:R-:W-:Y:S02]  /*19140*/  FFMA R40, R51, R40, R73 ;  /* 0x0000002833287223 */ /* 0x001fe40000000049 */
[----:B------:R-:W-:Y:S02]  /*19150*/  FFMA R16, R45, R18, R16 ;  /* 0x000000122d107223 */ /* 0x000fe40000000010 */
[C---:B-1----:R-:W-:Y:S02]  /*19160*/  FFMA R8, R51.reuse, R8, R59 ;  /* 0x0000000833087223 */ /* 0x042fe4000000003b */
[C---:B----4-:R-:W-:Y:S02]  /*19170*/  FFMA R20, R51.reuse, R20, R67 ;  /* 0x0000001433147223 */ /* 0x050fe40000000043 */
[----:B-----5:R-:W-:-:S02]  /*19180*/  FFMA R4, R51, R4, R55 ;  /* 0x0000000433047223 */ /* 0x020fc40000000037 */
[C---:B------:R-:W-:Y:S02]  /*19190*/  FFMA R40, R56.reuse, R41, R40 ;  /* 0x0000002938287223 */ /* 0x040fe40000000028 */
[C---:B------:R-:W-:Y:S02]  /*191a0*/  FFMA R8, R56.reuse, R9, R8 ;  /* 0x0000000938087223 */ /* 0x040fe40000000008 */
[C---:B------:R-:W-:Y:S02]  /*191b0*/  FFMA R28, R51.reuse, R28, R75 ;  /* 0x0000001c331c7223 */ /* 0x040fe4000000004b */
[----:B------:R-:W-:Y:S02]  /*191c0*/  FFMA R20, R56, R21, R20 ;  /* 0x0000001538147223 */ /* 0x000fe40000000014 */
[----:B------:R-:W-:Y:S02]  /*191d0*/  FFMA R57, R44, R19, R16 ;  /* 0x000000132c397223 */ /* 0x000fe40000000010 */
[----:B------:R-:W-:Y:S01]  /*191e0*/  FFMA R4, R56, R5, R4 ;  /* 0x0000000538047223 */ /* 0x000fe20000000004 */
[----:B------:R-:W0:Y:S01]  /*191f0*/  LDS.128 R16, [0x3160] ;  /* 0x00316000ff107984 */ /* 0x000e220000000c00 */
[----:B------:R-:W-:-:S02]  /*19200*/  FFMA R24, R51, R24, R49 ;  /* 0x0000001833187223 */ /* 0x000fc40000000031 */
[----:B------:R-:W-:Y:S01]  /*19210*/  FFMA R42, R45, R42, R40 ;  /* 0x0000002a2d2a7223 */ /* 0x000fe20000000028 */
[----:B------:R-:W-:Y:S01]  /*19220*/  LDS R49, [R3.X4+0x1880] ;  /* 0x0018800003317984 */ /* 0x000fe20000004800 */
[----:B------:R-:W-:Y:S02]  /*19230*/  FFMA R32, R51, R32, R66 ;  /* 0x0000002033207223 */ /* 0x000fe40000000042 */
[C---:B------:R-:W-:Y:S02]  /*19240*/  FFMA R8, R45.reuse, R10, R8 ;  /* 0x0000000a2d087223 */ /* 0x040fe40000000008 */
[C---:B------:R-:W-:Y:S02]  /*19250*/  FFMA R28, R56.reuse, R29, R28 ;  /* 0x0000001d381c7223 */ /* 0x040fe4000000001c */
[----:B------:R-:W-:Y:S02]  /*19260*/  FFMA R20, R45, R22, R20 ;  /* 0x000000162d147223 */ /* 0x000fe40000000014 */
[----:B------:R-:W-:-:S02]  /*19270*/  FFMA R24, R56, R25, R24 ;  /* 0x0000001938187223 */ /* 0x000fc40000000018 */
[----:B------:R-:W-:Y:S02]  /*19280*/  FFMA R4, R45, R6, R4 ;  /* 0x000000062d047223 */ /* 0x000fe40000000004 */
[----:B------:R-:W-:Y:S02]  /*19290*/  FFMA R12, R51, R12, R53 ;  /* 0x0000000c330c7223 */ /* 0x000fe40000000035 */
[----:B------:R-:W-:Y:S01]  /*192a0*/  FFMA R32, R56, R33, R32 ;  /* 0x0000002138207223 */ /* 0x000fe20000000020 */
[----:B------:R-:W-:Y:S01]  /*192b0*/  LDS R53, [R3.X4+0x24c0] ;  /* 0x0024c00003357984 */ /* 0x000fe20000004800 */
[C---:B------:R-:W-:Y:S02]  /*192c0*/  FFMA R28, R45.reuse, R30, R28 ;  /* 0x0000001e2d1c7223 */ /* 0x040fe4000000001c */
[C---:B------:R-:W-:Y:S02]  /*192d0*/  FFMA R63, R44.reuse, R43, R42 ;  /* 0x0000002b2c3f7223 */ /* 0x040fe4000000002a */
[----:B------:R-:W-:Y:S01]  /*192e0*/  FFMA R52, R44, R11, R8 ;  /* 0x0000000b2c347223 */ /* 0x000fe20000000008 */
[----:B------:R-:W1:Y:S01]  /*192f0*/  LDS.128 R40, [0x3260] ;  /* 0x00326000ff287984 */ /* 0x000e620000000c00 */
[----:B------:R-:W-:-:S02]  /*19300*/  FFMA R24, R45, R26, R24 ;  /* 0x0000001a2d187223 */ /* 0x000fc40000000018 */
[----:B------:R-:W-:Y:S01]  /*19310*/  FFMA R46, R44, R23, R20 ;  /* 0x000000172c2e7223 */ /* 0x000fe20000000014 */
[----:B------:R-:W4:Y:S01]  /*19320*/  LDS.128 R8, [0x32e0] ;  /* 0x0032e000ff087984 */ /* 0x000f220000000c00 */
[----:B------:R-:W-:Y:S02]  /*19330*/  FFMA R12, R56, R13, R12 ;  /* 0x0000000d380c7223 */ /* 0x000fe4000000000c */
[----:B------:R-:W-:Y:S01]  /*19340*/  FFMA R73, R44, R7, R4 ;  /* 0x000000072c497223 */ /* 0x000fe20000000004 */
[----:B------:R-:W5:Y:S01]  /*19350*/  LDS.128 R20, [0x31e0] ;  /* 0x0031e000ff147984 */ /* 0x000f620000000c00 */
[----:B------:R-:W-:-:S03]  /*19360*/  FFMA R34, R45, R34, R32 ;  /* 0x000000222d227223 */ /* 0x000fc60000000020 */
[----:B------:R-:W2:Y:S01]  /*19370*/  LDS.128 R4, [0x3190] ;  /* 0x00319000ff047984 */ /* 0x000ea20000000c00 */
[----:B---3--:R-:W-:Y:S02]  /*19380*/  FFMA R36, R51, R36, R71 ;  /* 0x0000002433247223 */ /* 0x008fe40000000047 */
[C---:B------:R-:W-:Y:S02]  /*19390*/  FFMA R61, R44.reuse, R31, R28 ;  /* 0x0000001f2c3d7223 */ /* 0x040fe4000000001c */
[----:B------:R-:W-:Y:S01]  /*193a0*/  FFMA R14, R45, R14, R12 ;  /* 0x0000000e2d0e7223 */ /* 0x000fe2000000000c */
[----:B------:R-:W3:Y:S01]  /*193b0*/  LDS.128 R28, [0x3130] ;  /* 0x00313000ff1c7984 */ /* 0x000ee20000000c00 */
[----:B------:R-:W-:-:S03]  /*193c0*/  FFMA R71, R44, R27, R24 ;  /* 0x0000001b2c477223 */ /* 0x000fc60000000018 */
[----:B------:R-:W3:Y:S01]  /*193d0*/  LDS.128 R24, [0x31b0] ;  /* 0x0031b000ff187984 */ /* 0x000ee20000000c00 */
[C---:B------:R-:W-:Y:S02]  /*193e0*/  FFMA R47, R44.reuse, R35, R34 ;  /* 0x000000232c2f7223 */ /* 0x040fe40000000022 */
[----:B------:R-:W-:Y:S01]  /*193f0*/  FFMA R55, R44, R15, R14 ;  /* 0x0000000f2c377223 */ /* 0x000fe2000000000e */
[----:B------:R-:W3:Y:S04]  /*19400*/  LDS.128 R32, [0x3290] ;  /* 0x00329000ff207984 */ /* 0x000ee80000000c00 */
[----:B------:R-:W3:Y:S01]  /*19410*/  LDS.128 R12, [0x3110] ;  /* 0x00311000ff0c7984 */ /* 0x000ee20000000c00 */
[----:B0-----:R-:W-:-:S04]  /*19420*/  FFMA R16, R51, R16, R60 ;  /* 0x0000001033107223 */ /* 0x001fc8000000003c */
[C---:B------:R-:W-:Y:S02]  /*19430*/  FFMA R16, R56.reuse, R17, R16 ;  /* 0x0000001138107223 */ /* 0x040fe40000000010 */
[----:B------:R-:W-:Y:S02]  /*19440*/  FFMA R36, R56, R37, R36 ;  /* 0x0000002538247223 */ /* 0x000fe40000000024 */
[----:B------:R-:W-:Y:S01]  /*19450*/  FFMA R18, R45, R18, R16 ;  /* 0x000000122d127223 */ /* 0x000fe20000000010 */
[----:B------:R-:W-:Y:S01]  /*19460*/  @!P0 SHF.R.U32.HI R16, RZ, 0x3, R3 ;  /* 0x00000003ff108819 */ /* 0x000fe20000011603 */
[C---:B-1----:R-:W-:Y:S02]  /*19470*/  FFMA R40, R51.reuse, R40, R54 ;  /* 0x0000002833287223 */ /* 0x042fe40000000036 */
[C---:B----4-:R-:W-:Y:S02]  /*19480*/  FFMA R8, R51.reuse, R8, R62 ;  /* 0x0000000833087223 */ /* 0x050fe4000000003e */
[----:B-----5:R-:W-:-:S02]  /*19490*/  FFMA R20, R51, R20, R64 ;  /* 0x0000001433147223 */ /* 0x020fc40000000040 */
[----:B--2---:R-:W-:Y:S01]  /*194a0*/  FFMA R4, R49, R4, R58 ;  /* 0x0000000431047223 */ /* 0x004fe2000000003a */
[----:B------:R-:W-:Y:S01]  /*194b0*/  @!P0 SHF.L.U32 R16, R16, 0x9, RZ ;  /* 0x0000000910108819 */ /* 0x000fe200000006ff */
[C---:B------:R-:W-:Y:S01]  /*194c0*/  FFMA R40, R56.reuse, R41, R40 ;  /* 0x0000002938287223 */ /* 0x040fe20000000028 */
[----:B------:R-:W-:Y:S01]  /*194d0*/  @!P0 LOP3.LUT R41, R3, 0x7, RZ, 0xc0, !PT ;  /* 0x0000000703298812 */ /* 0x000fe200078ec0ff */
[----:B------:R-:W-:Y:S01]  /*194e0*/  FFMA R9, R56, R9, R8 ;  /* 0x0000000938097223 */ /* 0x000fe20000000008 */
[----:B------:R-:W-:Y:S01]  /*194f0*/  @!P0 SHF.L.U32 R8, R2, 0xc, RZ ;  /* 0x0000000c02088819 */ /* 0x000fe200000006ff */
[----:B---3--:R-:W-:Y:S02]  /*19500*/  FFMA R28, R49, R28, R46 ;  /* 0x0000001c311c7223 */ /* 0x008fe4000000002e */
[----:B------:R-:W-:Y:S02]  /*19510*/  FFMA R36, R45, R38, R36 ;  /* 0x000000262d247223 */ /* 0x000fe40000000024 */
[----:B------:R-:W-:-:S02]  /*19520*/  FFMA R20, R56, R21, R20 ;  /* 0x0000001538147223 */ /* 0x000fc40000000014 */
[----:B------:R-:W-:Y:S02]  /*19530*/  FFMA R4, R86, R5, R4 ;  /* 0x0000000556047223 */ /* 0x000fe40000000004 */
[C---:B------:R-:W-:Y:S01]  /*19540*/  FFMA R24, R49.reuse, R24, R52 ;  /* 0x0000001831187223 */ /* 0x040fe20000000034 */
[----:B------:R-:W-:Y:S01]  /*19550*/  @!P0 LOP3.LUT R41, R16, 0xfffffe00, R41, 0xe2, !PT ;  /* 0xfffffe0010298812 */ /* 0x000fe200078ee229 */
[----:B------:R-:W-:Y:S01]  /*19560*/  FFMA R32, R49, R32, R57 ;  /* 0x0000002031207223 */ /* 0x000fe20000000039 */
[----:B------:R-:W-:Y:S01]  /*19570*/  @!P0 LOP3.LUT R8, R8, 0xffffe000, RZ, 0xc0, !PT ;  /* 0xffffe00008088812 */ /* 0x000fe200078ec0ff */
[----:B------:R-:W-:Y:S02]  /*19580*/  FFMA R28, R86, R29, R28 ;  /* 0x0000001d561c7223 */ /* 0x000fe4000000001c */
[----:B------:R-:W-:Y:S02]  /*19590*/  FFMA R22, R45, R22, R20 ;  /* 0x000000162d167223 */ /* 0x000fe40000000014 */
[----:B------:R-:W-:-:S02]  /*195a0*/  FFMA R4, R53, R6, R4 ;  /* 0x0000000635047223 */ /* 0x000fc40000000004 */
[----:B------:R-:W-:Y:S02]  /*195b0*/  FFMA R29, R86, R25, R24 ;  /* 0x00000019561d7223 */ /* 0x000fe40000000018 */
[----:B------:R-:W-:Y:S02]  /*195c0*/  FFMA R59, R44, R39, R36 ;  /* 0x000000272c3b7223 */ /* 0x000fe40000000024 */
[----:B------:R-:W-:Y:S01]  /*195d0*/  FFMA R12, R12, R49, R65 ;  /* 0x000000310c0c7223 */ /* 0x000fe20000000041 */
[----:B------:R-:W0:Y:S01]  /*195e0*/  LDS.128 R36, [0x3210] ;  /* 0x00321000ff247984 */ /* 0x000e220000000c00 */
[----:B------:R-:W-:Y:S01]  /*195f0*/  FFMA R32, R86, R33, R32 ;  /* 0x0000002156207223 */ /* 0x000fe20000000020 */
[----:B------:R-:W-:Y:S01]  /*19600*/  @!P0 IADD3 R41, R41, 0x110, R8 ;  /* 0x0000011029298810 */ /* 0x000fe20007ffe008 */
[----:B------:R-:W-:Y:S01]  /*19610*/  FFMA R26, R53, R26, R29 ;  /* 0x0000001a351a7223 */ /* 0x000fe2000000001d */
[----:B------:R-:W-:Y:S01]  /*19620*/  IADD3 R33, R81, 0x34100, RZ ;  /* 0x0003410051217810 */ /* 0x000fe20007ffe0ff */
[----:B------:R-:W-:-:S02]  /*19630*/  FFMA R77, R44, R23, R22 ;  /* 0x000000172c4d7223 */ /* 0x000fc40000000016 */
[----:B------:R-:W-:Y:S01]  /*19640*/  FFMA R12, R86, R13, R12 ;  /* 0x0000000d560c7223 */ /* 0x000fe2000000000c */
[----:B------:R-:W1:Y:S01]  /*19650*/  LDS.128 R20, [0x3230] ;  /* 0x00323000ff147984 */ /* 0x000e620000000c00 */
[----:B------:R-:W-:-:S03]  /*19660*/  FFMA R79, R84, R7, R4 ;  /* 0x00000007544f7223 */ /* 0x000fc60000000004 */
[----:B------:R-:W2:Y:S01]  /*19670*/  LDS.128 R4, [0x3250] ;  /* 0x00325000ff047984 */ /* 0x000ea20000000c00 */
[----:B------:R-:W-:Y:S02]  /*19680*/  FFMA R65, R84, R27, R26 ;  /* 0x0000001b54417223 */ /* 0x000fe4000000001a */
[----:B------:R-:W-:Y:S02]  /*19690*/  FFMA R9, R45, R10, R9 ;  /* 0x0000000a2d097223 */ /* 0x000fe40000000009 */
[----:B------:R-:W-:Y:S02]  /*196a0*/  FFMA R12, R53, R14, R12 ;  /* 0x0000000e350c7223 */ /* 0x000fe4000000000c */
[----:B------:R-:W-:-:S04]  /*196b0*/  IMAD.WIDE R24, R33, R0, c[0x0][0x160] ;  /* 0x0000580021187625 */ /* 0x000fc800078e0200 */
[----:B------:R-:W-:Y:S01]  /*196c0*/  @!P0 IMAD.WIDE R26, R41, R0, c[0x0][0x168] ;  /* 0x00005a00291a8625 */ /* 0x000fe200078e0200 */
[----:B------:R3:W4:Y:S03]  /*196d0*/  LDG.E.CONSTANT R66, [R24.64] ;  /* 0x0000000418427981 */ /* 0x000726000c1e9900 */
[C---:B------:R-:W-:Y:S01]  /*196e0*/  FFMA R51, R44.reuse, R19, R18 ;  /* 0x000000132c337223 */ /* 0x040fe20000000012 */
[----:B------:R3:W5:Y:S01]  /*196f0*/  LDG.E.CONSTANT R64, [R24.64+0xc40] ;  /* 0x000c400418407981 */ /* 0x000762000c1e9900 */
[----:B------:R-:W-:Y:S02]  /*19700*/  FFMA R87, R44, R11, R9 ;  /* 0x0000000b2c577223 */ /* 0x000fe40000000009 */
[----:B------:R-:W-:Y:S01]  /*19710*/  FFMA R69, R84, R15, R12 ;  /* 0x0000000f54457223 */ /* 0x000fe2000000000c */
[----:B------:R3:W4:Y:S04]  /*19720*/  LDG.E.CONSTANT R62, [R24.64+0x1880] ;  /* 0x00188004183e7981 */ /* 0x000728000c1e9900 */
[----:B------:R3:W4:Y:S04]  /*19730*/  LDG.E.CONSTANT R60, [R24.64+0x24c0] ;  /* 0x0024c004183c7981 */ /* 0x000728000c1e9900 */
[----:B------:R3:W4:Y:S04]  /*19740*/  LDG.E.CONSTANT R58, [R24.64+0x3100] ;  /* 0x00310004183a7981 */ /* 0x000728000c1e9900 */
[----:B------:R3:W4:Y:S04]  /*19750*/  LDG.E.CONSTANT R56, [R24.64+0x3d40] ;  /* 0x003d400418387981 */ /* 0x000728000c1e9900 */
[----:B------:R3:W4:Y:S04]  /*19760*/  LDG.E.CONSTANT R54, [R24.64+0x4980] ;  /* 0x0049800418367981 */ /* 0x000728000c1e9900 */
[----:B------:R3:W4:Y:S04]  /*19770*/  LDG.E.CONSTANT R52, [R24.64+0x55c0] ;  /* 0x0055c00418347981 */ /* 0x000728000c1e9900 */
[----:B------:R3:W4:Y:S04]  /*19780*/  @!P0 LDG.E.CONSTANT R76, [R26.64] ;  /* 0x000000041a4c8981 */ /* 0x000728000c1e9900 */
[----:B------:R-:W3:Y:S04]  /*19790*/  LDS.128 R8, [0x32b0] ;  /* 0x0032b000ff087984 */ /* 0x000ee80000000c00 */
[----:B------:R-:W3:Y:S04]  /*197a0*/  LDS.128 R12, [0x3150] ;  /* 0x00315000ff0c7984 */ /* 0x000ee80000000c00 */
[----:B------:R-:W3:Y:S01]  /*197b0*/  LDS.128 R16, [0x31d0] ;  /* 0x0031d000ff107984 */ /* 0x000ee20000000c00 */
[----:B------:R-:W-:-:S04]  /*197c0*/  FFMA R42, R45, R42, R40 ;  /* 0x0000002a2d2a7223 */ /* 0x000fc80000000028 */
[----:B------:R-:W-:Y:S02]  /*197d0*/  FFMA R83, R44, R43, R42 ;  /* 0x0000002b2c537223 */ /* 0x000fe4000000002a */
[----:B------:R-:W3:Y:S01]  /*197e0*/  LDS.128 R40, [0x3170] ;  /* 0x00317000ff287984 */ /* 0x000ee20000000c00 */
[C---:B0-----:R-:W-:Y:S02]  /*197f0*/  FFMA R36, R49.reuse, R36, R63 ;  /* 0x0000002431247223 */ /* 0x041fe4000000003f */
[C---:B-1----:R-:W-:Y:S02]  /*19800*/  FFMA R20, R49.reuse, R20, R55 ;  /* 0x0000001431147223 */ /* 0x042fe40000000037 */
[----:B------:R-:W-:Y:S02]  /*19810*/  FFMA R36, R86, R37, R36 ;  /* 0x0000002556247223 */ /* 0x000fe40000000024 */
[----:B--2---:R-:W-:Y:S02]  /*19820*/  FFMA R4, R49, R4, R71 ;  /* 0x0000000431047223 */ /* 0x004fe40000000047 */
[----:B------:R-:W-:-:S02]  /*19830*/  FFMA R36, R53, R38, R36 ;  /* 0x0000002635247223 */ /* 0x000fc40000000024 */
[C---:B------:R-:W-:Y:S02]  /*19840*/  FFMA R32, R53.reuse, R34, R32 ;  /* 0x0000002235207223 */ /* 0x040fe40000000020 */
[C---:B------:R-:W-:Y:S02]  /*19850*/  FFMA R28, R53.reuse, R30, R28 ;  /* 0x0000001e351c7223 */ /* 0x040fe4000000001c */
[C---:B------:R-:W-:Y:S02]  /*19860*/  FFMA R20, R86.reuse, R21, R20 ;  /* 0x0000001556147223 */ /* 0x040fe40000000014 */
[----:B------:R-:W-:Y:S02]  /*19870*/  FFMA R4, R86, R5, R4 ;  /* 0x0000000556047223 */ /* 0x000fe40000000004 */
[C---:B------:R-:W-:Y:S02]  /*19880*/  FFMA R20, R53.reuse, R22, R20 ;  /* 0x0000001635147223 */ /* 0x040fe40000000014 */
[----:B------:R-:W-:-:S02]  /*19890*/  FFMA R4, R53, R6, R4 ;  /* 0x0000000635047223 */ /* 0x000fc40000000004 */
[C---:B------:R-:W-:Y:S02]  /*198a0*/  FFMA R57, R84.reuse, R39, R36 ;  /* 0x0000002754397223 */ /* 0x040fe40000000024 */
[C---:B------:R-:W-:Y:S01]  /*198b0*/  FFMA R67, R84.reuse, R35, R32 ;  /* 0x0000002354437223 */ /* 0x040fe20000000020 */
[----:B------:R-:W-:Y:S01]  /*198c0*/  LDS.128 R36, [0x32f0] ;  /* 0x0032f000ff247984 */ /* 0x000fe20000000c00 */
[----:B------:R-:W-:Y:S02]  /*198d0*/  FFMA R63, R84, R31, R28 ;  /* 0x0000001f543f7223 */ /* 0x000fe4000000001c */
[C---:B---3--:R-:W-:Y:S01]  /*198e0*/  FFMA R8, R49.reuse, R8, R47 ;  /* 0x0000000831087223 */ /* 0x048fe2000000002f */
[----:B------:R-:W0:Y:S01]  /*198f0*/  LDS.128 R32, [0x32d0] ;  /* 0x0032d000ff207984 */ /* 0x000e220000000c00 */
[C---:B------:R-:W-:Y:S02]  /*19900*/  FFMA R12, R49.reuse, R12, R59 ;  /* 0x0000000c310c7223 */ /* 0x040fe4000000003b */
[----:B------:R-:W-:Y:S01]  /*19910*/  FFMA R16, R49, R16, R73 ;  /* 0x0000001031107223 */ /* 0x000fe20000000049 */
[----:B------:R-:W1:Y:S01]  /*19920*/  LDS.128 R44, [0x31f0] ;  /* 0x0031f000ff2c7984 */ /* 0x000e620000000c00 */
[----:B------:R-:W-:-:S03]  /*19930*/  FFMA R8, R86, R9, R8 ;  /* 0x0000000956087223 */ /* 0x000fc60000000008 */
[----:B------:R-:W-:Y:S01]  /*19940*/  LDS.128 R28, [0x3270] ;  /* 0x00327000ff1c7984 */ /* 0x000fe20000000c00 */
[----:B------:R-:W-:-:S03]  /*19950*/  FFMA R12, R86, R13, R12 ;  /* 0x0000000d560c7223 */ /* 0x000fc6000000000c */
[----:B------:R-:W-:Y:S06]  /*19960*/  BAR.SYNC 0x0 ;  /* 0x0000000000007b1d */ /* 0x000fec0000000000 */
        /* <DEDUP_REMOVED lines=15> */
[----:B------:R-:W2:Y:S01]  /*19a60*/  LDS.128 R4, [0x3180] ;  /* 0x00318000ff047984 */ /* 0x000ea20000000c00 */
[----:B------:R-:W-:-:S03]  /*19a70*/  FFMA R12, R53, R14, R12 ;  /* 0x0000000e350c7223 */ /* 0x000fc6000000000c */
[----:B------:R-:W3:Y:S01]  /*19a80*/  LDS.128 R20, [0x3280] ;  /* 0x00328000ff147984 */ /* 0x000ee20000000c00 */
[----:B------:R-:W-:-:S03]  /*19a90*/  FFMA R16, R53, R18, R16 ;  /* 0x0000001235107223 */ /* 0x000fc60000000010 */
[----:B------:R-:W3:Y:S01]  /*19aa0*/  LDS.128 R24, [0x3100] ;  /* 0x00310000ff187984 */ /* 0x000ee20000000c00 */
[----:B------:R-:W-:-:S03]  /*19ab0*/  FFMA R40, R49, R40, R51 ;  /* 0x0000002831287223 */ /* 0x000fc60000000033 */
[----:B------:R-:W3:Y:S01]  /*19ac0*/  LDS R50, [R3.X4+0x620] ;  /* 0x0006200003327984 */ /* 0x000ee20000004800 */
[C---:B------:R-:W-:Y:S02]  /*19ad0*/  FFMA R71, R84.reuse, R11, R8 ;  /* 0x0000000b54477223 */ /* 0x040fe40000000008 */
[C---:B------:R-:W-:Y:S01]  /*19ae0*/  FFMA R75, R84.reuse, R15, R12 ;  /* 0x0000000f544b7223 */ /* 0x040fe2000000000c */
[----:B------:R-:W3:Y:S01]  /*19af0*/  LDS R51, [R3.X4+0xc40] ;  /* 0x000c400003337984 */ /* 0x000ee20000004800 */
[----:B------:R-:W-:-:S03]  /*19b00*/  FFMA R59, R84, R19, R16 ;  /* 0x00000013543b7223 */ /* 0x000fc60000000010 */
[----:B------:R-:W3:Y:S04]  /*19b10*/  LDS.128 R16, [0x3200] ;  /* 0x00320000ff107984 */ /* 0x000ee80000000c00 */
[----:B------:R-:W3:Y:S04]  /*19b20*/  LDS.128 R8, [0x3120] ;  /* 0x00312000ff087984 */ /* 0x000ee80000000c00 */
[----:B------:R-:W3:Y:S04]  /*19b30*/  LDS.128 R12, [0x31a0] ;  /* 0x0031a000ff0c7984 */ /* 0x000ee80000000c00 */
[----:B------:R-:W3:Y:S01]  /*19b40*/  LDS R68, [R3.X4+0x1260] ;  /* 0x0012600003447984 */ /* 0x000ee20000004800 */
[----:B0-----:R-:W-:-:S02]  /*19b50*/  FFMA R32, R49, R32, R61 ;  /* 0x0000002031207223 */ /* 0x001fc4000000003d */
[----:B-1----:R-:W-:Y:S01]  /*19b60*/  FFMA R44, R49, R44, R77 ;  /* 0x0000002c312c7223 */ /* 0x002fe2000000004d */
[----:B------:R-:W-:Y:S01]  /*19b70*/  LDS R82, [R3.X4+0x1ea0] ;  /* 0x001ea00003527984 */ /* 0x000fe20000004800 */
[----:B--2---:R-:W-:-:S03]  /*19b80*/  FFMA R4, R55, R4, R79 ;  /* 0x0000000437047223 */ /* 0x004fc6000000004f */
[----:B------:R-:W-:Y:S01]  /*19b90*/  LDS R80, [R3.X4+0x2ae0] ;  /* 0x002ae00003507984 */ /* 0x000fe20000004800 */
[----:B---3--:R-:W-:Y:S02]  /*19ba0*/  FFMA R20, R55, R20, R67 ;  /* 0x0000001437147223 */ /* 0x008fe40000000043 */
[----:B------:R-:W-:Y:S02]  /*19bb0*/  FFMA R24, R24, R55, R69 ;  /* 0x0000003718187223 */ /* 0x000fe40000000045 */
[C---:B------:R-:W-:Y:S02]  /*19bc0*/  FFMA R4, R50.reuse, R5, R4 ;  /* 0x0000000532047223 */ /* 0x040fe40000000004 */
[----:B------:R-:W-:Y:S02]  /*19bd0*/  FFMA R20, R50, R21, R20 ;  /* 0x0000001532147223 */ /* 0x000fe40000000014 */
[----:B------:R-:W-:Y:S02]  /*19be0*/  FFMA R33, R86, R33, R32 ;  /* 0x0000002156217223 */ /* 0x000fe40000000020 */
[----:B------:R-:W-:-:S02]  /*19bf0*/  FFMA R24, R50, R25, R24 ;  /* 0x0000001932187223 */ /* 0x000fc40000000018 */
[C---:B------:R-:W-:Y:S02]  /*19c00*/  FFMA R4, R51.reuse, R6, R4 ;  /* 0x0000000633047223 */ /* 0x040fe40000000004 */
[----:B------:R-:W-:Y:S02]  /*19c10*/  FFMA R20, R51, R22, R20 ;  /* 0x0000001633147223 */ /* 0x000fe40000000014 */
[C---:B------:R-:W-:Y:S02]  /*19c20*/  FFMA R28, R49.reuse, R28, R83 ;  /* 0x0000001c311c7223 */ /* 0x040fe40000000053 */
[----:B------:R-:W-:Y:S02]  /*19c30*/  FFMA R36, R49, R36, R87 ;  /* 0x0000002431247223 */ /* 0x000fe40000000057 */
[C---:B------:R-:W-:Y:S02]  /*19c40*/  FFMA R16, R55.reuse, R16, R57 ;  /* 0x0000001037107223 */ /* 0x040fe40000000039 */
[----:B------:R-:W-:-:S02]  /*19c50*/  FFMA R8, R55, R8, R63 ;  /* 0x0000000837087223 */ /* 0x000fc4000000003f */
[----:B------:R-:W-:Y:S02]  /*19c60*/  FFMA R12, R55, R12, R65 ;  /* 0x0000000c370c7223 */ /* 0x000fe40000000041 */
[----:B------:R-:W-:Y:S02]  /*19c70*/  FFMA R33, R53, R34, R33 ;  /* 0x0000002235217223 */ /* 0x000fe40000000021 */
[----:B------:R-:W-:Y:S02]  /*19c80*/  FFMA R24, R51, R26, R24 ;  /* 0x0000001a33187223 */ /* 0x000fe40000000018 */
[----:B------:R-:W-:Y:S01]  /*19c90*/  FFMA R67, R68, R23, R20 ;  /* 0x0000001744437223 */ /* 0x000fe20000000014 */
[----:B------:R-:W-:Y:S01]  /*19ca0*/  @!P0 SHF.R.U32.HI R20, RZ, 0x3, R3 ;  /* 0x00000003ff148819 */ /* 0x000fe20000011603 */
[C---:B------:R-:W-:Y:S02]  /*19cb0*/  FFMA R41, R86.reuse, R41, R40 ;  /* 0x0000002956297223 */ /* 0x040fe40000000028 */
[----:B------:R-:W-:-:S02]  /*19cc0*/  FFMA R44, R86, R45, R44 ;  /* 0x0000002d562c7223 */ /* 0x000fc4000000002c */
[C---:B------:R-:W-:Y:S02]  /*19cd0*/  FFMA R29, R86.reuse, R29, R28 ;  /* 0x0000001d561d7223 */ /* 0x040fe4000000001c */
[----:B------:R-:W-:Y:S02]  /*19ce0*/  FFMA R36, R86, R37, R36 ;  /* 0x0000002556247223 */ /* 0x000fe40000000024 */
[----:B------:R-:W-:Y:S02]  /*19cf0*/  FFMA R69, R68, R7, R4 ;  /* 0x0000000744457223 */ /* 0x000fe40000000004 */
[C---:B------:R-:W-:Y:S01]  /*19d00*/  FFMA R16, R50.reuse, R17, R16 ;  /* 0x0000001132107223 */ /* 0x040fe20000000010 */
[----:B------:R-:W0:Y:S01]  /*19d10*/  LDS.128 R4, [0x31c0] ;  /* 0x0031c000ff047984 */ /* 0x000e220000000c00 */
[C---:B------:R-:W-:Y:S02]  /*19d20*/  FFMA R8, R50.reuse, R9, R8 ;  /* 0x0000000932087223 */ /* 0x040fe40000000008 */
[----:B------:R-:W-:-:S02]  /*19d30*/  FFMA R12, R50, R13, R12 ;  /* 0x0000000d320c7223 */ /* 0x000fc4000000000c */
[----:B------:R-:W-:Y:S02]  /*19d40*/  FFMA R45, R84, R35, R33 ;  /* 0x00000023542d7223 */ /* 0x000fe40000000021 */
[----:B------:R-:W-:Y:S01]  /*19d50*/  FFMA R61, R68, R27, R24 ;  /* 0x0000001b443d7223 */ /* 0x000fe20000000018 */
[----:B------:R-:W1:Y:S01]  /*19d60*/  LDS.128 R32, [0x3220] ;  /* 0x00322000ff207984 */ /* 0x000e620000000c00 */
[C---:B------:R-:W-:Y:S01]  /*19d70*/  FFMA R41, R53.reuse, R42, R41 ;  /* 0x0000002a35297223 */ /* 0x040fe20000000029 */
[----:B------:R-:W-:Y:S01]  /*19d80*/  @!P0 SHF.L.U32 R24, R20, 0x9, RZ ;  /* 0x0000000914188819 */ /* 0x000fe200000006ff */
[----:B------:R-:W-:Y:S01]  /*19d90*/  FFMA R28, R53, R46, R44 ;  /* 0x0000002e351c7223 */ /* 0x000fe2000000002c */
[----:B------:R-:W-:Y:S01]  /*19da0*/  @!P0 LOP3.LUT R63, R3, 0x7, RZ, 0xc0, !PT ;  /* 0x00000007033f8812 */ /* 0x000fe200078ec0ff */
[C---:B------:R-:W-:Y:S01]  /*19db0*/  FFMA R30, R53.reuse, R30, R29 ;  /* 0x0000001e351e7223 */ /* 0x040fe2000000001d */
[----:B------:R-:W2:Y:S01]  /*19dc0*/  LDS.128 R20, [0x31e0] ;  /* 0x0031e000ff147984 */ /* 0x000ea20000000c00 */
[----:B------:R-:W-:-:S02]  /*19dd0*/  FFMA R38, R53, R38, R36 ;  /* 0x0000002635267223 */ /* 0x000fc40000000024 */
[C---:B------:R-:W-:Y:S02]  /*19de0*/  FFMA R16, R51.reuse, R18, R16 ;  /* 0x0000001233107223 */ /* 0x040fe40000000010 */
[C---:B------:R-:W-:Y:S02]  /*19df0*/  FFMA R8, R51.reuse, R10, R8 ;  /* 0x0000000a33087223 */ /* 0x040fe40000000008 */
[----:B------:R-:W-:Y:S01]  /*19e00*/  FFMA R12, R51, R14, R12 ;  /* 0x0000000e330c7223 */ /* 0x000fe2000000000c */
[----:B------:R-:W-:Y:S01]  /*19e10*/  @!P0 LOP3.LUT R63, R24, 0xfffffe00, R63, 0xe2, !PT ;  /* 0xfffffe00183f8812 */ /* 0x000fe200078ee23f */
[C---:B------:R-:W-:Y:S01]  /*19e20*/  FFMA R46, R84.reuse, R43, R41 ;  /* 0x0000002b542e7223 */ /* 0x040fe20000000029 */
[----:B------:R-:W3:Y:S01]  /*19e30*/  LDS.128 R24, [0x3260] ;  /* 0x00326000ff187984 */ /* 0x000ee20000000c00 */
[C---:B------:R-:W-:Y:S02]  /*19e40*/  FFMA R47, R84.reuse, R47, R28 ;  /* 0x0000002f542f7223 */ /* 0x040fe4000000001c */
[C---:B------:R-:W-:Y:S01]  /*19e50*/  FFMA R44, R84.reuse, R31, R30 ;  /* 0x0000001f542c7223 */ /* 0x040fe2000000001e */
[----:B------:R-:W5:Y:S01]  /*19e60*/  LDS.128 R40, [0x3140] ;  /* 0x00314000ff287984 */ /* 0x000f620000000c00 */
[----:B------:R-:W-:-:S02]  /*19e70*/  FFMA R84, R84, R39, R38 ;  /* 0x0000002754547223 */ /* 0x000fc40000000026 */
[C---:B------:R-:W-:Y:S01]  /*19e80*/  FFMA R72, R68.reuse, R19, R16 ;  /* 0x0000001344487223 */ /* 0x040fe20000000010 */
[----:B------:R-:W5:Y:S01]  /*19e90*/  LDS.128 R36, [0x32a0] ;  /* 0x0032a000ff247984 */ /* 0x000f620000000c00 */
[C---:B------:R-:W-:Y:S02]  /*19ea0*/  FFMA R70, R68.reuse, R11, R8 ;  /* 0x0000000b44467223 */ /* 0x040fe40000000008 */
[----:B------:R-:W-:Y:S01]  /*19eb0*/  FFMA R57, R68, R15, R12 ;  /* 0x0000000f44397223 */ /* 0x000fe2000000000c */
[----:B------:R-:W5:Y:S04]  /*19ec0*/  LDS.128 R8, [0x3240] ;  /* 0x00324000ff087984 */ /* 0x000f680000000c00 */
[----:B------:R-:W5:Y:S04]  /*19ed0*/  LDS.128 R12, [0x32c0] ;  /* 0x0032c000ff0c7984 */ /* 0x000f680000000c00 */
[----:B------:R-:W5:Y:S04]  /*19ee0*/  LDS.128 R16, [0x3160] ;  /* 0x00316000ff107984 */ /* 0x000f680000000c00 */
[----:B------:R-:W5:Y:S01]  /*19ef0*/  LDS.128 R28, [0x32e0] ;  /* 0x0032e000ff1c7984 */ /* 0x000f620000000c00 */
[----:B0-----:R-:W-:-:S02]  /*19f00*/  FFMA R4, R55, R4, R59 ;  /* 0x0000000437047223 */ /* 0x001fc4000000003b */
[----:B-1----:R-:W-:Y:S01]  /*19f10*/  FFMA R32, R55, R32, R85 ;  /* 0x0000002037207223 */ /* 0x002fe20000000055 */
[----:B------:R-:W-:Y:S01]  /*19f20*/  LDS R53, [R3.X4+0x1880] ;  /* 0x0018800003357984 */ /* 0x000fe20000004800 */
[C---:B------:R-:W-:Y:S02]  /*19f30*/  FFMA R4, R50.reuse, R5, R4 ;  /* 0x0000000532047223 */ /* 0x040fe40000000004 */
[----:B------:R-:W-:Y:S01]  /*19f40*/  FFMA R33, R50, R33, R32 ;  /* 0x0000002132217223 */ /* 0x000fe20000000020 */
[----:B------:R-:W-:Y:S01]  /*19f50*/  @!P0 SHF.L.U32 R32, R2, 0xc, RZ ;  /* 0x0000000c02208819 */ /* 0x000fe200000006ff */
[----:B------:R-:W-:Y:S02]  /*19f60*/  FFMA R6, R51, R6, R4 ;  /* 0x0000000633067223 */ /* 0x000fe40000000004 */
[----:B--2---:R-:W-:Y:S01]  /*19f70*/  FFMA R20, R55, R20, R47 ;  /* 0x0000001437147223 */ /* 0x004fe2000000002f */
[----:B------:R-:W-:Y:S01]  /*19f80*/  @!P0 LOP3.LUT R32, R32, 0xffffe000, RZ, 0xc0, !PT ;  /* 0xffffe00020208812 */ /* 0x000fe200078ec0ff */
[----:B------:R-:W-:-:S02]  /*19f90*/  FFMA R34, R51, R34, R33 ;  /* 0x0000002233227223 */ /* 0x000fc40000000021 */
[C---:B---3--:R-:W-:Y:S02]  /*19fa0*/  FFMA R24, R55.reuse, R24, R44 ;  /* 0x0000001837187223 */ /* 0x048fe4000000002c */
[C---:B-----5:R-:W-:Y:S02]  /*19fb0*/  FFMA R40, R55.reuse, R40, R75 ;  /* 0x0000002837287223 */ /* 0x060fe4000000004b */
[C---:B------:R-:W-:Y:S02]  /*19fc0*/  FFMA R36, R55.reuse, R36, R71 ;  /* 0x0000002437247223 */ /* 0x040fe40000000047 */
[C---:B------:R-:W-:Y:S02]  /*19fd0*/  FFMA R8, R55.reuse, R8, R73 ;  /* 0x0000000837087223 */ /* 0x040fe40000000049 */
[C---:B------:R-:W-:Y:S02]  /*19fe0*/  FFMA R12, R55.reuse, R12, R45 ;  /* 0x0000000c370c7223 */ /* 0x040fe4000000002d */
[----:B------:R-:W-:-:S02]  /*19ff0*/  FFMA R16, R55, R16, R46 ;  /* 0x0000001037107223 */ /* 0x000fc4000000002e */
[----:B------:R-:W-:Y:S02]  /*1a000*/  FFMA R28, R55, R28, R84 ;  /* 0x0000001c371c7223 */ /* 0x000fe40000000054 */
[C---:B------:R-:W-:Y:S01]  /*1a010*/  FFMA R20, R50.reuse, R21, R20 ;  /* 0x0000001532147223 */ /* 0x040fe20000000014 */
[----:B------:R-:W-:Y:S01]  /*1a020*/  @!P0 IADD3 R63, R63, 0x118, R32 ;  /* 0x000001183f3f8810 */ /* 0x000fe20007ffe020 */
[C---:B------:R-:W-:Y:S01]  /*1a030*/  FFMA R36, R50.reuse, R37, R36 ;  /* 0x0000002532247223 */ /* 0x040fe20000000024 */
[----:B------:R-:W-:Y:S01]  /*1a040*/  LDS R55, [R3.X4+0x24c0] ;  /* 0x0024c00003377984 */ /* 0x000fe20000004800 */
[C---:B------:R-:W-:Y:S02]  /*1a050*/  FFMA R40, R50.reuse, R41, R40 ;  /* 0x0000002932287223 */ /* 0x040fe40000000028 */
[C---:B------:R-:W-:Y:S01]  /*1a060*/  FFMA R8, R50.reuse, R9, R8 ;  /* 0x0000000932087223 */ /* 0x040fe20000000008 */
[----:B------:R-:W-:Y:S01]  /*1a070*/  LDS.128 R44, [0x3290] ;  /* 0x00329000ff2c7984 */ /* 0x000fe20000000c00 */
[----:B------:R-:W-:-:S02]  /*1a080*/  FFMA R12, R50, R13, R12 ;  /* 0x0000000d320c7223 */ /* 0x000fc4000000000c */
[C---:B------:R-:W-:Y:S02]  /*1a090*/  FFMA R16, R50.reuse, R17, R16 ;  /* 0x0000001132107223 */ /* 0x040fe40000000010 */
[C---:B------:R-:W-:Y:S02]  /*1a0a0*/  FFMA R24, R50.reuse, R25, R24 ;  /* 0x0000001932187223 */ /* 0x040fe40000000018 */
[----:B------:R-:W-:Y:S02]  /*1a0b0*/  FFMA R28, R50, R29, R28 ;  /* 0x0000001d321c7223 */ /* 0x000fe4000000001c */
[----:B------:R-:W-:Y:S02]  /*1a0c0*/  FFMA R73, R68, R7, R6 ;  /* 0x0000000744497223 */ /* 0x000fe40000000006 */
[----:B------:R-:W0:Y:S01]  /*1a0d0*/  LDS.128 R4, [0x31b0] ;  /* 0x0031b000ff047984 */ /* 0x000e220000000c00 */
[C---:B------:R-:W-:Y:S02]  /*1a0e0*/  FFMA R38, R51.reuse, R38, R36 ;  /* 0x0000002633267223 */ /* 0x040fe40000000024 */
[----:B------:R-:W-:-:S02]  /*1a0f0*/  FFMA R42, R51, R42, R40 ;  /* 0x0000002a332a7223 */ /* 0x000fc40000000028 */
[----:B------:R-:W-:Y:S02]  /*1a100*/  FFMA R59, R68, R35, R34 ;  /* 0x00000023443b7223 */ /* 0x000fe40000000022 */
[C---:B------:R-:W-:Y:S01]  /*1a110*/  FFMA R10, R51.reuse, R10, R8 ;  /* 0x0000000a330a7223 */ /* 0x040fe20000000008 */
[----:B------:R-:W1:Y:S01]  /*1a120*/  LDS.128 R32, [0x3110] ;  /* 0x00311000ff207984 */ /* 0x000e620000000c00 */
[C---:B------:R-:W-:Y:S02]  /*1a130*/  FFMA R14, R51.reuse, R14, R12 ;  /* 0x0000000e330e7223 */ /* 0x040fe4000000000c */
[C---:B------:R-:W-:Y:S02]  /*1a140*/  FFMA R18, R51.reuse, R18, R16 ;  /* 0x0000001233127223 */ /* 0x040fe40000000010 */
[C---:B------:R-:W-:Y:S02]  /*1a150*/  FFMA R22, R51.reuse, R22, R20 ;  /* 0x0000001633167223 */ /* 0x040fe40000000014 */
[----:B------:R-:W-:-:S02]  /*1a160*/  FFMA R26, R51, R26, R24 ;  /* 0x0000001a331a7223 */ /* 0x000fc40000000018 */
[----:B------:R-:W-:Y:S02]  /*1a170*/  FFMA R30, R51, R30, R28 ;  /* 0x0000001e331e7223 */ /* 0x000fe4000000001c */
[----:B------:R-:W2:Y:S01]  /*1a180*/  LDS.128 R48, [0x3130] ;  /* 0x00313000ff307984 */ /* 0x000ea20000000c00 */
[----:B------:R-:W-:-:S03]  /*1a190*/  FFMA R71, R68, R43, R42 ;  /* 0x0000002b44477223 */ /* 0x000fc6000000002a */
[----:B------:R-:W3:Y:S01]  /*1a1a0*/  LDS.128 R40, [0x3210] ;  /* 0x00321000ff287984 */ /* 0x000ee20000000c00 */
[----:B------:R-:W-:-:S03]  /*1a1b0*/  FFMA R84, R68, R11, R10 ;  /* 0x0000000b44547223 */ /* 0x000fc6000000000a */
[----:B------:R-:W5:Y:S01]  /*1a1c0*/  LDS.128 R8, [0x3230] ;  /* 0x00323000ff087984 */ /* 0x000f620000000c00 */
[----:B0-----:R-:W-:-:S04]  /*1a1d0*/  FFMA R4, R53, R4, R57 ;  /* 0x0000000435047223 */ /* 0x001fc80000000039 */
[----:B------:R-:W-:Y:S02]  /*1a1e0*/  FFMA R4, R82, R5, R4 ;  /* 0x0000000552047223 */ /* 0x000fe40000000004 */
[----:B-1----:R-:W-:Y:S01]  /*1a1f0*/  FFMA R32, R32, R53, R61 ;  /* 0x0000003520207223 */ /* 0x002fe2000000003d */
[----:B------:R-:W-:Y:S01]  /*1a200*/  IADD3 R5, R81, 0x35980, RZ ;  /* 0x0003598051057810 */ /* 0x000fe20007ffe0ff */
[----:B------:R-:W-:Y:S02]  /*1a210*/  FFMA R6, R55, R6, R4 ;  /* 0x0000000637067223 */ /* 0x000fe40000000004 */
[----:B------:R-:W-:Y:S02]  /*1a220*/  FFMA R32, R82, R33, R32 ;  /* 0x0000002152207223 */ /* 0x000fe40000000020 */
[----:B--2---:R-:W-:-:S04]  /*1a230*/  FFMA R48, R53, R48, R70 ;  /* 0x0000003035307223 */ /* 0x004fc80000000046 */
[----:B------:R-:W-:Y:S02]  /*1a240*/  FFMA R48, R82, R49, R48 ;  /* 0x0000003152307223 */ /* 0x000fe40000000030 */
[----:B---3--:R-:W-:Y:S02]  /*1a250*/  FFMA R72, R53, R40, R72 ;  /* 0x0000002835487223 */ /* 0x008fe40000000048 */
[C---:B------:R-:W-:Y:S02]  /*1a260*/  FFMA R32, R55.reuse, R34, R32 ;  /* 0x0000002237207223 */ /* 0x040fe40000000020 */
[----:B------:R-:W-:Y:S02]  /*1a270*/  FFMA R48, R55, R50, R48 ;  /* 0x0000003237307223 */ /* 0x000fe40000000030 */
[----:B------:R-:W-:Y:S02]  /*1a280*/  FFMA R61, R80, R7, R6 ;  /* 0x00000007503d7223 */ /* 0x000fe40000000006 */
[----:B------:R-:W-:-:S04]  /*1a290*/  IMAD.WIDE R4, R5, R0, c[0x0][0x160] ;  /* 0x0000580005047625 */ /* 0x000fc800078e0200 */
[----:B------:R-:W-:Y:S01]  /*1a2a0*/  @!P0 IMAD.WIDE R6, R63, R0, c[0x0][0x168] ;  /* 0x00005a003f068625 */ /* 0x000fe200078e0200 */
[----:B------:R0:W2:Y:S03]  /*1a2b0*/  LDG.E.CONSTANT R74, [R4.64] ;  /* 0x00000004044a7981 */ /* 0x0000a6000c1e9900 */
[C---:B------:R-:W-:Y:S01]  /*1a2c0*/  FFMA R44, R53.reuse, R44, R67 ;  /* 0x0000002c352c7223 */ /* 0x040fe20000000043 */
[----:B------:R0:W3:Y:S01]  /*1a2d0*/  LDG.E.CONSTANT R70, [R4.64+0x1880] ;  /* 0x0018800404467981 */ /* 0x0000e2000c1e9900 */
[----:B-----5:R-:W-:Y:S02]  /*1a2e0*/  FFMA R8, R53, R8, R59 ;  /* 0x0000000835087223 */ /* 0x020fe4000000003b */
[C---:B------:R-:W-:Y:S01]  /*1a2f0*/  FFMA R65, R68.reuse, R39, R38 ;  /* 0x0000002744417223 */ /* 0x040fe20000000026 */
[----:B------:R0:W2:Y:S01]  /*1a300*/  LDG.E.CONSTANT R50, [R4.64+0x3100] ;  /* 0x0031000404327981 */ /* 0x0000a2000c1e9900 */
[----:B------:R-:W-:-:S02]  /*1a310*/  FFMA R83, R68, R15, R14 ;  /* 0x0000000f44537223 */ /* 0x000fc4000000000e */
[C---:B------:R-:W-:Y:S01]  /*1a320*/  FFMA R75, R68.reuse, R19, R18 ;  /* 0x00000013444b7223 */ /* 0x040fe20000000012 */
[----:B------:R0:W2:Y:S01]  /*1a330*/  LDG.E.CONSTANT R34, [R4.64+0x55c0] ;  /* 0x0055c00404227981 */ /* 0x0000a2000c1e9900 */
[C---:B------:R-:W-:Y:S02]  /*1a340*/  FFMA R77, R68.reuse, R23, R22 ;  /* 0x00000017444d7223 */ /* 0x040fe40000000016 */
[C---:B------:R-:W-:Y:S01]  /*1a350*/  FFMA R79, R68.reuse, R27, R26 ;  /* 0x0000001b444f7223 */ /* 0x040fe2000000001a */
[----:B------:R0:W2:Y:S01]  /*1a360*/  @!P0 LDG.E.CONSTANT R78, [R6.64] ;  /* 0x00000004064e8981 */ /* 0x0000a2000c1e9900 */
[----:B------:R-:W-:Y:S02]  /*1a370*/  FFMA R40, R68, R31, R30 ;  /* 0x0000001f44287223 */ /* 0x000fe4000000001e */
[----:B------:R-:W-:Y:S01]  /*1a380*/  FFMA R41, R82, R41, R72 ;  /* 0x0000002952297223 */ /* 0x000fe20000000048 */
[----:B------:R0:W2:Y:S01]  /*1a390*/  LDG.E.CONSTANT R68, [R4.64+0x24c0] ;  /* 0x0024c00404447981 */ /* 0x0000a2000c1e9900 */
[----:B------:R-:W-:-:S02]  /*1a3a0*/  FFMA R67, R80, R35, R32 ;  /* 0x0000002350437223 */ /* 0x000fc40000000020 */
[----:B------:R-:W-:Y:S01]  /*1a3b0*/  FFMA R59, R80, R51, R48 ;  /* 0x00000033503b7223 */ /* 0x000fe20000000030 */
[----:B------:R0:W2:Y:S04]  /*1a3c0*/  LDG.E.CONSTANT R72, [R4.64+0xc40] ;  /* 0x000c400404487981 */ /* 0x0000a8000c1e9900 */
[----:B------:R0:W2:Y:S04]  /*1a3d0*/  LDG.E.CONSTANT R48, [R4.64+0x3d40] ;  /* 0x003d400404307981 */ /* 0x0000a8000c1e9900 */
[----:B------:R0:W2:Y:S04]  /*1a3e0*/  LDG.E.CONSTANT R32, [R4.64+0x4980] ;  /* 0x0049800404207981 */ /* 0x0000a8000c1e9900 */
[----:B------:R-:W1:Y:S04]  /*1a3f0*/  LDS.128 R16, [0x3150] ;  /* 0x00315000ff107984 */ /* 0x000e680000000c00 */
[----:B------:R-:W4:Y:S04]  /*1a400*/  LDS.128 R12, [0x32b0] ;  /* 0x0032b000ff0c7984 */ /* 0x000f280000000c00 */
[----:B------:R-:W4:Y:S04]  /*1a410*/  LDS.128 R20, [0x31d0] ;  /* 0x0031d000ff147984 */ /* 0x000f280000000c00 */
[----:B------:R-:W4:Y:S04]  /*1a420*/  LDS.128 R24, [0x3250] ;  /* 0x00325000ff187984 */ /* 0x000f280000000c00 */
[----:B------:R-:W4:Y:S01]  /*1a430*/  LDS.128 R28, [0x32d0] ;  /* 0x0032d000ff1c7984 */ /* 0x000f220000000c00 */
[----:B------:R-:W-:-:S03]  /*1a440*/  FFMA R8, R82, R9, R8 ;  /* 0x0000000952087223 */ /* 0x000fc60000000008 */
[----:B0-----:R-:W-:Y:S04]  /*1a450*/  LDS.128 R4, [0x3170] ;  /* 0x00317000ff047984 */ /* 0x001fe80000000c00 */
[----:B------:R-:W-:Y:S01]  /*1a460*/  LDS.128 R36, [0x3190] ;  /* 0x00319000ff247984 */ /* 0x000fe20000000c00 */
[----:B-1----:R-:W-:-:S04]  /*1a470*/  FFMA R16, R53, R16, R71 ;  /* 0x0000001035107223 */ /* 0x002fc80000000047 */
[----:B------:R-:W-:-:S04]  /*1a480*/  FFMA R16, R82, R17, R16 ;  /* 0x0000001152107223 */ /* 0x000fc80000000010 */
[----:B------:R-:W-:Y:S02]  /*1a490*/  FFMA R16, R55, R18, R16 ;  /* 0x0000001237107223 */ /* 0x000fe40000000010 */
[----:B----4-:R-:W-:Y:S02]  /*1a4a0*/  FFMA R12, R53, R12, R65 ;  /* 0x0000000c350c7223 */ /* 0x010fe40000000041 */
[----:B------:R-:W-:Y:S02]  /*1a4b0*/  FFMA R65, R80, R19, R16 ;  /* 0x0000001350417223 */ /* 0x000fe40000000010 */
[----:B------:R-:W0:Y:S01]  /*1a4c0*/  LDS.128 R16, [0x32f0] ;  /* 0x0032f000ff107984 */ /* 0x000e220000000c00 */
[----:B------:R-:W-:Y:S02]  /*1a4d0*/  FFMA R8, R55, R10, R8 ;  /* 0x0000000a37087223 */ /* 0x000fe40000000008 */
[----:B------:R-:W-:Y:S02]  /*1a4e0*/  FFMA R12, R82, R13, R12 ;  /* 0x0000000d520c7223 */ /* 0x000fe4000000000c */
[----:B------:R-:W-:-:S02]  /*1a4f0*/  FFMA R20, R53, R20, R73 ;  /* 0x0000001435147223 */ /* 0x000fc40000000049 */
[----:B------:R-:W-:Y:S02]  /*1a500*/  FFMA R12, R55, R14, R12 ;  /* 0x0000000e370c7223 */ /* 0x000fe4000000000c */
[C---:B------:R-:W-:Y:S02]  /*1a510*/  FFMA R73, R80.reuse, R11, R8 ;  /* 0x0000000b50497223 */ /* 0x040fe40000000008 */
[----:B------:R-:W1:Y:S01]  /*1a520*/  LDS.128 R8, [0x31f0] ;  /* 0x0031f000ff087984 */ /* 0x000e620000000c00 */
[----:B------:R-:W-:Y:S02]  /*1a530*/  FFMA R24, R53, R24, R84 ;  /* 0x0000001835187223 */ /* 0x000fe40000000054 */
[----:B------:R-:W-:Y:S02]  /*1a540*/  FFMA R71, R80, R15, R12 ;  /* 0x0000000f50477223 */ /* 0x000fe4000000000c */
[----:B------:R-:W4:Y:S01]  /*1a550*/  LDS.128 R12, [0x3270] ;  /* 0x00327000ff0c7984 */ /* 0x000f220000000c00 */
[----:B------:R-:W-:-:S02]  /*1a560*/  FFMA R20, R82, R21, R20 ;  /* 0x0000001552147223 */ /* 0x000fc40000000014 */
[----:B------:R-:W-:Y:S01]  /*1a570*/  FFMA R24, R82, R25, R24 ;  /* 0x0000001952187223 */ /* 0x000fe20000000018 */
[----:B------:R-:W-:Y:S06]  /*1a580*/  BAR.SYNC 0x0 ;  /* 0x0000000000007b1d */ /* 0x000fec0000000000 */
[C---:B------:R-:W-:Y:S02]  /*1a590*/  FFMA R20, R55.reuse, R22, R20 ;  /* 0x0000001637147223 */ /* 0x040fe40000000014 */
[----:B------:R-:W-:Y:S02]  /*1a5a0*/  FFMA R26, R55, R26, R24 ;  /* 0x0000001a371a7223 */ /* 0x000fe40000000018 */
[----:B------:R-:W-:Y:S01]  /*1a5b0*/  FFMA R28, R53, R28, R83 ;  /* 0x0000001c351c7223 */ /* 0x000fe20000000053 */
[----:B------:R-:W-:Y:S01]  /*1a5c0*/  @!P0 STS [R3.X4+0x3100], R76 ;  /* 0x0031004c03008388 */ /* 0x000fe20000004800 */
[----:B------:R-:W-:-:S03]  /*1a5d0*/  FFMA R49, R80, R23, R20 ;  /* 0x0000001750317223 */ /* 0x000fc60000000014 */
[----:B------:R-:W-:Y:S01]  /*1a5e0*/  STS [R3.X4], R66 ;  /* 0x0000004203007388 */ /* 0x000fe20000004800 */
[----:B------:R-:W-:-:S03]  /*1a5f0*/  FFMA R63, R80, R27, R26 ;  /* 0x0000001b503f7223 */ /* 0x000fc6000000001a */
[----:B------:R-:W-:Y:S01]  /*1a600*/  STS [R3.X4+0x620], R64 ;  /* 0x0006204003007388 */ /* 0x000fe20000004800 */
[----:B------:R-:W-:-:S03]  /*1a610*/  FFMA R28, R82, R29, R28 ;  /* 0x0000001d521c7223 */ /* 0x000fc6000000001c */
        /* <DEDUP_REMOVED lines=8> */
[----:B------:R-:W4:Y:S01]  /*1a6a0*/  LDS.128 R20, [0x3180] ;  /* 0x00318000ff147984 */ /* 0x000f220000000c00 */
[----:B------:R-:W-:-:S03]  /*1a6b0*/  FFMA R28, R55, R30, R28 ;  /* 0x0000001e371c7223 */ /* 0x000fc6000000001c */
[----:B------:R-:W4:Y:S01]  /*1a6c0*/  LDS.128 R24, [0x3200] ;  /* 0x00320000ff187984 */ /* 0x000f220000000c00 */
[----:B------:R-:W-:-:S03]  /*1a6d0*/  FFMA R42, R55, R42, R41 ;  /* 0x0000002a372a7223 */ /* 0x000fc60000000029 */
[----:B------:R-:W4:Y:S01]  /*1a6e0*/  LDS R60, [R3.X4+0x620] ;  /* 0x00062000033c7984 */ /* 0x000f220000004800 */
[----:B------:R-:W-:-:S03]  /*1a6f0*/  FFMA R62, R80, R31, R28 ;  /* 0x0000001f503e7223 */ /* 0x000fc6000000001c */
[----:B------:R-:W4:Y:S01]  /*1a700*/  LDS R35, [R3.X4+0xc40] ;  /* 0x000c400003237984 */ /* 0x000f220000004800 */
[----:B------:R-:W-:-:S03]  /*1a710*/  FFMA R57, R80, R43, R42 ;  /* 0x0000002b50397223 */ /* 0x000fc6000000002a */
[----:B------:R-:W4:Y:S01]  /*1a720*/  LDS.128 R28, [0x3280] ;  /* 0x00328000ff1c7984 */ /* 0x000f220000000c00 */
[----:B0-----:R-:W-:-:S03]  /*1a730*/  FFMA R16, R53, R16, R40 ;  /* 0x0000001035107223 */ /* 0x001fc60000000028 */
[----:B------:R-:W0:Y:S01]  /*1a740*/  LDS R52, [R3.X4+0x1260] ;  /* 0x0012600003347984 */ /* 0x000e220000004800 */
[----:B------:R-:W-:-:S03]  /*1a750*/  FFMA R4, R53, R4, R75 ;  /* 0x0000000435047223 */ /* 0x000fc6000000004b */
[----:B------:R-:W0:Y:S01]  /*1a760*/  LDS.128 R40, [0x3120] ;  /* 0x00312000ff287984 */ /* 0x000e220000000c00 */
[C---:B------:R-:W-:Y:S02]  /*1a770*/  FFMA R36, R53.reuse, R36, R69 ;  /* 0x0000002435247223 */ /* 0x040fe40000000045 */
[C---:B------:R-:W-:Y:S02]  /*1a780*/  FFMA R4, R82.reuse, R5, R4 ;  /* 0x0000000552047223 */ /* 0x040fe40000000004 */
[----:B------:R-:W-:Y:S02]  /*1a790*/  FFMA R36, R82, R37, R36 ;  /* 0x0000002552247223 */ /* 0x000fe40000000024 */
[----:B-1----:R-:W-:Y:S02]  /*1a7a0*/  FFMA R8, R53, R8, R77 ;  /* 0x0000000835087223 */ /* 0x002fe4000000004d */
[C---:B------:R-:W-:Y:S02]  /*1a7b0*/  FFMA R4, R55.reuse, R6, R4 ;  /* 0x0000000637047223 */ /* 0x040fe40000000004 */
[----:B------:R-:W-:-:S02]  /*1a7c0*/  FFMA R36, R55, R38, R36 ;  /* 0x0000002637247223 */ /* 0x000fc40000000024 */
[C---:B------:R-:W-:Y:S02]  /*1a7d0*/  FFMA R44, R82.reuse, R45, R44 ;  /* 0x0000002d522c7223 */ /* 0x040fe4000000002c */
[----:B----4-:R-:W-:Y:S02]  /*1a7e0*/  FFMA R12, R53, R12, R79 ;  /* 0x0000000c350c7223 */ /* 0x010fe4000000004f */
[----:B------:R-:W-:Y:S02]  /*1a7f0*/  FFMA R8, R82, R9, R8 ;  /* 0x0000000952087223 */ /* 0x000fe40000000008 */
[C---:B------:R-:W-:Y:S02]  /*1a800*/  FFMA R66, R80.reuse, R7, R4 ;  /* 0x0000000750427223 */ /* 0x040fe40000000004 */
[----:B------:R-:W-:Y:S01]  /*1a810*/  FFMA R69, R80, R39, R36 ;  /* 0x0000002750457223 */ /* 0x000fe20000000024 */
[----:B------:R-:W1:Y:S01]  /*1a820*/  LDS.128 R4, [0x3220] ;  /* 0x00322000ff047984 */ /* 0x000e620000000c00 */
[----:B------:R-:W-:-:S02]  /*1a830*/  FFMA R33, R55, R46, R44 ;  /* 0x0000002e37217223 */ /* 0x000fc4000000002c */
[----:B------:R-:W-:Y:S01]  /*1a840*/  FFMA R12, R82, R13, R12 ;  /* 0x0000000d520c7223 */ /* 0x000fe2000000000c */
[----:B------:R-:W4:Y:S01]  /*1a850*/  LDS.128 R36, [0x3100] ;  /* 0x00310000ff247984 */ /* 0x000f220000000c00 */
[C---:B------:R-:W-:Y:S02]  /*1a860*/  FFMA R8, R55.reuse, R10, R8 ;  /* 0x0000000a37087223 */ /* 0x040fe40000000008 */
[C---:B------:R-:W-:Y:S02]  /*1a870*/  FFMA R33, R80.reuse, R47, R33 ;  /* 0x0000002f50217223 */ /* 0x040fe40000000021 */
[----:B------:R-:W1:Y:S01]  /*1a880*/  LDS.128 R44, [0x31a0] ;  /* 0x0031a000ff2c7984 */ /* 0x000e620000000c00 */
[----:B------:R-:W-:Y:S02]  /*1a890*/  FFMA R12, R55, R14, R12 ;  /* 0x0000000e370c7223 */ /* 0x000fe4000000000c */
[----:B------:R-:W-:Y:S02]  /*1a8a0*/  FFMA R64, R80, R11, R8 ;  /* 0x0000000b50407223 */ /* 0x000fe40000000008 */
[----:B------:R-:W1:Y:S01]  /*1a8b0*/  LDS.128 R8, [0x3140] ;  /* 0x00314000ff087984 */ /* 0x000e620000000c00 */
[----:B------:R-:W-:-:S02]  /*1a8c0*/  FFMA R16, R82, R17, R16 ;  /* 0x0000001152107223 */ /* 0x000fc40000000010 */
[C---:B------:R-:W-:Y:S02]  /*1a8d0*/  FFMA R20, R51.reuse, R20, R69 ;  /* 0x0000001433147223 */ /* 0x040fe40000000045 */
[----:B------:R-:W-:Y:S02]  /*1a8e0*/  FFMA R58, R80, R15, R12 ;  /* 0x0000000f503a7223 */ /* 0x000fe4000000000c */
[----:B------:R-:W-:Y:S01]  /*1a8f0*/  FFMA R24, R51, R24, R57 ;  /* 0x0000001833187223 */ /* 0x000fe20000000039 */
[----:B------:R-:W4:Y:S01]  /*1a900*/  LDS.128 R12, [0x32a0] ;  /* 0x0032a000ff0c7984 */ /* 0x000f220000000c00 */
[----:B------:R-:W-:Y:S02]  /*1a910*/  FFMA R18, R55, R18, R16 ;  /* 0x0000001237127223 */ /* 0x000fe40000000010 */
[C---:B------:R-:W-:Y:S02]  /*1a920*/  FFMA R20, R60.reuse, R21, R20 ;  /* 0x000000153c147223 */ /* 0x040fe40000000014 */
[----:B------:R-:W-:-:S02]  /*1a930*/  FFMA R24, R60, R25, R24 ;  /* 0x000000193c187223 */ /* 0x000fc40000000018 */
[C---:B------:R-:W-:Y:S02]  /*1a940*/  FFMA R20, R35.reuse, R22, R20 ;  /* 0x0000001623147223 */ /* 0x040fe40000000014 */
[----:B------:R-:W-:Y:S02]  /*1a950*/  FFMA R80, R80, R19, R18 ;  /* 0x0000001350507223 */ /* 0x000fe40000000012 */
[----:B------:R-:W-:Y:S01]  /*1a960*/  FFMA R24, R35, R26, R24 ;  /* 0x0000001a23187223 */ /* 0x000fe20000000018 */
[----:B------:R-:W3:Y:S01]  /*1a970*/  LDS.128 R16, [0x31c0] ;  /* 0x0031c000ff107984 */ /* 0x000ee20000000c00 */
[C---:B------:R-:W-:Y:S02]  /*1a980*/  FFMA R28, R51.reuse, R28, R33 ;  /* 0x0000001c331c7223 */ /* 0x040fe40000000021 */
[----:B0-----:R-:W-:Y:S01]  /*1a990*/  FFMA R53, R52, R23, R20 ;  /* 0x0000001734357223 */ /* 0x001fe20000000014 */
[----:B------:R-:W-:Y:S01]  /*1a9a0*/  LDS R33, [R3.X4+0x1880] ;  /* 0x0018800003217984 */ /* 0x000fe20000004800 */
[----:B------:R-:W-:-:S02]  /*1a9b0*/  FFMA R40, R51, R40, R59 ;  /* 0x0000002833287223 */ /* 0x000fc4000000003b */
[----:B------:R-:W-:Y:S01]  /*1a9c0*/  FFMA R28, R60, R29, R28 ;  /* 0x0000001d3c1c7223 */ /* 0x000fe2000000001c */
[----:B------:R-:W0:Y:S01]  /*1a9d0*/  LDS.128 R20, [0x3240] ;  /* 0x00324000ff147984 */ /* 0x000e220000000c00 */
[----:B------:R-:W-:-:S03]  /*1a9e0*/  FFMA R59, R52, R27, R24 ;  /* 0x0000001b343b7223 */ /* 0x000fc60000000018 */
[----:B------:R-:W0:Y:S01]  /*1a9f0*/  LDS.128 R24, [0x3160] ;  /* 0x00316000ff187984 */ /* 0x000e220000000c00 */
[----:B------:R-:W-:-:S04]  /*1aa00*/  FFMA R28, R35, R30, R28 ;  /* 0x0000001e231c7223 */ /* 0x000fc8000000001c */
[----:B------:R-:W-:Y:S02]  /*1aa10*/  FFMA R75, R52, R31, R28 ;  /* 0x0000001f344b7223 */ /* 0x000fe4000000001c */
[----:B------:R-:W0:Y:S01]  /*1aa20*/  LDS.128 R28, [0x31e0] ;  /* 0x0031e000ff1c7984 */ /* 0x000e220000000c00 */
[C---:B-1----:R-:W-:Y:S02]  /*1aa30*/  FFMA R4, R51.reuse, R4, R73 ;  /* 0x0000000433047223 */ /* 0x042fe40000000049 */
[----:B----4-:R-:W-:Y:S02]  /*1aa40*/  FFMA R36, R36, R51, R67 ;  /* 0x0000003324247223 */ /* 0x010fe40000000043 */
[C---:B------:R-:W-:Y:S01]  /*1aa50*/  FFMA R4, R60.reuse, R5, R4 ;  /* 0x000000053c047223 */ /* 0x040fe20000000004 */
[----:B------:R-:W-:Y:S01]  /*1aa60*/  @!P0 SHF.R.U32.HI R5, RZ, 0x3, R3 ;  /* 0x00000003ff058819 */ /* 0x000fe20000011603 */
[----:B------:R-:W-:Y:S02]  /*1aa70*/  FFMA R36, R60, R37, R36 ;  /* 0x000000253c247223 */ /* 0x000fe40000000024 */
[----:B------:R-:W-:-:S02]  /*1aa80*/  FFMA R44, R51, R44, R61 ;  /* 0x0000002c332c7223 */ /* 0x000fc4000000003d */
[C---:B------:R-:W-:Y:S02]  /*1aa90*/  FFMA R40, R60.reuse, R41, R40 ;  /* 0x000000293c287223 */ /* 0x040fe40000000028 */
[----:B------:R-:W-:Y:S01]  /*1aaa0*/  FFMA R4, R35, R6, R4 ;  /* 0x0000000623047223 */ /* 0x000fe20000000004 */
[----:B------:R-:W-:Y:S01]  /*1aab0*/  @!P0 SHF.L.U32 R6, R5, 0x9, RZ ;  /* 0x0000000905068819 */ /* 0x000fe200000006ff */
[----:B------:R-:W-:Y:S02]  /*1aac0*/  FFMA R8, R51, R8, R65 ;  /* 0x0000000833087223 */ /* 0x000fe40000000041 */
[----:B------:R-:W-:Y:S02]  /*1aad0*/  FFMA R36, R35, R38, R36 ;  /* 0x0000002623247223 */ /* 0x000fe40000000024 */
[----:B------:R-:W-:Y:S01]  /*1aae0*/  FFMA R44, R60, R45, R44 ;  /* 0x0000002d3c2c7223 */ /* 0x000fe2000000002c */
[----:B------:R-:W-:Y:S01]  /*1aaf0*/  @!P0 LOP3.LUT R45, R3, 0x7, RZ, 0xc0, !PT ;  /* 0x00000007032d8812 */ /* 0x000fe200078ec0ff */
[----:B------:R-:W-:-:S02]  /*1ab00*/  FFMA R40, R35, R42, R40 ;  /* 0x0000002a23287223 */ /* 0x000fc40000000028 */
[----:B------:R-:W-:Y:S02]  /*1ab10*/  FFMA R12, R51, R12, R71 ;  /* 0x0000000c330c7223 */ /* 0x000fe40000000047 */
[----:B------:R-:W-:Y:S01]  /*1ab20*/  FFMA R8, R60, R9, R8 ;  /* 0x000000093c087223 */ /* 0x000fe20000000008 */
[----:B------:R-:W-:Y:S01]  /*1ab30*/  @!P0 LOP3.LUT R45, R6, 0xfffffe00, R45, 0xe2, !PT ;  /* 0xfffffe00062d8812 */ /* 0x000fe200078ee22d */
[C---:B------:R-:W-:Y:S02]  /*1ab40*/  FFMA R57, R52.reuse, R39, R36 ;  /* 0x0000002734397223 */ /* 0x040fe40000000024 */
[C---:B------:R-:W-:Y:S01]  /*1ab50*/  FFMA R56, R52.reuse, R43, R40 ;  /* 0x0000002b34387223 */ /* 0x040fe20000000028 */
[----:B------:R-:W1:Y:S01]  /*1ab60*/  LDS.128 R36, [0x32c0] ;  /* 0x0032c000ff247984 */ /* 0x000e620000000c00 */
[----:B------:R-:W-:Y:S01]  /*1ab70*/  FFMA R54, R52, R7, R4 ;  /* 0x0000000734367223 */ /* 0x000fe20000000004 */
[----:B------:R-:W-:Y:S01]  /*1ab80*/  @!P0 SHF.L.U32 R9, R2, 0xc, RZ ;  /* 0x0000000c02098819 */ /* 0x000fe200000006ff */
[----:B------:R-:W-:Y:S01]  /*1ab90*/  FFMA R12, R60, R13, R12 ;  /* 0x0000000d3c0c7223 */ /* 0x000fe2000000000c */
[----:B------:R-:W4:Y:S01]  /*1aba0*/  LDS.128 R40, [0x3260] ;  /* 0x00326000ff287984 */ /* 0x000f220000000c00 */
[----:B------:R-:W-:-:S03]  /*1abb0*/  FFMA R8, R35, R10, R8 ;  /* 0x0000000a23087223 */ /* 0x000fc60000000008 */
[----:B------:R-:W1:Y:S01]  /*1abc0*/  LDS.128 R4, [0x32e0] ;  /* 0x0032e000ff047984 */ /* 0x000e620000000c00 */
[C---:B------:R-:W-:Y:S02]  /*1abd0*/  FFMA R44, R35.reuse, R46, R44 ;  /* 0x0000002e232c7223 */ /* 0x040fe4000000002c */
[----:B------:R-:W-:Y:S01]  /*1abe0*/  FFMA R14, R35, R14, R12 ;  /* 0x0000000e230e7223 */ /* 0x000fe2000000000c */
[----:B------:R-:W-:Y:S01]  /*1abf0*/  @!P0 LOP3.LUT R12, R9, 0xffffe000, RZ, 0xc0, !PT ;  /* 0xffffe000090c8812 */ /* 0x000fe200078ec0ff */
[----:B---3--:R-:W-:Y:S02]  /*1ac00*/  FFMA R16, R51, R16, R49 ;  /* 0x0000001033107223 */ /* 0x008fe40000000031 */
[----:B------:R-:W-:Y:S01]  /*1ac10*/  FFMA R46, R52, R11, R8 ;  /* 0x0000000b342e7223 */ /* 0x000fe20000000008 */
[----:B------:R-:W-:Y:S01]  /*1ac20*/  LDS R49, [R3.X4+0x24c0] ;  /* 0x0024c00003317984 */ /* 0x000fe20000004800 */
[----:B------:R-:W-:-:S03]  /*1ac30*/  FFMA R16, R60, R17, R16 ;  /* 0x000000113c107223 */ /* 0x000fc60000000010 */
[----:B------:R-:W3:Y:S01]  /*1ac40*/  LDS.128 R8, [0x3110] ;  /* 0x00311000ff087984 */ /* 0x000ee20000000c00 */
[C---:B0-----:R-:W-:Y:S02]  /*1ac50*/  FFMA R20, R51.reuse, R20, R63 ;  /* 0x0000001433147223 */ /* 0x041fe4000000003f */
[----:B------:R-:W-:Y:S02]  /*1ac60*/  FFMA R24, R51, R24, R66 ;  /* 0x0000001833187223 */ /* 0x000fe40000000042 */
[----:B------:R-:W0:Y:S01]  /*1ac70*/  LDS R66, [R3.X4+0x1ea0] ;  /* 0x001ea00003427984 */ /* 0x000e220000004800 */
[----:B------:R-:W-:Y:S02]  /*1ac80*/  FFMA R16, R35, R18, R16 ;  /* 0x0000001223107223 */ /* 0x000fe40000000010 */
[----:B------:R-:W-:Y:S02]  /*1ac90*/  FFMA R20, R60, R21, R20 ;  /* 0x000000153c147223 */ /* 0x000fe40000000014 */
[----:B------:R-:W-:-:S02]  /*1aca0*/  FFMA R71, R52, R19, R16 ;  /* 0x0000001334477223 */ /* 0x000fc40000000010 */
[----:B------:R-:W-:Y:S01]  /*1acb0*/  FFMA R20, R35, R22, R20 ;  /* 0x0000001623147223 */ /* 0x000fe20000000014 */
[----:B------:R-:W0:Y:S01]  /*1acc0*/  LDS.128 R16, [0x3210] ;  /* 0x00321000ff107984 */ /* 0x000e220000000c00 */
[----:B------:R-:W-:-:S03]  /*1acd0*/  FFMA R28, R51, R28, R64 ;  /* 0x0000001c331c7223 */ /* 0x000fc60000000040 */
[----:B------:R-:W0:Y:S01]  /*1ace0*/  LDS R64, [R3.X4+0x2ae0] ;  /* 0x002ae00003407984 */ /* 0x000e220000004800 */
[----:B------:R-:W-:Y:S02]  /*1acf0*/  FFMA R24, R60, R25, R24 ;  /* 0x000000193c187223 */ /* 0x000fe40000000018 */
[C---:B------:R-:W-:Y:S02]  /*1ad00*/  FFMA R61, R52.reuse, R23, R20 ;  /* 0x00000017343d7223 */ /* 0x040fe40000000014 */
[----:B------:R-:W0:Y:S01]  /*1ad10*/  LDS.128 R20, [0x3290] ;  /* 0x00329000ff147984 */ /* 0x000e220000000c00 */
[----:B------:R-:W-:Y:S01]  /*1ad20*/  FFMA R26, R35, R26, R24 ;  /* 0x0000001a231a7223 */ /* 0x000fe20000000018 */
[----:B------:R-:W-:Y:S01]  /*1ad30*/  @!P0 IADD3 R45, R45, 0x120, R12 ;  /* 0x000001202d2d8810 */ /* 0x000fe20007ffe00c */
[C---:B------:R-:W-:Y:S02]  /*1ad40*/  FFMA R55, R52.reuse, R47, R44 ;  /* 0x0000002f34377223 */ /* 0x040fe4000000002c */
[----:B------:R-:W-:-:S02]  /*1ad50*/  FFMA R47, R52, R15, R14 ;  /* 0x0000000f342f7223 */ /* 0x000fc4000000000e */
[----:B------:R-:W-:Y:S01]  /*1ad60*/  FFMA R44, R52, R27, R26 ;  /* 0x0000001b342c7223 */ /* 0x000fe2000000001a */
[----:B------:R-:W2:Y:S04]  /*1ad70*/  LDS.128 R12, [0x3190] ;  /* 0x00319000ff0c7984 */ /* 0x000ea80000000c00 */
[----:B------:R-:W2:Y:S01]  /*1ad80*/  LDS.128 R24, [0x31b0] ;  /* 0x0031b000ff187984 */ /* 0x000ea20000000c00 */
[C---:B-1----:R-:W-:Y:S02]  /*1ad90*/  FFMA R36, R51.reuse, R36, R62 ;  /* 0x0000002433247223 */ /* 0x042fe4000000003e */
[----:B------:R-:W-:Y:S02]  /*1ada0*/  FFMA R29, R60, R29, R28 ;  /* 0x0000001d3c1d7223 */ /* 0x000fe4000000001c */
[----:B----4-:R-:W-:-:S02]  /*1adb0*/  FFMA R40, R51, R40, R58 ;  /* 0x0000002833287223 */ /* 0x010fc4000000003a */
[----:B------:R-:W-:Y:S02]  /*1adc0*/  FFMA R4, R51, R4, R80 ;  /* 0x0000000433047223 */ /* 0x000fe40000000050 */
[C---:B------:R-:W-:Y:S02]  /*1add0*/  FFMA R36, R60.reuse, R37, R36 ;  /* 0x000000253c247223 */ /* 0x040fe40000000024 */
[----:B------:R-:W-:Y:S02]  /*1ade0*/  FFMA R29, R35, R30, R29 ;  /* 0x0000001e231d7223 */ /* 0x000fe4000000001d */
[C---:B------:R-:W-:Y:S02]  /*1adf0*/  FFMA R40, R60.reuse, R41, R40 ;  /* 0x000000293c287223 */ /* 0x040fe40000000028 */
[----:B------:R-:W-:Y:S02]  /*1ae00*/  FFMA R4, R60, R5, R4 ;  /* 0x000000053c047223 */ /* 0x000fe40000000004 */
[----:B---3--:R-:W-:-:S02]  /*1ae10*/  FFMA R8, R8, R33, R57 ;  /* 0x0000002108087223 */ /* 0x008fc40000000039 */
[C---:B------:R-:W-:Y:S02]  /*1ae20*/  FFMA R38, R35.reuse, R38, R36 ;  /* 0x0000002623267223 */ /* 0x040fe40000000024 */
[C---:B------:R-:W-:Y:S02]  /*1ae30*/  FFMA R42, R35.reuse, R42, R40 ;  /* 0x0000002a232a7223 */ /* 0x040fe40000000028 */
[----:B------:R-:W-:Y:S02]  /*1ae40*/  FFMA R6, R35, R6, R4 ;  /* 0x0000000623067223 */ /* 0x000fe40000000004 */
[----:B------:R-:W-:Y:S02]  /*1ae50*/  FFMA R35, R52, R31, R29 ;  /* 0x0000001f34237223 */ /* 0x000fe4000000001d */
[----:B------:R-:W1:Y:S01]  /*1ae60*/  LDS.128 R28, [0x3230] ;  /* 0x00323000ff1c7984 */ /* 0x000e620000000c00 */
[----:B0-----:R-:W-:-:S04]  /*1ae70*/  FFMA R8, R66, R9, R8 ;  /* 0x0000000942087223 */ /* 0x001fc80000000008 */
[----:B------:R-:W-:Y:S02]  /*1ae80*/  FFMA R8, R49, R10, R8 ;  /* 0x0000000a31087223 */ /* 0x000fe40000000008 */
[----:B------:R-:W-:Y:S02]  /*1ae90*/  FFMA R73, R52, R39, R38 ;  /* 0x0000002734497223 */ /* 0x000fe40000000026 */
[----:B------:R-:W0:Y:S01]  /*1aea0*/  LDS.128 R36, [0x3130] ;  /* 0x00313000ff247984 */ /* 0x000e220000000c00 */
[C---:B------:R-:W-:Y:S02]  /*1aeb0*/  FFMA R16, R33.reuse, R16, R59 ;  /* 0x0000001021107223 */ /* 0x040fe4000000003b */
[----:B------:R-:W-:Y:S02]  /*1aec0*/  FFMA R59, R64, R11, R8 ;  /* 0x0000000b403b7223 */ /* 0x000fe40000000008 */
[----:B------:R-:W-:Y:S01]  /*1aed0*/  FFMA R69, R52, R7, R6 ;  /* 0x0000000734457223 */ /* 0x000fe20000000006 */
[----:B------:R-:W3:Y:S01]  /*1aee0*/  LDS.128 R8, [0x3150] ;  /* 0x00315000ff087984 */ /* 0x000ee20000000c00 */
[----:B------:R-:W-:-:S03]  /*1aef0*/  FFMA R20, R33, R20, R75 ;  /* 0x0000001421147223 */ /* 0x000fc6000000004b */
[----:B------:R-:W4:Y:S01]  /*1af00*/  LDS.128 R4, [0x32b0] ;  /* 0x0032b000ff047984 */ /* 0x000f220000000c00 */
[----:B------:R-:W-:Y:S02]  /*1af10*/  FFMA R20, R66, R21, R20 ;  /* 0x0000001542147223 */ /* 0x000fe40000000014 */
[----:B------:R-:W-:Y:S02]  /*1af20*/  FFMA R67, R52, R43, R42 ;  /* 0x0000002b34437223 */ /* 0x000fe4000000002a */
[----:B------:R-:W-:Y:S01]  /*1af30*/  FFMA R20, R49, R22, R20 ;  /* 0x0000001631147223 */ /* 0x000fe20000000014 */
[----:B------:R-:W3:Y:S01]  /*1af40*/  LDS.128 R40, [0x31d0] ;  /* 0x0031d000ff287984 */ /* 0x000ee20000000c00 */
[C---:B--2---:R-:W-:Y:S02]  /*1af50*/  FFMA R12, R33.reuse, R12, R53 ;  /* 0x0000000c210c7223 */ /* 0x044fe40000000035 */
[----:B------:R-:W-:Y:S02]  /*1af60*/  FFMA R24, R33, R24, R55 ;  /* 0x0000001821187223 */ /* 0x000fe40000000037 */
[----:B------:R-:W-:-:S02]  /*1af70*/  FFMA R53, R64, R23, R20 ;  /* 0x0000001740357223 */ /* 0x000fc40000000014 */
[C---:B------:R-:W-:Y:S02]  /*1af80*/  FFMA R12, R66.reuse, R13, R12 ;  /* 0x0000000d420c7223 */ /* 0x040fe4000000000c */
[----:B------:R-:W-:Y:S02]  /*1af90*/  FFMA R20, R66, R25, R24 ;  /* 0x0000001942147223 */ /* 0x000fe40000000018 */
[C---:B------:R-:W-:Y:S02]  /*1afa0*/  FFMA R12, R49.reuse, R14, R12 ;  /* 0x0000000e310c7223 */ /* 0x040fe4000000000c */
[----:B------:R-:W-:Y:S02]  /*1afb0*/  FFMA R20, R49, R26, R20 ;  /* 0x0000001a31147223 */ /* 0x000fe40000000014 */
[C---:B------:R-:W-:Y:S02]  /*1afc0*/  FFMA R65, R64.reuse, R15, R12 ;  /* 0x0000000f40417223 */ /* 0x040fe4000000000c */
[----:B------:R-:W-:Y:S01]  /*1afd0*/  FFMA R57, R64, R27, R20 ;  /* 0x0000001b40397223 */ /* 0x000fe20000000014 */
[----:B------:R-:W2:Y:S04]  /*1afe0*/  LDS.128 R12, [0x3250] ;  /* 0x00325000ff0c7984 */ /* 0x000ea80000000c00 */
[----:B------:R-:W2:Y:S01]  /*1aff0*/  LDS.128 R20, [0x3170] ;  /* 0x00317000ff147984 */ /* 0x000ea20000000c00 */
[----:B-1----:R-:W-:Y:S01]  /*1b000*/  FFMA R28, R33, R28, R54 ;  /* 0x0000001c211c7223 */ /* 0x002fe20000000036 */
[----:B------:R-:W-:Y:S01]  /*1b010*/  IADD3 R25, R81, 0x37200, RZ ;  /* 0x0003720051197810 */ /* 0x000fe20007ffe0ff */
[----:B------:R-:W-:-:S02]  /*1b020*/  FFMA R16, R66, R17, R16 ;  /* 0x0000001142107223 */ /* 0x000fc40000000010 */
[----:B------:R-:W-:Y:S02]  /*1b030*/  FFMA R28, R66, R29, R28 ;  /* 0x0000001d421c7223 */ /* 0x000fe4000000001c */
[----:B------:R-:W-:-:S04]  /*1b040*/  @!P0 IMAD.WIDE R76, R45, R0, c[0x0][0x168] ;  /* 0x00005a002d4c8625 */ /* 0x000fc800078e0200 */
[----:B------:R-:W-:Y:S02]  /*1b050*/  IMAD.WIDE R24, R25, R0, c[0x0][0x160] ;  /* 0x0000580019187625 */ /* 0x000fe400078e0200 */
[----:B------:R-:W5:Y:S02]  /*1b060*/  @!P0 LDG.E.CONSTANT R76, [R76.64] ;  /* 0x000000044c4c8981 */ /* 0x000f64000c1e9900 */
[----:B------:R-:W-:Y:S02]  /*1b070*/  FFMA R16, R49, R18, R16 ;  /* 0x0000001231107223 */ /* 0x000fe40000000010 */
[----:B0-----:R-:W-:Y:S01]  /*1b080*/  FFMA R36, R33, R36, R56 ;  /* 0x0000002421247223 */ /* 0x001fe20000000038 */
[----:B------:R0:W5:Y:S01]  /*1b090*/  LDG.E.CONSTANT R62, [R24.64] ;  /* 0x00000004183e7981 */ /* 0x000162000c1e9900 */
[----:B------:R-:W-:Y:S02]  /*1b0a0*/  FFMA R63, R49, R30, R28 ;  /* 0x0000001e313f7223 */ /* 0x000fe4000000001c */
[----:B---3--:R-:W-:Y:S01]  /*1b0b0*/  FFMA R8, R33, R8, R46 ;  /* 0x0000000821087223 */ /* 0x008fe2000000002e */
[----:B------:R0:W3:Y:S01]  /*1b0c0*/  LDG.E.CONSTANT R60, [R24.64+0xc40] ;  /* 0x000c4004183c7981 */ /* 0x0000e2000c1e9900 */
[----:B------:R-:W-:-:S03]  /*1b0d0*/  FFMA R51, R64, R19, R16 ;  /* 0x0000001340337223 */ /* 0x000fc60000000010 */
[----:B------:R0:W3:Y:S01]  /*1b0e0*/  LDG.E.CONSTANT R58, [R24.64+0x1880] ;  /* 0x00188004183a7981 */ /* 0x0000e2000c1e9900 */
[----:B----4-:R-:W-:-:S03]  /*1b0f0*/  FFMA R4, R33, R4, R47 ;  /* 0x0000000421047223 */ /* 0x010fc6000000002f */
[----:B------:R0:W4:Y:S04]  /*1b100*/  LDG.E.CONSTANT R56, [R24.64+0x24c0] ;  /* 0x0024c00418387981 */ /* 0x000128000c1e9900 */
[----:B------:R0:W3:Y:S04]  /*1b110*/  LDG.E.CONSTANT R54, [R24.64+0x3100] ;  /* 0x0031000418367981 */ /* 0x0000e8000c1e9900 */
[----:B------:R0:W3:Y:S04]  /*1b120*/  LDG.E.CONSTANT R52, [R24.64+0x3d40] ;  /* 0x003d400418347981 */ /* 0x0000e8000c1e9900 */
[----:B------:R0:W3:Y:S04]  /*1b130*/  LDG.E.CONSTANT R30, [R24.64+0x4980] ;  /* 0x00498004181e7981 */ /* 0x0000e8000c1e9900 */
[----:B------:R0:W3:Y:S01]  /*1b140*/  LDG.E.CONSTANT R28, [R24.64+0x55c0] ;  /* 0x0055c004181c7981 */ /* 0x0000e2000c1e9900 */
[----:B------:R-:W-:-:S03]  /*1b150*/  FFMA R8, R66, R9, R8 ;  /* 0x0000000942087223 */ /* 0x000fc60000000008 */
[----:B------:R-:W1:Y:S01]  /*1b160*/  LDS.128 R16, [0x32d0] ;  /* 0x0032d000ff107984 */ /* 0x000e620000000c00 */
[----:B------:R-:W-:Y:S02]  /*1b170*/  FFMA R4, R66, R5, R4 ;  /* 0x0000000542047223 */ /* 0x000fe40000000004 */
[C---:B------:R-:W-:Y:S02]  /*1b180*/  FFMA R8, R49.reuse, R10, R8 ;  /* 0x0000000a31087223 */ /* 0x040fe40000000008 */
[----:B------:R-:W-:Y:S01]  /*1b190*/  FFMA R4, R49, R6, R4 ;  /* 0x0000000631047223 */ /* 0x000fe20000000004 */
[----:B0-----:R-:W-:Y:S01]  /*1b1a0*/  LDS.128 R24, [0x32f0] ;  /* 0x0032f000ff187984 */ /* 0x001fe20000000c00 */
[C---:B------:R-:W-:Y:S02]  /*1b1b0*/  FFMA R40, R33.reuse, R40, R71 ;  /* 0x0000002821287223 */ /* 0x040fe40000000047 */
[C---:B------:R-:W-:Y:S02]  /*1b1c0*/  FFMA R71, R64.reuse, R11, R8 ;  /* 0x0000000b40477223 */ /* 0x040fe40000000008 */
[----:B------:R-:W-:Y:S01]  /*1b1d0*/  FFMA R75, R64, R7, R4 ;  /* 0x00000007404b7223 */ /* 0x000fe20000000004 */
[----:B------:R-:W0:Y:S04]  /*1b1e0*/  LDS.128 R8, [0x3270] ;  /* 0x00327000ff087984 */ /* 0x000e280000000c00 */
[----:B------:R-:W0:Y:S01]  /*1b1f0*/  LDS.128 R4, [0x31f0] ;  /* 0x0031f000ff047984 */ /* 0x000e220000000c00 */
[----:B--2---:R-:W-:-:S03]  /*1b200*/  FFMA R12, R33, R12, R61 ;  /* 0x0000000c210c7223 */ /* 0x004fc6000000003d */
        /* <DEDUP_REMOVED lines=13> */
[----:B------:R-:W2:Y:S01]  /*1b2e0*/  LDS.128 R44, [0x3180] ;  /* 0x00318000ff2c7984 */ /* 0x000ea20000000c00 */
[----:B------:R-:W-:-:S02]  /*1b2f0*/  FFMA R13, R66, R13, R12 ;  /* 0x0000000d420d7223 */ /* 0x000fc4000000000c */
[----:B------:R-:W-:Y:S01]  /*1b300*/  FFMA R40, R66, R41, R40 ;  /* 0x0000002942287223 */ /* 0x000fe20000000028 */
[----:B------:R-:W-:Y:S01]  /*1b310*/  LDS R70, [R3.X4+0x620] ;  /* 0x0006200003467984 */ /* 0x000fe20000004800 */
[----:B------:R-:W-:Y:S02]  /*1b320*/  FFMA R14, R49, R14, R13 ;  /* 0x0000000e310e7223 */ /* 0x000fe4000000000d */
[----:B-1----:R-:W-:Y:S01]  /*1b330*/  FFMA R16, R33, R16, R73 ;  /* 0x0000001021107223 */ /* 0x002fe20000000049 */
[----:B------:R-:W-:Y:S01]  /*1b340*/  LDS R29, [R3.X4+0xc40] ;  /* 0x000c4000031d7984 */ /* 0x000fe20000004800 */
[C---:B------:R-:W-:Y:S02]  /*1b350*/  FFMA R63, R64.reuse, R31, R63 ;  /* 0x0000001f403f7223 */ /* 0x040fe4000000003f */
[----:B------:R-:W-:Y:S01]  /*1b360*/  FFMA R48, R64, R15, R14 ;  /* 0x0000000f40307223 */ /* 0x000fe2000000000e */
[----:B------:R-:W-:Y:S01]  /*1b370*/  LDS R68, [R3.X4+0x1260] ;  /* 0x0012600003447984 */ /* 0x000fe20000004800 */
[----:B------:R-:W-:-:S02]  /*1b380*/  FFMA R36, R66, R37, R36 ;  /* 0x0000002542247223 */ /* 0x000fc40000000024 */
[C---:B------:R-:W-:Y:S01]  /*1b390*/  FFMA R31, R49.reuse, R42, R40 ;  /* 0x0000002a311f7223 */ /* 0x040fe20000000028 */
[----:B------:R-:W1:Y:S01]  /*1b3a0*/  LDS.128 R12, [0x3120] ;  /* 0x00312000ff0c7984 */ /* 0x000e620000000c00 */
[----:B------:R-:W-:Y:S02]  /*1b3b0*/  FFMA R16, R66, R17, R16 ;  /* 0x0000001142107223 */ /* 0x000fe40000000010 */
[C---:B------:R-:W-:Y:S01]  /*1b3c0*/  FFMA R36, R49.reuse, R38, R36 ;  /* 0x0000002631247223 */ /* 0x040fe20000000024 */
[----:B------:R-:W-:Y:S01]  /*1b3d0*/  LDS R72, [R3.X4+0x1ea0] ;  /* 0x001ea00003487984 */ /* 0x000fe20000004800 */
[----:B------:R-:W-:Y:S02]  /*1b3e0*/  FFMA R31, R64, R43, R31 ;  /* 0x0000002b401f7223 */ /* 0x000fe4000000001f */
[----:B------:R-:W-:Y:S01]  /*1b3f0*/  FFMA R18, R49, R18, R16 ;  /* 0x0000001231127223 */ /* 0x000fe20000000010 */
[----:B------:R-:W1:Y:S01]  /*1b400*/  LDS.128 R40, [0x3280] ;  /* 0x00328000ff287984 */ /* 0x000e620000000c00 */
[----:B0-----:R-:W-:-:S02]  /*1b410*/  FFMA R8, R33, R8, R67 ;  /* 0x0000000821087223 */ /* 0x001fc40000000043 */
[C---:B------:R-:W-:Y:S02]  /*1b420*/  FFMA R55, R64.reuse, R39, R36 ;  /* 0x0000002740377223 */ /* 0x040fe40000000024 */
[C---:B------:R-:W-:Y:S01]  /*1b430*/  FFMA R4, R33.reuse, R4, R35 ;  /* 0x0000000421047223 */ /* 0x040fe20000000023 */
[----:B------:R-:W0:Y:S01]  /*1b440*/  LDS.128 R36, [0x3100] ;  /* 0x00310000ff247984 */ /* 0x000e220000000c00 */
[----:B------:R-:W-:Y:S02]  /*1b450*/  FFMA R24, R33, R24, R69 ;  /* 0x0000001821187223 */ /* 0x000fe40000000045 */
[----:B------:R-:W-:Y:S01]  /*1b460*/  FFMA R67, R64, R19, R18 ;  /* 0x0000001340437223 */ /* 0x000fe20000000012 */
[----:B------:R-:W0:Y:S01]  /*1b470*/  LDS.128 R32, [0x3200] ;  /* 0x00320000ff207984 */ /* 0x000e220000000c00 */
[----:B------:R-:W-:-:S03]  /*1b480*/  FFMA R8, R66, R9, R8 ;  /* 0x0000000942087223 */ /* 0x000fc60000000008 */
[----:B------:R-:W0:Y:S01]  /*1b490*/  LDS.128 R16, [0x31a0] ;  /* 0x0031a000ff107984 */ /* 0x000e220000000c00 */
[----:B------:R-:W-:Y:S02]  /*1b4a0*/  FFMA R8, R49, R10, R8 ;  /* 0x0000000a31087223 */ /* 0x000fe40000000008 */
[----:B--2---:R-:W-:Y:S02]  /*1b4b0*/  FFMA R44, R61, R44, R65 ;  /* 0x0000002c3d2c7223 */ /* 0x004fe40000000041 */
[----:B------:R-:W-:Y:S02]  /*1b4c0*/  FFMA R65, R64, R11, R8 ;  /* 0x0000000b40417223 */ /* 0x000fe40000000008 */
[----:B------:R-:W2:Y:S01]  /*1b4d0*/  LDS.128 R8, [0x3220] ;  /* 0x00322000ff087984 */ /* 0x000ea20000000c00 */
[C---:B------:R-:W-:Y:S02]  /*1b4e0*/  FFMA R20, R66.reuse, R21, R20 ;  /* 0x0000001542147223 */ /* 0x040fe40000000014 */
[----:B------:R-:W-:-:S02]  /*1b4f0*/  FFMA R5, R66, R5, R4 ;  /* 0x0000000542057223 */ /* 0x000fc40000000004 */
[----:B------:R-:W-:Y:S02]  /*1b500*/  FFMA R22, R49, R22, R20 ;  /* 0x0000001631167223 */ /* 0x000fe40000000014 */
[----:B------:R-:W-:Y:S02]  /*1b510*/  FFMA R24, R66, R25, R24 ;  /* 0x0000001942187223 */ /* 0x000fe40000000018 */
[----:B-1----:R-:W-:-:S04]  /*1b520*/  FFMA R12, R61, R12, R55 ;  /* 0x0000000c3d0c7223 */ /* 0x002fc80000000037 */
[----:B------:R-:W-:Y:S02]  /*1b530*/  FFMA R12, R70, R13, R12 ;  /* 0x0000000d460c7223 */ /* 0x000fe4000000000c */
[----:B------:R-:W-:Y:S02]  /*1b540*/  FFMA R50, R64, R23, R22 ;  /* 0x0000001740327223 */ /* 0x000fe40000000016 */
[----:B------:R-:W-:Y:S01]  /*1b550*/  FFMA R40, R61, R40, R53 ;  /* 0x000000283d287223 */ /* 0x000fe20000000035 */
[----:B------:R-:W1:Y:S01]  /*1b560*/  LDS.128 R20, [0x3140] ;  /* 0x00314000ff147984 */ /* 0x000e620000000c00 */
[C---:B------:R-:W-:Y:S02]  /*1b570*/  FFMA R5, R49.reuse, R6, R5 ;  /* 0x0000000631057223 */ /* 0x040fe40000000005 */
[----:B------:R-:W-:Y:S01]  /*1b580*/  FFMA R24, R49, R26, R24 ;  /* 0x0000001a31187223 */ /* 0x000fe20000000018 */
[----:B------:R-:W-:Y:S01]  /*1b590*/  LDS R53, [R3.X4+0x1880] ;  /* 0x0018800003357984 */ /* 0x000fe20000004800 */
[----:B------:R-:W-:-:S02]  /*1b5a0*/  FFMA R12, R29, R14, R12 ;  /* 0x0000000e1d0c7223 */ /* 0x000fc4000000000c */
[----:B------:R-:W-:Y:S02]  /*1b5b0*/  FFMA R40, R70, R41, R40 ;  /* 0x0000002946287223 */ /* 0x000fe40000000028 */
[----:B0-----:R-:W-:Y:S02]  /*1b5c0*/  FFMA R36, R36, R61, R59 ;  /* 0x0000003d24247223 */ /* 0x001fe4000000003b */
[C---:B------:R-:W-:Y:S02]  /*1b5d0*/  FFMA R32, R61.reuse, R32, R51 ;  /* 0x000000203d207223 */ /* 0x040fe40000000033 */
[----:B------:R-:W-:Y:S02]  /*1b5e0*/  FFMA R16, R61, R16, R57 ;  /* 0x000000103d107223 */ /* 0x000fe40000000039 */
[C---:B------:R-:W-:Y:S02]  /*1b5f0*/  FFMA R49, R64.reuse, R7, R5 ;  /* 0x0000000740317223 */ /* 0x040fe40000000005 */
[----:B------:R-:W-:Y:S01]  /*1b600*/  FFMA R69, R64, R27, R24 ;  /* 0x0000001b40457223 */ /* 0x000fe20000000018 */
[----:B------:R-:W-:Y:S01]  /*1b610*/  LDS.128 R4, [0x32a0] ;  /* 0x0032a000ff047984 */ /* 0x000fe20000000c00 */
[----:B------:R-:W-:-:S02]  /*1b620*/  FFMA R40, R29, R42, R40 ;  /* 0x0000002a1d287223 */ /* 0x000fc40000000028 */
[----:B------:R-:W-:Y:S01]  /*1b630*/  FFMA R64, R68, R15, R12 ;  /* 0x0000000f44407223 */ /* 0x000fe2000000000c */
[----:B------:R-:W-:Y:S01]  /*1b640*/  LDS.128 R24, [0x31c0] ;  /* 0x0031c000ff187984 */ /* 0x000fe20000000c00 */
[C---:B------:R-:W-:Y:S02]  /*1b650*/  FFMA R36, R70.reuse, R37, R36 ;  /* 0x0000002546247223 */ /* 0x040fe40000000024 */
[C---:B------:R-:W-:Y:S01]  /*1b660*/  FFMA R44, R70.reuse, R45, R44 ;  /* 0x0000002d462c7223 */ /* 0x040fe2000000002c */
[----:B------:R-:W0:Y:S01]  /*1b670*/  LDS.128 R12, [0x32c0] ;  /* 0x0032c000ff0c7984 */ /* 0x000e220000000c00 */
[C---:B------:R-:W-:Y:S02]  /*1b680*/  FFMA R32, R70.reuse, R33, R32 ;  /* 0x0000002146207223 */ /* 0x040fe40000000020 */
[----:B------:R-:W-:Y:S02]  /*1b690*/  FFMA R16, R70, R17, R16 ;  /* 0x0000001146107223 */ /* 0x000fe40000000010 */
[----:B------:R-:W-:-:S02]  /*1b6a0*/  FFMA R36, R29, R38, R36 ;  /* 0x000000261d247223 */ /* 0x000fc40000000024 */
[C---:B------:R-:W-:Y:S02]  /*1b6b0*/  FFMA R44, R29.reuse, R46, R44 ;  /* 0x0000002e1d2c7223 */ /* 0x040fe4000000002c */
[C---:B------:R-:W-:Y:S02]  /*1b6c0*/  FFMA R32, R29.reuse, R34, R32 ;  /* 0x000000221d207223 */ /* 0x040fe40000000020 */
[C---:B------:R-:W-:Y:S02]  /*1b6d0*/  FFMA R73, R68.reuse, R43, R40 ;  /* 0x0000002b44497223 */ /* 0x040fe40000000028 */
[----:B------:R-:W-:Y:S01]  /*1b6e0*/  FFMA R16, R29, R18, R16 ;  /* 0x000000121d107223 */ /* 0x000fe20000000010 */
[----:B------:R-:W0:Y:S01]  /*1b6f0*/  LDS.128 R40, [0x32e0] ;  /* 0x0032e000ff287984 */ /* 0x000e220000000c00 */
[----:B--2---:R-:W-:Y:S02]  /*1b700*/  FFMA R8, R61, R8, R63 ;  /* 0x000000083d087223 */ /* 0x004fe4000000003f */
[----:B------:R-:W-:-:S02]  /*1b710*/  FFMA R59, R68, R39, R36 ;  /* 0x00000027443b7223 */ /* 0x000fc40000000024 */
[C---:B------:R-:W-:Y:S01]  /*1b720*/  FFMA R55, R68.reuse, R47, R44 ;  /* 0x0000002f44377223 */ /* 0x040fe2000000002c */
[----:B------:R-:W2:Y:S01]  /*1b730*/  LDS.128 R36, [0x31e0] ;  /* 0x0031e000ff247984 */ /* 0x000ea20000000c00 */
[C---:B------:R-:W-:Y:S02]  /*1b740*/  FFMA R57, R68.reuse, R35, R32 ;  /* 0x0000002344397223 */ /* 0x040fe40000000020 */
[----:B------:R-:W-:Y:S01]  /*1b750*/  FFMA R63, R68, R19, R16 ;  /* 0x00000013443f7223 */ /* 0x000fe20000000010 */
[----:B------:R-:W2:Y:S04]  /*1b760*/  LDS.128 R32, [0x3240] ;  /* 0x00324000ff207984 */ /* 0x000ea80000000c00 */
[----:B------:R-:W2:Y:S04]  /*1b770*/  LDS.128 R16, [0x3160] ;  /* 0x00316000ff107984 */ /* 0x000ea80000000c00 */
[----:B------:R-:W2:Y:S01]  /*1b780*/  LDS.128 R44, [0x3260] ;  /* 0x00326000ff2c7984 */ /* 0x000ea20000000c00 */
[----:B------:R-:W-:-:S02]  /*1b790*/  FFMA R8, R70, R9, R8 ;  /* 0x0000000946087223 */ /* 0x000fc40000000008 */
[----:B-1----:R-:W-:Y:S02]  /*1b7a0*/  FFMA R20, R61, R20, R71 ;  /* 0x000000143d147223 */ /* 0x002fe40000000047 */
[----:B------:R-:W-:Y:S02]  /*1b7b0*/  FFMA R10, R29, R10, R8 ;  /* 0x0000000a1d0a7223 */ /* 0x000fe40000000008 */
[----:B------:R-:W-:Y:S02]  /*1b7c0*/  FFMA R20, R70, R21, R20 ;  /* 0x0000001546147223 */ /* 0x000fe40000000014 */
[----:B0-----:R-:W-:Y:S02]  /*1b7d0*/  FFMA R12, R61, R12, R67 ;  /* 0x0000000c3d0c7223 */ /* 0x001fe40000000043 */
[----:B------:R-:W-:Y:S02]  /*1b7e0*/  FFMA R66, R68, R11, R10 ;  /* 0x0000000b44427223 */ /* 0x000fe4000000000a */
[----:B------:R-:W-:Y:S01]  /*1b7f0*/  FFMA R20, R29, R22, R20 ;  /* 0x000000161d147223 */ /* 0x000fe20000000014 */
[----:B------:R-:W0:Y:S01]  /*1b800*/  LDS.128 R8, [0x3190] ;  /* 0x00319000ff087984 */ /* 0x000e220000000c00 */
[----:B------:R-:W-:-:S02]  /*1b810*/  FFMA R12, R70, R13, R12 ;  /* 0x0000000d460c7223 */ /* 0x000fc4000000000c */
[C---:B------:R-:W-:Y:S02]  /*1b820*/  FFMA R4, R61.reuse, R4, R75 ;  /* 0x000000043d047223 */ /* 0x040fe4000000004b */
[----:B------:R-:W-:Y:S02]  /*1b830*/  FFMA R75, R68, R23, R20 ;  /* 0x00000017444b7223 */ /* 0x000fe40000000014 */
[----:B------:R-:W1:Y:S01]  /*1b840*/  LDS.128 R20, [0x3210] ;  /* 0x00321000ff147984 */ /* 0x000e620000000c00 */
[----:B------:R-:W-:Y:S02]  /*1b850*/  FFMA R13, R61, R40, R69 ;  /* 0x000000283d0d7223 */ /* 0x000fe40000000045 */
[----:B------:R-:W-:Y:S02]  /*1b860*/  FFMA R14, R29, R14, R12 ;  /* 0x0000000e1d0e7223 */ /* 0x000fe4000000000c */
[----:B------:R-:W-:Y:S02]  /*1b870*/  FFMA R13, R70, R41, R13 ;  /* 0x00000029460d7223 */ /* 0x000fe4000000000d */
[C---:B------:R-:W-:Y:S01]  /*1b880*/  FFMA R24, R61.reuse, R24, R31 ;  /* 0x000000183d187223 */ /* 0x040fe2000000001f */
[----:B------:R-:W1:Y:S01]  /*1b890*/  LDS R41, [R3.X4+0x24c0] ;  /* 0x0024c00003297984 */ /* 0x000e620000004800 */
[----:B--2---:R-:W-:-:S02]  /*1b8a0*/  FFMA R36, R61, R36, R49 ;  /* 0x000000243d247223 */ /* 0x004fc40000000031 */
[C---:B------:R-:W-:Y:S02]  /*1b8b0*/  FFMA R32, R61.reuse, R32, R48 ;  /* 0x000000203d207223 */ /* 0x040fe40000000030 */
[C---:B------:R-:W-:Y:S02]  /*1b8c0*/  FFMA R16, R61.reuse, R16, R50 ;  /* 0x000000103d107223 */ /* 0x040fe40000000032 */
[----:B------:R-:W-:Y:S01]  /*1b8d0*/  FFMA R12, R61, R44, R65 ;  /* 0x0000002c3d0c7223 */ /* 0x000fe20000000041 */
[----:B------:R-:W-:Y:S01]  /*1b8e0*/  LDS.128 R48, [0x3130] ;  /* 0x00313000ff307984 */ /* 0x000fe20000000c00 */
[C---:B------:R-:W-:Y:S02]  /*1b8f0*/  FFMA R4, R70.reuse, R5, R4 ;  /* 0x0000000546047223 */ /* 0x040fe40000000004 */
[C---:B------:R-:W-:Y:S02]  /*1b900*/  FFMA R24, R70.reuse, R25, R24 ;  /* 0x0000001946187223 */ /* 0x040fe40000000018 */
[----:B------:R-:W-:-:S02]  /*1b910*/  FFMA R32, R70, R33, R32 ;  /* 0x0000002146207223 */ /* 0x000fc40000000020 */
[C---:B------:R-:W-:Y:S02]  /*1b920*/  FFMA R17, R70.reuse, R17, R16 ;  /* 0x0000001146117223 */ /* 0x040fe40000000010 */
[C---:B------:R-:W-:Y:S02]  /*1b930*/  FFMA R37, R70.reuse, R37, R36 ;  /* 0x0000002546257223 */ /* 0x040fe40000000024 */
[----:B------:R-:W-:Y:S02]  /*1b940*/  FFMA R12, R70, R45, R12 ;  /* 0x0000002d460c7223 */ /* 0x000fe4000000000c */
[----:B------:R-:W2:Y:S01]  /*1b950*/  LDS R70, [R3.X4+0x2ae0] ;  /* 0x002ae00003467984 */ /* 0x000ea20000004800 */
[----:B------:R-:W-:-:S04]  /*1b960*/  @!P0 SHF.R.U32.HI R16, RZ, 0x3, R3 ;  /* 0x00000003ff108819 */ /* 0x000fc80000011603 */
[----:B------:R-:W-:Y:S02]  /*1b970*/  @!P0 SHF.L.U32 R31, R16, 0x9, RZ ;  /* 0x00000009101f8819 */ /* 0x000fe400000006ff */
[----:B------:R-:W-:Y:S01]  /*1b980*/  @!P0 LOP3.LUT R16, R3, 0x7, RZ, 0xc0, !PT ;  /* 0x0000000703108812 */ /* 0x000fe200078ec0ff */
[----:B------:R-:W-:-:S03]  /*1b990*/  FFMA R24, R29, R26, R24 ;  /* 0x0000001a1d187223 */ /* 0x000fc60000000018 */
[----:B------:R-:W-:Y:S01]  /*1b9a0*/  @!P0 LOP3.LUT R16, R31, 0xfffffe00, R16, 0xe2, !PT ;  /* 0xfffffe001f108812 */ /* 0x000fe200078ee210 */
[----:B------:R-:W-:Y:S02]  /*1b9b0*/  FFMA R31, R29, R38, R37 ;  /* 0x000000261d1f7223 */ /* 0x000fe40000000025 */
[----:B0-----:R-:W-:Y:S02]  /*1b9c0*/  FFMA R8, R53, R8, R55 ;  /* 0x0000000835087223 */ /* 0x001fe40000000037 */
[C---:B------:R-:W-:Y:S02]  /*1b9d0*/  FFMA R74, R68.reuse, R27, R24 ;  /* 0x0000001b444a7223 */ /* 0x040fe40000000018 */
[----:B------:R-:W-:Y:S01]  /*1b9e0*/  FFMA R31, R68, R39, R31 ;  /* 0x00000027441f7223 */ /* 0x000fe2000000001f */
[----:B------:R-:W0:Y:S01]  /*1b9f0*/  LDS.128 R24, [0x3290] ;  /* 0x00329000ff187984 */ /* 0x000e220000000c00 */
[----:B------:R-:W-:-:S03]  /*1ba00*/  FFMA R8, R72, R9, R8 ;  /* 0x0000000948087223 */ /* 0x000fc60000000008 */
[----:B------:R-:W0:Y:S01]  /*1ba10*/  LDS.128 R36, [0x3150] ;  /* 0x00315000ff247984 */ /* 0x000e220000000c00 */
[----:B-1----:R-:W-:Y:S02]  /*1ba20*/  FFMA R20, R53, R20, R57 ;  /* 0x0000001435147223 */ /* 0x002fe40000000039 */
[----:B------:R-:W-:Y:S02]  /*1ba30*/  FFMA R6, R29, R6, R4 ;  /* 0x000000061d067223 */ /* 0x000fe40000000004 */
[----:B------:R-:W-:Y:S02]  /*1ba40*/  FFMA R8, R41, R10, R8 ;  /* 0x0000000a29087223 */ /* 0x000fe40000000008 */
[----:B------:R-:W-:Y:S01]  /*1ba50*/  FFMA R17, R29, R18, R17 ;  /* 0x000000121d117223 */ /* 0x000fe20000000011 */
[----:B------:R-:W-:Y:S01]  /*1ba60*/  @!P0 SHF.L.U32 R18, R2, 0xc, RZ ;  /* 0x0000000c02128819 */ /* 0x000fe200000006ff */
[----:B------:R-:W-:Y:S02]  /*1ba70*/  FFMA R20, R72, R21, R20 ;  /* 0x0000001548147223 */ /* 0x000fe40000000014 */
[----:B------:R-:W-:-:S02]  /*1ba80*/  FFMA R71, R68, R7, R6 ;  /* 0x0000000744477223 */ /* 0x000fc40000000006 */
[C---:B------:R-:W-:Y:S01]  /*1ba90*/  FFMA R12, R29.reuse, R46, R12 ;  /* 0x0000002e1d0c7223 */ /* 0x040fe2000000000c */
[----:B------:R-:W1:Y:S01]  /*1baa0*/  LDS.128 R4, [0x3110] ;  /* 0x00311000ff047984 */ /* 0x000e620000000c00 */
[----:B------:R-:W-:Y:S02]  /*1bab0*/  FFMA R13, R29, R42, R13 ;  /* 0x0000002a1d0d7223 */ /* 0x000fe4000000000d */
[----:B--2---:R-:W-:Y:S01]  /*1bac0*/  FFMA R55, R70, R11, R8 ;  /* 0x0000000b46377223 */ /* 0x004fe20000000008 */
[----:B------:R-:W-:Y:S01]  /*1bad0*/  @!P0 LOP3.LUT R61, R18, 0xffffe000, RZ, 0xc0, !PT ;  /* 0xffffe000123d8812 */ /* 0x000fe200078ec0ff */
[----:B------:R-:W-:Y:S01]  /*1bae0*/  FFMA R20, R41, R22, R20 ;  /* 0x0000001629147223 */ /* 0x000fe20000000014 */
[----:B------:R-:W2:Y:S01]  /*1baf0*/  LDS.128 R8, [0x3250] ;  /* 0x00325000ff087984 */ /* 0x000ea20000000c00 */
[----:B------:R-:W-:Y:S01]  /*1bb00*/  FFMA R44, R68, R15, R14 ;  /* 0x0000000f442c7223 */ /* 0x000fe2000000000e */
[----:B------:R-:W-:Y:S01]  /*1bb10*/  @!P0 IADD3 R61, R16, 0x128, R61 ;  /* 0x00000128103d8810 */ /* 0x000fe20007ffe03d */
[----:B------:R-:W-:-:S02]  /*1bb20*/  FFMA R67, R68, R47, R12 ;  /* 0x0000002f44437223 */ /* 0x000fc4000000000c */
[C---:B------:R-:W-:Y:S02]  /*1bb30*/  FFMA R65, R68.reuse, R43, R13 ;  /* 0x0000002b44417223 */ /* 0x040fe4000000000d */
[----:B------:R-:W-:Y:S01]  /*1bb40*/  FFMA R69, R68, R19, R17 ;  /* 0x0000001344457223 */ /* 0x000fe20000000011 */
[----:B------:R-:W3:Y:S01]  /*1bb50*/  LDS.128 R12, [0x31b0] ;  /* 0x0031b000ff0c7984 */ /* 0x000ee20000000c00 */
[----:B------:R-:W-:-:S03]  /*1bb60*/  FFMA R57, R70, R23, R20 ;  /* 0x0000001746397223 */ /* 0x000fc60000000014 */
[----:B------:R-:W3:Y:S04]  /*1bb70*/  LDS.128 R16, [0x3230] ;  /* 0x00323000ff107984 */ /* 0x000ee80000000c00 */
[----:B------:R-:W3:Y:S01]  /*1bb80*/  LDS.128 R20, [0x32d0] ;  /* 0x0032d000ff147984 */ /* 0x000ee20000000c00 */
[----:B------:R-:W-:-:S04]  /*1bb90*/  FFMA R34, R29, R34, R32 ;  /* 0x000000221d227223 */ /* 0x000fc80000000020 */
[----:B------:R-:W-:Y:S02]  /*1bba0*/  FFMA R45, R68, R35, R34 ;  /* 0x00000023442d7223 */ /* 0x000fe40000000022 */
[----:B------:R-:W4:Y:S01]  /*1bbb0*/  LDS.128 R32, [0x32b0] ;  /* 0x0032b000ff207984 */ /* 0x000f220000000c00 */
[C---:B0-----:R-:W-:Y:S02]  /*1bbc0*/  FFMA R24, R53.reuse, R24, R73 ;  /* 0x0000001835187223 */ /* 0x041fe40000000049 */
[C---:B------:R-:W-:Y:S02]  /*1bbd0*/  FFMA R36, R53.reuse, R36, R75 ;  /* 0x0000002435247223 */ /* 0x040fe4000000004b */
[C---:B------:R-:W-:Y:S02]  /*1bbe0*/  FFMA R24, R72.reuse, R25, R24 ;  /* 0x0000001948187223 */ /* 0x040fe40000000018 */
[----:B------:R-:W-:Y:S02]  /*1bbf0*/  FFMA R48, R53, R48, R64 ;  /* 0x0000003035307223 */ /* 0x000fe40000000040 */
[----:B------:R-:W-:Y:S01]  /*1bc00*/  FFMA R36, R72, R37, R36 ;  /* 0x0000002548247223 */ /* 0x000fe20000000024 */
[----:B------:R-:W-:Y:S01]  /*1bc10*/  IADD3 R37, R81, 0x38a80, RZ ;  /* 0x00038a8051257810 */ /* 0x000fe20007ffe0ff */
[----:B------:R-:W-:-:S02]  /*1bc20*/  FFMA R24, R41, R26, R24 ;  /* 0x0000001a29187223 */ /* 0x000fc40000000018 */
[----:B------:R-:W-:Y:S02]  /*1bc30*/  FFMA R48, R72, R49, R48 ;  /* 0x0000003148307223 */ /* 0x000fe40000000030 */
[----:B------:R-:W-:Y:S02]  /*1bc40*/  FFMA R36, R41, R38, R36 ;  /* 0x0000002629247223 */ /* 0x000fe40000000024 */
[----:B-1----:R-:W-:Y:S02]  /*1bc50*/  FFMA R4, R4, R53, R59 ;  /* 0x0000003504047223 */ /* 0x002fe4000000003b */
[----:B--2---:R-:W-:Y:S02]  /*1bc60*/  FFMA R8, R53, R8, R45 ;  /* 0x0000000835087223 */ /* 0x004fe4000000002d */
[----:B------:R-:W-:Y:S02]  /*1bc70*/  FFMA R59, R70, R27, R24 ;  /* 0x0000001b463b7223 */ /* 0x000fe40000000018 */
[----:B------:R-:W-:-:S02]  /*1bc80*/  FFMA R48, R41, R50, R48 ;  /* 0x0000003229307223 */ /* 0x000fc40000000030 */
[----:B------:R-:W-:Y:S02]  /*1bc90*/  FFMA R45, R70, R39, R36 ;  /* 0x00000027462d7223 */ /* 0x000fe40000000024 */
[----:B------:R-:W-:-:S04]  /*1bca0*/  @!P0 IMAD.WIDE R24, R61, R0, c[0x0][0x168] ;  /* 0x00005a003d188625 */ /* 0x000fc800078e0200 */
[----:B------:R-:W-:Y:S01]  /*1bcb0*/  IMAD.WIDE R36, R37, R0, c[0x0][0x160] ;  /* 0x0000580025247625 */ /* 0x000fe200078e0200 */
[----:B------:R0:W2:Y:S03]  /*1bcc0*/  @!P0 LDG.E.CONSTANT R40, [R24.64] ;  /* 0x0000000418288981 */ /* 0x0000a6000c1e9900 */
[C---:B---3--:R-:W-:Y:S01]  /*1bcd0*/  FFMA R12, R53.reuse, R12, R63 ;  /* 0x0000000c350c7223 */ /* 0x048fe2000000003f */
[----:B------:R1:W3:Y:S01]  /*1bce0*/  LDG.E.CONSTANT R42, [R36.64] ;  /* 0x00000004242a7981 */ /* 0x0002e2000c1e9900 */
[C---:B------:R-:W-:Y:S02]  /*1bcf0*/  FFMA R16, R53.reuse, R16, R66 ;  /* 0x0000001035107223 */ /* 0x040fe40000000042 */
[----:B------:R-:W-:Y:S01]  /*1bd00*/  FFMA R63, R70, R51, R48 ;  /* 0x00000033463f7223 */ /* 0x000fe20000000030 */
[----:B------:R1:W2:Y:S01]  /*1bd10*/  LDG.E.CONSTANT R68, [R36.64+0xc40] ;  /* 0x000c400424447981 */ /* 0x0002a2000c1e9900 */
[----:B------:R-:W-:-:S03]  /*1bd20*/  FFMA R20, R53, R20, R44 ;  /* 0x0000001435147223 */ /* 0x000fc6000000002c */
[----:B------:R1:W2:Y:S01]  /*1bd30*/  LDG.E.CONSTANT R66, [R36.64+0x1880] ;  /* 0x0018800424427981 */ /* 0x0002a2000c1e9900 */
[----:B------:R-:W-:-:S03]  /*1bd40*/  FFMA R4, R72, R5, R4 ;  /* 0x0000000548047223 */ /* 0x000fc60000000004 */
[----:B------:R1:W2:Y:S04]  /*1bd50*/  LDG.E.CONSTANT R64, [R36.64+0x24c0] ;  /* 0x0024c00424407981 */ /* 0x0002a8000c1e9900 */
[----:B------:R1:W2:Y:S04]  /*1bd60*/  LDG.E.CONSTANT R50, [R36.64+0x3100] ;  /* 0x0031000424327981 */ /* 0x0002a8000c1e9900 */
[----:B------:R1:W2:Y:S04]  /*1bd70*/  LDG.E.CONSTANT R48, [R36.64+0x3d40] ;  /* 0x003d400424307981 */ /* 0x0002a8000c1e9900 */
[----:B------:R1:W2:Y:S04]  /*1bd80*/  LDG.E.CONSTANT R46, [R36.64+0x4980] ;  /* 0x00498004242e7981 */ /* 0x0002a8000c1e9900 */
[----:B------:R1:W2:Y:S01]  /*1bd90*/  LDG.E.CONSTANT R44, [R36.64+0x55c0] ;  /* 0x0055c004242c7981 */ /* 0x0002a2000c1e9900 */
[----:B------:R-:W-:-:S02]  /*1bda0*/  FFMA R4, R41, R6, R4 ;  /* 0x0000000629047223 */ /* 0x000fc40000000004 */
[C---:B------:R-:W-:Y:S01]  /*1bdb0*/  FFMA R12, R72.reuse, R13, R12 ;  /* 0x0000000d480c7223 */ /* 0x040fe2000000000c */
[----:B0-----:R-:W0:Y:S01]  /*1bdc0*/  LDS.128 R24, [0x3270] ;  /* 0x00327000ff187984 */ /* 0x001e220000000c00 */
[----:B------:R-:W-:Y:S02]  /*1bdd0*/  FFMA R16, R72, R17, R16 ;  /* 0x0000001148107223 */ /* 0x000fe40000000010 */
[C---:B------:R-:W-:Y:S02]  /*1bde0*/  FFMA R12, R41.reuse, R14, R12 ;  /* 0x0000000e290c7223 */ /* 0x040fe4000000000c */
[----:B------:R-:W-:Y:S02]  /*1bdf0*/  FFMA R16, R41, R18, R16 ;  /* 0x0000001229107223 */ /* 0x000fe40000000010 */
[----:B------:R-:W-:Y:S02]  /*1be00*/  FFMA R73, R70, R7, R4 ;  /* 0x0000000746497223 */ /* 0x000fe40000000004 */
[----:B------:R-:W1:Y:S01]  /*1be10*/  LDS.128 R4, [0x31d0] ;  /* 0x0031d000ff047984 */ /* 0x000e620000000c00 */
[----:B----4-:R-:W-:-:S02]  /*1be20*/  FFMA R32, R53, R32, R71 ;  /* 0x0000002035207223 */ /* 0x010fc40000000047 */
[C---:B------:R-:W-:Y:S02]  /*1be30*/  FFMA R49, R70.reuse, R15, R12 ;  /* 0x0000000f46317223 */ /* 0x040fe4000000000c */
[----:B------:R-:W-:Y:S01]  /*1be40*/  FFMA R51, R70, R19, R16 ;  /* 0x0000001346337223 */ /* 0x000fe20000000010 */
[----:B------:R-:W4:Y:S01]  /*1be50*/  LDS.128 R12, [0x3170] ;  /* 0x00317000ff0c7984 */ /* 0x000f220000000c00 */
[----:B------:R-:W-:-:S03]  /*1be60*/  FFMA R32, R72, R33, R32 ;  /* 0x0000002148207223 */ /* 0x000fc60000000020 */
[----:B------:R-:W4:Y:S01]  /*1be70*/  LDS.128 R16, [0x31f0] ;  /* 0x0031f000ff107984 */ /* 0x000f220000000c00 */
[----:B------:R-:W-:-:S04]  /*1be80*/  FFMA R32, R41, R34, R32 ;  /* 0x0000002229207223 */ /* 0x000fc80000000020 */
[----:B------:R-:W-:Y:S02]  /*1be90*/  FFMA R61, R70, R35, R32 ;  /* 0x00000023463d7223 */ /* 0x000fe40000000020 */
[----:B------:R-:W4:Y:S01]  /*1bea0*/  LDS.128 R32, [0x32f0] ;  /* 0x0032f000ff207984 */ /* 0x000f220000000c00 */
[----:B------:R-:W-:-:S03]  /*1beb0*/  FFMA R9, R72, R9, R8 ;  /* 0x0000000948097223 */ /* 0x000fc60000000008 */
[----:B------:R-:W-:Y:S06]  /*1bec0*/  BAR.SYNC 0x0 ;  /* 0x0000000000007b1d */ /* 0x000fec0000000000 */
[----:B-----5:R-:W-:Y:S04]  /*1bed0*/  @!P0 STS [R3.X4+0x3100], R76 ;  /* 0x0031004c03008388 */ /* 0x020fe80000004800 */
[----:B------:R-:W-:Y:S01]  /*1bee0*/  STS [R3.X4], R62 ;  /* 0x0000003e03007388 */ /* 0x000fe20000004800 */
[----:B0-----:R-:W-:-:S03]  /*1bef0*/  FFMA R24, R53, R24, R67 ;  /* 0x0000001835187223 */ /* 0x001fc60000000043 */
[----:B------:R-:W-:Y:S01]  /*1bf00*/  STS [R3.X4+0x620], R60 ;  /* 0x0006203c03007388 */ /* 0x000fe20000004800 */
[----:B-1----:R-:W-:-:S03]  /*1bf10*/  FFMA R4, R53, R4, R74 ;  /* 0x0000000435047223 */ /* 0x002fc6000000004a */
[----:B------:R-:W-:Y:S01]  /*1bf20*/  STS [R3.X4+0xc40], R58 ;  /* 0x000c403a03007388 */ /* 0x000fe20000004800 */
[----:B------:R-:W-:-:S03]  /*1bf30*/  FFMA R5, R72, R5, R4 ;  /* 0x0000000548057223 */ /* 0x000fc60000000004 */
[----:B------:R-:W-:Y:S01]  /*1bf40*/  STS [R3.X4+0x1260], R56 ;  /* 0x0012603803007388 */ /* 0x000fe20000004800 */
[----:B----4-:R-:W-:-:S03]  /*1bf50*/  FFMA R12, R53, R12, R69 ;  /* 0x0000000c350c7223 */ /* 0x010fc60000000045 */
[----:B------:R-:W-:Y:S01]  /*1bf60*/  STS [R3.X4+0x1880], R54 ;  /* 0x0018803603007388 */ /* 0x000fe20000004800 */
[----:B------:R-:W-:-:S03]  /*1bf70*/  FFMA R16, R53, R16, R31 ;  /* 0x0000001035107223 */ /* 0x000fc6000000001f */
[----:B------:R-:W-:Y:S04]  /*1bf80*/  STS [R3.X4+0x1ea0], R52 ;  /* 0x001ea03403007388 */ /* 0x000fe80000004800 */
[----:B------:R-:W-:Y:S04]  /*1bf90*/  STS [R3.X4+0x24c0], R30 ;  /* 0x0024c01e03007388 */ /* 0x000fe80000004800 */
[----:B------:R-:W-:Y:S01]  /*1bfa0*/  STS [R3.X4+0x2ae0], R28 ;  /* 0x002ae01c03007388 */ /* 0x000fe20000004800 */
[----:B------:R-:W-:-:S03]  /*1bfb0*/  FFMA R9, R41, R10, R9 ;  /* 0x0000000a29097223 */ /* 0x000fc60000000009 */
[----:B------:R-:W-:Y:S06]  /*1bfc0*/  BAR.SYNC 0x0 ;  /* 0x0000000000007b1d */ /* 0x000fec0000000000 */
[----:B------:R-:W-:Y:S01]  /*1bfd0*/  LDS R47, [R3.X4] ;  /* 0x00000000032f7984 */ /* 0x000fe20000004800 */
[----:B------:R-:W-:-:S03]  /*1bfe0*/  FFMA R20, R72, R21, R20 ;  /* 0x0000001548147223 */ /* 0x000fc60000000014 */
[----:B------:R-:W0:Y:S01]  /*1bff0*/  LDS.128 R28, [0x3180] ;  /* 0x00318000ff1c7984 */ /* 0x000e220000000c00 */
[C---:B------:R-:W-:Y:S02]  /*1c000*/  FFMA R5, R41.reuse, R6, R5 ;  /* 0x0000000629057223 */ /* 0x040fe40000000005 */
[C---:B------:R-:W-:Y:S01]  /*1c010*/  FFMA R12, R72.reuse, R13, R12 ;  /* 0x0000000d480c7223 */ /* 0x040fe2000000000c */
[----:B------:R-:W1:Y:S01]  /*1c020*/  LDS R54, [R3.X4+0x620] ;  /* 0x0006200003367984 */ /* 0x000e620000004800 */
[----:B------:R-:W-:Y:S02]  /*1c030*/  FFMA R24, R72, R25, R24 ;  /* 0x0000001948187223 */ /* 0x000fe40000000018 */
[C---:B------:R-:W-:Y:S01]  /*1c040*/  FFMA R20, R41.reuse, R22, R20 ;  /* 0x0000001629147223 */ /* 0x040fe20000000014 */
[----:B------:R-:W-:Y:S01]  /*1c050*/  LDS R43, [R3.X4+0xc40] ;  /* 0x000c4000032b7984 */ /* 0x000fe20000004800 */
[----:B------:R-:W-:Y:S02]  /*1c060*/  FFMA R60, R70, R11, R9 ;  /* 0x0000000b463c7223 */ /* 0x000fe40000000009 */
[C---:B------:R-:W-:Y:S01]  /*1c070*/  FFMA R14, R41.reuse, R14, R12 ;  /* 0x0000000e290e7223 */ /* 0x040fe2000000000c */
[----:B------:R-:W4:Y:S01]  /*1c080*/  LDS.128 R8, [0x3280] ;  /* 0x00328000ff087984 */ /* 0x000f220000000c00 */
[----:B------:R-:W-:-:S02]  /*1c090*/  FFMA R24, R41, R26, R24 ;  /* 0x0000001a29187223 */ /* 0x000fc40000000018 */
[----:B------:R-:W-:Y:S01]  /*1c0a0*/  FFMA R58, R70, R7, R5 ;  /* 0x00000007463a7223 */ /* 0x000fe20000000005 */
[----:B------:R-:W-:Y:S01]  /*1c0b0*/  LDS.128 R36, [0x3100] ;  /* 0x00310000ff247984 */ /* 0x000fe20000000c00 */
[----:B------:R-:W-:-:S03]  /*1c0c0*/  FFMA R32, R53, R32, R65 ;  /* 0x0000002035207223 */ /* 0x000fc60000000041 */
[----:B------:R-:W5:Y:S01]  /*1c0d0*/  LDS.128 R4, [0x3120] ;  /* 0x00312000ff047984 */ /* 0x000f620000000c00 */
[C---:B------:R-:W-:Y:S02]  /*1c0e0*/  FFMA R62, R70.reuse, R23, R20 ;  /* 0x00000017463e7223 */ /* 0x040fe40000000014 */
[C---:B------:R-:W-:Y:S01]  /*1c0f0*/  FFMA R71, R70.reuse, R15, R14 ;  /* 0x0000000f46477223 */ /* 0x040fe2000000000e */
[----:B------:R-:W5:Y:S01]  /*1c100*/  LDS.128 R20, [0x3200] ;  /* 0x00320000ff147984 */ /* 0x000f620000000c00 */
[----:B------:R-:W-:-:S03]  /*1c110*/  FFMA R67, R70, R27, R24 ;  /* 0x0000001b46437223 */ /* 0x000fc60000000018 */
[----:B------:R-:W5:Y:S01]  /*1c120*/  LDS R52, [R3.X4+0x1260] ;  /* 0x0012600003347984 */ /* 0x000f620000004800 */
[----:B------:R-:W-:-:S03]  /*1c130*/  FFMA R32, R72, R33, R32 ;  /* 0x0000002148207223 */ /* 0x000fc60000000020 */
[----:B------:R-:W5:Y:S04]  /*1c140*/  LDS.128 R12, [0x31a0] ;  /* 0x0031a000ff0c7984 */ /* 0x000f680000000c00 */
[----:B------:R-:W5:Y:S01]  /*1c150*/  LDS.128 R24, [0x32a0] ;  /* 0x0032a000ff187984 */ /* 0x000f620000000c00 */
[----:B------:R-:W-:-:S04]  /*1c160*/  FFMA R32, R41, R34, R32 ;  /* 0x0000002229207223 */ /* 0x000fc80000000020 */
[----:B------:R-:W-:Y:S02]  /*1c170*/  FFMA R69, R70, R35, R32 ;  /* 0x0000002346457223 */ /* 0x000fe40000000020 */
[----:B------:R-:W5:Y:S01]  /*1c180*/  LDS.128 R32, [0x3220] ;  /* 0x00322000ff207984 */ /* 0x000f620000000c00 */
[----:B------:R-:W-:-:S04]  /*1c190*/  FFMA R16, R72, R17, R16 ;  /* 0x0000001148107223 */ /* 0x000fc80000000010 */
[----:B------:R-:W-:Y:S02]  /*1c1a0*/  FFMA R16, R41, R18, R16 ;  /* 0x0000001229107223 */ /* 0x000fe40000000010 */
[C---:B0-----:R-:W-:Y:S02]  /*1c1b0*/  FFMA R28, R47.reuse, R28, R55 ;  /* 0x0000001c2f1c7223 */ /* 0x041fe40000000037 */
[----:B------:R-:W-:Y:S02]  /*1c1c0*/  FFMA R65, R70, R19, R16 ;  /* 0x0000001346417223 */ /* 0x000fe40000000010 */
[----:B------:R-:W0:Y:S01]  /*1c1d0*/  LDS.128 R16, [0x3140] ;  /* 0x00314000ff107984 */ /* 0x000e220000000c00 */
[----:B-1----:R-:W-:Y:S02]  /*1c1e0*/  FFMA R28, R54, R29, R28 ;  /* 0x0000001d361c7223 */ /* 0x002fe4000000001c */
[----:B----4-:R-:W-:Y:S01]  /*1c1f0*/  FFMA R8, R47, R8, R59 ;  /* 0x000000082f087223 */ /* 0x010fe2000000003b */
[----:B------:R-:W-:Y:S01]  /*1c200*/  LDS R70, [R3.X4+0x1ea0] ;  /* 0x001ea00003467984 */ /* 0x000fe20000004800 */
[----:B------:R-:W-:-:S02]  /*1c210*/  FFMA R28, R43, R30, R28 ;  /* 0x0000001e2b1c7223 */ /* 0x000fc4000000001c */
[C---:B-----5:R-:W-:Y:S02]  /*1c220*/  FFMA R4, R47.reuse, R4, R63 ;  /* 0x000000042f047223 */ /* 0x060fe4000000003f */
[----:B------:R-:W-:Y:S02]  /*1c230*/  FFMA R8, R54, R9, R8 ;  /* 0x0000000936087223 */ /* 0x000fe40000000008 */
[----:B------:R-:W-:Y:S02]  /*1c240*/  FFMA R36, R36, R47, R73 ;  /* 0x0000002f24247223 */ /* 0x000fe40000000049 */
[C---:B------:R-:W-:Y:S02]  /*1c250*/  FFMA R20, R47.reuse, R20, R57 ;  /* 0x000000142f147223 */ /* 0x040fe40000000039 */
[----:B------:R-:W-:Y:S02]  /*1c260*/  FFMA R63, R52, R31, R28 ;  /* 0x0000001f343f7223 */ /* 0x000fe4000000001c */
[----:B------:R-:W-:Y:S01]  /*1c270*/  FFMA R4, R54, R5, R4 ;  /* 0x0000000536047223 */ /* 0x000fe20000000004 */
[----:B------:R-:W1:Y:S01]  /*1c280*/  LDS.128 R28, [0x3240] ;  /* 0x00324000ff1c7984 */ /* 0x000e620000000c00 */
[----:B------:R-:W-:-:S02]  /*1c290*/  FFMA R12, R47, R12, R49 ;  /* 0x0000000c2f0c7223 */ /* 0x000fc40000000031 */
[----:B------:R-:W-:Y:S01]  /*1c2a0*/  FFMA R24, R47, R24, R61 ;  /* 0x000000182f187223 */ /* 0x000fe2000000003d */
[----:B------:R-:W-:Y:S01]  /*1c2b0*/  LDS R49, [R3.X4+0x24c0] ;  /* 0x0024c00003317984 */ /* 0x000fe20000004800 */
[C---:B------:R-:W-:Y:S02]  /*1c2c0*/  FFMA R8, R43.reuse, R10, R8 ;  /* 0x0000000a2b087223 */ /* 0x040fe40000000008 */
[C---:B------:R-:W-:Y:S02]  /*1c2d0*/  FFMA R36, R54.reuse, R37, R36 ;  /* 0x0000002536247223 */ /* 0x040fe40000000024 */
[C---:B------:R-:W-:Y:S02]  /*1c2e0*/  FFMA R20, R54.reuse, R21, R20 ;  /* 0x0000001536147223 */ /* 0x040fe40000000014 */
[----:B------:R-:W-:Y:S02]  /*1c2f0*/  FFMA R4, R43, R6, R4 ;  /* 0x000000062b047223 */ /* 0x000fe40000000004 */
[----:B------:R-:W-:-:S02]  /*1c300*/  FFMA R12, R54, R13, R12 ;  /* 0x0000000d360c7223 */ /* 0x000fc4000000000c */
[----:B------:R-:W-:Y:S02]  /*1c310*/  FFMA R24, R54, R25, R24 ;  /* 0x0000001936187223 */ /* 0x000fe40000000018 */
[C---:B------:R-:W-:Y:S02]  /*1c320*/  FFMA R36, R43.reuse, R38, R36 ;  /* 0x000000262b247223 */ /* 0x040fe40000000024 */
[C---:B------:R-:W-:Y:S02]  /*1c330*/  FFMA R20, R43.reuse, R22, R20 ;  /* 0x000000162b147223 */ /* 0x040fe40000000014 */
[----:B------:R-:W-:Y:S02]  /*1c340*/  FFMA R57, R52, R11, R8 ;  /* 0x0000000b34397223 */ /* 0x000fe40000000008 */
[C---:B------:R-:W-:Y:S01]  /*1c350*/  FFMA R12, R43.reuse, R14, R12 ;  /* 0x0000000e2b0c7223 */ /* 0x040fe2000000000c */
[----:B------:R-:W4:Y:S01]  /*1c360*/  LDS.128 R8, [0x3160] ;  /* 0x00316000ff087984 */ /* 0x000f220000000c00 */
[----:B------:R-:W-:-:S02]  /*1c370*/  FFMA R24, R43, R26, R24 ;  /* 0x0000001a2b187223 */ /* 0x000fc40000000018 */
[C---:B------:R-:W-:Y:S02]  /*1c380*/  FFMA R61, R52.reuse, R7, R4 ;  /* 0x00000007343d7223 */ /* 0x040fe40000000004 */
[----:B------:R-:W5:Y:S01]  /*1c390*/  LDS.128 R4, [0x3260] ;  /* 0x00326000ff047984 */ /* 0x000f620000000c00 */
[C---:B------:R-:W-:Y:S02]  /*1c3a0*/  FFMA R32, R47.reuse, R32, R51 ;  /* 0x000000202f207223 */ /* 0x040fe40000000033 */
        /* <DEDUP_REMOVED lines=8> */
[----:B0-----:R-:W-:-:S02]  /*1c430*/  FFMA R16, R47, R16, R45 ;  /* 0x000000102f107223 */ /* 0x001fc4000000002d */
[----:B-1----:R-:W-:Y:S01]  /*1c440*/  FFMA R28, R47, R28, R60 ;  /* 0x0000001c2f1c7223 */ /* 0x002fe2000000003c */
[----:B------:R-:W-:Y:S01]  /*1c450*/  LDS R45, [R3.X4+0x1880] ;  /* 0x00188000032d7984 */ /* 0x000fe20000004800 */
[----:B------:R-:W-:-:S04]  /*1c460*/  FFMA R16, R54, R17, R16 ;  /* 0x0000001136107223 */ /* 0x000fc80000000010 */
[----:B------:R-:W-:-:S04]  /*1c470*/  FFMA R16, R43, R18, R16 ;  /* 0x000000122b107223 */ /* 0x000fc80000000010 */
[----:B------:R-:W-:Y:S02]  /*1c480*/  FFMA R59, R52, R19, R16 ;  /* 0x00000013343b7223 */ /* 0x000fe40000000010 */
[----:B------:R-:W0:Y:S01]  /*1c490*/  LDS.128 R16, [0x3190] ;  /* 0x00319000ff107984 */ /* 0x000e220000000c00 */
[C---:B------:R-:W-:Y:S02]  /*1c4a0*/  FFMA R32, R54.reuse, R33, R32 ;  /* 0x0000002136207223 */ /* 0x040fe40000000020 */
[----:B------:R-:W-:Y:S02]  /*1c4b0*/  FFMA R28, R54, R29, R28 ;  /* 0x0000001d361c7223 */ /* 0x000fe4000000001c */
[C---:B------:R-:W-:Y:S02]  /*1c4c0*/  FFMA R32, R43.reuse, R34, R32 ;  /* 0x000000222b207223 */ /* 0x040fe40000000020 */
[----:B------:R-:W-:Y:S02]  /*1c4d0*/  FFMA R28, R43, R30, R28 ;  /* 0x0000001e2b1c7223 */ /* 0x000fe4000000001c */
[----:B----4-:R-:W-:-:S02]  /*1c4e0*/  FFMA R8, R47, R8, R71 ;  /* 0x000000082f087223 */ /* 0x010fc40000000047 */
[C---:B-----5:R-:W-:Y:S02]  /*1c4f0*/  FFMA R4, R47.reuse, R4, R67 ;  /* 0x000000042f047223 */ /* 0x060fe40000000043 */
[----:B------:R-:W-:Y:S02]  /*1c500*/  FFMA R41, R52, R35, R32 ;  /* 0x0000002334297223 */ /* 0x000fe40000000020 */
[----:B------:R-:W-:Y:S01]  /*1c510*/  FFMA R8, R54, R9, R8 ;  /* 0x0000000936087223 */ /* 0x000fe20000000008 */
[----:B------:R-:W1:Y:S01]  /*1c520*/  LDS.128 R32, [0x3110] ;  /* 0x00311000ff207984 */ /* 0x000e620000000c00 */
[C---:B------:R-:W-:Y:S02]  /*1c530*/  FFMA R36, R47.reuse, R36, R58 ;  /* 0x000000242f247223 */ /* 0x040fe4000000003a */
[C---:B------:R-:W-:Y:S02]  /*1c540*/  FFMA R20, R47.reuse, R20, R62 ;  /* 0x000000142f147223 */ /* 0x040fe4000000003e */
[----:B------:R-:W-:Y:S01]  /*1c550*/  FFMA R72, R52, R31, R28 ;  /* 0x0000001f34487223 */ /* 0x000fe2000000001c */
[----:B------:R-:W-:Y:S01]  /*1c560*/  LDS R62, [R3.X4+0x2ae0] ;  /* 0x002ae000033e7984 */ /* 0x000fe20000004800 */
[----:B------:R-:W-:-:S02]  /*1c570*/  FFMA R12, R47, R12, R65 ;  /* 0x0000000c2f0c7223 */ /* 0x000fc40000000041 */
[C---:B------:R-:W-:Y:S01]  /*1c580*/  FFMA R5, R54.reuse, R5, R4 ;  /* 0x0000000536057223 */ /* 0x040fe20000000004 */
[----:B------:R-:W4:Y:S01]  /*1c590*/  LDS.128 R28, [0x3290] ;  /* 0x00329000ff1c7984 */ /* 0x000f220000000c00 */
[----:B------:R-:W-:Y:S01]  /*1c5a0*/  FFMA R24, R47, R24, R69 ;  /* 0x000000182f187223 */ /* 0x000fe20000000045 */
[----:B------:R-:W-:Y:S01]  /*1c5b0*/  @!P0 SHF.R.U32.HI R4, RZ, 0x3, R3 ;  /* 0x00000003ff048819 */ /* 0x000fe20000011603 */
[----:B------:R-:W-:Y:S02]  /*1c5c0*/  FFMA R10, R43, R10, R8 ;  /* 0x0000000a2b0a7223 */ /* 0x000fe40000000008 */
        /* <DEDUP_REMOVED lines=9> */
[----:B------:R-:W5:Y:S01]  /*1c660*/  LDS.128 R8, [0x31b0] ;  /* 0x0031b000ff087984 */ /* 0x000f620000000c00 */
[----:B------:R-:W-:Y:S01]  /*1c670*/  FFMA R24, R43, R26, R24 ;  /* 0x0000001a2b187223 */ /* 0x000fe20000000018 */
[----:B------:R-:W-:Y:S01]  /*1c680*/  @!P0 SHF.L.U32 R43, R4, 0x9, RZ ;  /* 0x00000009042b8819 */ /* 0x000fe200000006ff */
[----:B------:R-:W-:-:S02]  /*1c690*/  FFMA R47, R52, R7, R5 ;  /* 0x00000007342f7223 */ /* 0x000fc40000000005 */
[----:B------:R-:W2:Y:S01]  /*1c6a0*/  LDS.128 R4, [0x3230] ;  /* 0x00323000ff047984 */ /* 0x000ea20000000c00 */
[----:B------:R-:W-:Y:S01]  /*1c6b0*/  @!P0 LOP3.LUT R12, R3, 0x7, RZ, 0xc0, !PT ;  /* 0x00000007030c8812 */ /* 0x000fe200078ec0ff */
[C---:B------:R-:W-:Y:S02]  /*1c6c0*/  FFMA R71, R52.reuse, R23, R20 ;  /* 0x0000001734477223 */ /* 0x040fe40000000014 */
[----:B------:R-:W3:Y:S01]  /*1c6d0*/  LDS.128 R20, [0x3130] ;  /* 0x00313000ff147984 */ /* 0x000ee20000000c00 */
[----:B------:R-:W-:Y:S01]  /*1c6e0*/  FFMA R65, R52, R15, R13 ;  /* 0x0000000f34417223 */ /* 0x000fe2000000000d */
[----:B------:R-:W-:Y:S02]  /*1c6f0*/  @!P0 LOP3.LUT R43, R43, 0xfffffe00, R12, 0xe2, !PT ;  /* 0xfffffe002b2b8812 */ /* 0x000fe400078ee20c */
[----:B------:R-:W3:Y:S01]  /*1c700*/  LDS.128 R12, [0x32b0] ;  /* 0x0032b000ff0c7984 */ /* 0x000ee20000000c00 */
[----:B0-----:R-:W-:-:S04]  /*1c710*/  FFMA R16, R45, R16, R63 ;  /* 0x000000102d107223 */ /* 0x001fc8000000003f */
[----:B------:R-:W-:Y:S01]  /*1c720*/  FFMA R16, R70, R17, R16 ;  /* 0x0000001146107223 */ /* 0x000fe20000000010 */
[----:B------:R-:W-:Y:S01]  /*1c730*/  @!P0 SHF.L.U32 R17, R2, 0xc, RZ ;  /* 0x0000000c02118819 */ /* 0x000fe200000006ff */
[----:B------:R-:W-:Y:S02]  /*1c740*/  FFMA R67, R52, R27, R24 ;  /* 0x0000001b34437223 */ /* 0x000fe40000000018 */
[----:B------:R-:W-:Y:S01]  /*1c750*/  FFMA R16, R49, R18, R16 ;  /* 0x0000001231107223 */ /* 0x000fe20000000010 */
[----:B------:R-:W-:Y:S01]  /*1c760*/  @!P0 LOP3.LUT R24, R17, 0xffffe000, RZ, 0xc0, !PT ;  /* 0xffffe00011188812 */ /* 0x000fe200078ec0ff */
[----:B-1----:R-:W-:Y:S02]  /*1c770*/  FFMA R32, R32, R45, R55 ;  /* 0x0000002d20207223 */ /* 0x002fe40000000037 */
[----:B----4-:R-:W-:Y:S01]  /*1c780*/  FFMA R28, R45, R28, R57 ;  /* 0x0000001c2d1c7223 */ /* 0x010fe20000000039 */
[----:B------:R-:W-:Y:S01]  /*1c790*/  @!P0 IADD3 R43, R43, 0x130, R24 ;  /* 0x000001302b2b8810 */ /* 0x000fe20007ffe018 */
[----:B------:R-:W-:Y:S01]  /*1c7a0*/  FFMA R57, R62, R19, R16 ;  /* 0x000000133e397223 */ /* 0x000fe20000000010 */
[----:B------:R-:W0:Y:S01]  /*1c7b0*/  LDS.128 R24, [0x3150] ;  /* 0x00315000ff187984 */ /* 0x000e220000000c00 */
[----:B------:R-:W-:-:S03]  /*1c7c0*/  FFMA R32, R70, R33, R32 ;  /* 0x0000002146207223 */ /* 0x000fc60000000020 */
[----:B------:R-:W1:Y:S01]  /*1c7d0*/  LDS.128 R16, [0x31d0] ;  /* 0x0031d000ff107984 */ /* 0x000e620000000c00 */
[----:B------:R-:W-:Y:S01]  /*1c7e0*/  FFMA R28, R70, R29, R28 ;  /* 0x0000001d461c7223 */ /* 0x000fe2000000001c */
[----:B------:R-:W-:Y:S01]  /*1c7f0*/  IADD3 R29, R81, 0x3a300, RZ ;  /* 0x0003a300511d7810 */ /* 0x000fe20007ffe0ff */
[C---:B------:R-:W-:Y:S02]  /*1c800*/  FFMA R32, R49.reuse, R34, R32 ;  /* 0x0000002231207223 */ /* 0x040fe40000000020 */
[----:B------:R-:W-:Y:S02]  /*1c810*/  FFMA R28, R49, R30, R28 ;  /* 0x0000001e311c7223 */ /* 0x000fe4000000001c */
[C---:B-----5:R-:W-:Y:S02]  /*1c820*/  FFMA R8, R45.reuse, R8, R51 ;  /* 0x000000082d087223 */ /* 0x060fe40000000033 */
[----:B------:R-:W-:Y:S02]  /*1c830*/  FFMA R73, R52, R39, R36 ;  /* 0x0000002734497223 */ /* 0x000fe40000000024 */
[----:B--2---:R-:W-:Y:S01]  /*1c840*/  FFMA R4, R45, R4, R41 ;  /* 0x000000042d047223 */ /* 0x004fe20000000029 */
[----:B------:R-:W2:Y:S01]  /*1c850*/  LDS.128 R36, [0x3210] ;  /* 0x00321000ff247984 */ /* 0x000ea20000000c00 */
[----:B------:R-:W-:-:S02]  /*1c860*/  FFMA R55, R62, R35, R32 ;  /* 0x000000233e377223 */ /* 0x000fc40000000020 */
[----:B------:R-:W-:Y:S01]  /*1c870*/  FFMA R51, R62, R31, R28 ;  /* 0x0000001f3e337223 */ /* 0x000fe2000000001c */
[----:B------:R-:W2:Y:S01]  /*1c880*/  LDS.128 R32, [0x3250] ;  /* 0x00325000ff207984 */ /* 0x000ea20000000c00 */
[----:B------:R-:W-:Y:S02]  /*1c890*/  FFMA R8, R70, R9, R8 ;  /* 0x0000000946087223 */ /* 0x000fe40000000008 */
[----:B------:R-:W-:-:S04]  /*1c8a0*/  IMAD.WIDE R28, R29, R0, c[0x0][0x160] ;  /* 0x000058001d1c7625 */ /* 0x000fc800078e0200 */
[----:B------:R-:W-:Y:S01]  /*1c8b0*/  FFMA R5, R70, R5, R4 ;  /* 0x0000000546057223 */ /* 0x000fe20000000004 */
[----:B------:R5:W4:Y:S01]  /*1c8c0*/  LDG.E.CONSTANT R60, [R28.64] ;  /* 0x000000041c3c7981 */ /* 0x000b22000c1e9900 */
[----:B------:R-:W-:-:S03]  /*1c8d0*/  @!P0 IMAD.WIDE R30, R43, R0, c[0x0][0x168] ;  /* 0x00005a002b1e8625 */ /* 0x000fc600078e0200 */
[----:B------:R5:W4:Y:S01]  /*1c8e0*/  LDG.E.CONSTANT R58, [R28.64+0xc40] ;  /* 0x000c40041c3a7981 */ /* 0x000b22000c1e9900 */
[----:B---3--:R-:W-:Y:S02]  /*1c8f0*/  FFMA R20, R45, R20, R61 ;  /* 0x000000142d147223 */ /* 0x008fe4000000003d */
[----:B------:R-:W-:Y:S01]  /*1c900*/  FFMA R61, R49, R10, R8 ;  /* 0x0000000a313d7223 */ /* 0x000fe20000000008 */
[----:B------:R5:W3:Y:S01]  /*1c910*/  LDG.E.CONSTANT R54, [R28.64+0x24c0] ;  /* 0x0024c0041c367981 */ /* 0x000ae2000c1e9900 */
[----:B------:R-:W-:Y:S02]  /*1c920*/  FFMA R12, R45, R12, R56 ;  /* 0x0000000c2d0c7223 */ /* 0x000fe40000000038 */
[----:B------:R-:W-:Y:S01]  /*1c930*/  FFMA R5, R49, R6, R5 ;  /* 0x0000000631057223 */ /* 0x000fe20000000005 */
[----:B------:R5:W3:Y:S04]  /*1c940*/  LDG.E.CONSTANT R56, [R28.64+0x1880] ;  /* 0x001880041c387981 */ /* 0x000ae8000c1e9900 */
[----:B------:R5:W3:Y:S04]  /*1c950*/  LDG.E.CONSTANT R52, [R28.64+0x3100] ;  /* 0x003100041c347981 */ /* 0x000ae8000c1e9900 */
[----:B------:R5:W3:Y:S04]  /*1c960*/  LDG.E.CONSTANT R10, [R28.64+0x3d40] ;  /* 0x003d40041c0a7981 */ /* 0x000ae8000c1e9900 */
[----:B------:R5:W3:Y:S04]  /*1c970*/  LDG.E.CONSTANT R8, [R28.64+0x4980] ;  /* 0x004980041c087981 */ /* 0x000ae8000c1e9900 */
[----:B------:R5:W3:Y:S04]  /*1c980*/  LDG.E.CONSTANT R4, [R28.64+0x55c0] ;  /* 0x0055c0041c047981 */ /* 0x000ae8000c1e9900 */
[----:B------:R5:W3:Y:S01]  /*1c990*/  @!P0 LDG.E.CONSTANT R6, [R30.64] ;  /* 0x000000041e068981 */ /* 0x000ae2000c1e9900 */
[----:B0-----:R-:W-:-:S02]  /*1c9a0*/  FFMA R24, R45, R24, R59 ;  /* 0x000000182d187223 */ /* 0x001fc4000000003b */
[----:B-1----:R-:W-:Y:S02]  /*1c9b0*/  FFMA R16, R45, R16, R73 ;  /* 0x000000102d107223 */ /* 0x002fe40000000049 */
[C---:B------:R-:W-:Y:S02]  /*1c9c0*/  FFMA R20, R70.reuse, R21, R20 ;  /* 0x0000001546147223 */ /* 0x040fe40000000014 */
[C---:B------:R-:W-:Y:S02]  /*1c9d0*/  FFMA R12, R70.reuse, R13, R12 ;  /* 0x0000000d460c7223 */ /* 0x040fe4000000000c */
[C---:B------:R-:W-:Y:S01]  /*1c9e0*/  FFMA R24, R70.reuse, R25, R24 ;  /* 0x0000001946187223 */ /* 0x040fe20000000018 */
[----:B-----5:R-:W0:Y:S01]  /*1c9f0*/  LDS.128 R28, [0x32f0] ;  /* 0x0032f000ff1c7984 */ /* 0x020e220000000c00 */
[----:B------:R-:W-:Y:S02]  /*1ca00*/  FFMA R16, R70, R17, R16 ;  /* 0x0000001146107223 */ /* 0x000fe40000000010 */
[----:B------:R-:W-:-:S02]  /*1ca10*/  FFMA R20, R49, R22, R20 ;  /* 0x0000001631147223 */ /* 0x000fc40000000014 */
[----:B------:R-:W-:Y:S02]  /*1ca20*/  FFMA R61, R62, R11, R61 ;  /* 0x0000000b3e3d7223 */ /* 0x000fe4000000003d */
[C---:B------:R-:W-:Y:S02]  /*1ca30*/  FFMA R12, R49.reuse, R14, R12 ;  /* 0x0000000e310c7223 */ /* 0x040fe4000000000c */
[C---:B------:R-:W-:Y:S02]  /*1ca40*/  FFMA R24, R49.reuse, R26, R24 ;  /* 0x0000001a31187223 */ /* 0x040fe40000000018 */
[----:B------:R-:W-:Y:S02]  /*1ca50*/  FFMA R11, R49, R18, R16 ;  /* 0x00000012310b7223 */ /* 0x000fe40000000010 */
[C---:B--2---:R-:W-:Y:S02]  /*1ca60*/  FFMA R36, R45.reuse, R36, R53 ;  /* 0x000000242d247223 */ /* 0x044fe40000000035 */
[----:B------:R-:W-:-:S02]  /*1ca70*/  FFMA R32, R45, R32, R72 ;  /* 0x000000202d207223 */ /* 0x000fc40000000048 */
[C---:B------:R-:W-:Y:S02]  /*1ca80*/  FFMA R53, R62.reuse, R23, R20 ;  /* 0x000000173e357223 */ /* 0x040fe40000000014 */
[C---:B------:R-:W-:Y:S01]  /*1ca90*/  FFMA R59, R62.reuse, R15, R12 ;  /* 0x0000000f3e3b7223 */ /* 0x040fe2000000000c */
[----:B------:R-:W1:Y:S01]  /*1caa0*/  LDS.128 R20, [0x32d0] ;  /* 0x0032d000ff147984 */ /* 0x000e620000000c00 */
[C---:B------:R-:W-:Y:S02]  /*1cab0*/  FFMA R72, R62.reuse, R27, R24 ;  /* 0x0000001b3e487223 */ /* 0x040fe40000000018 */
[----:B------:R-:W-:Y:S01]  /*1cac0*/  FFMA R11, R62, R19, R11 ;  /* 0x000000133e0b7223 */ /* 0x000fe2000000000b */
[----:B------:R-:W2:Y:S04]  /*1cad0*/  LDS.128 R12, [0x3170] ;  /* 0x00317000ff0c7984 */ /* 0x000ea80000000c00 */
[----:B------:R-:W5:Y:S04]  /*1cae0*/  LDS.128 R16, [0x31f0] ;  /* 0x0031f000ff107984 */ /* 0x000f680000000c00 */
[----:B------:R-:W5:Y:S04]  /*1caf0*/  LDS.128 R24, [0x3270] ;  /* 0x00327000ff187984 */ /* 0x000f680000000c00 */
[----:B------:R-:W-:Y:S06]  /*1cb00*/  BAR.SYNC 0x0 ;  /* 0x0000000000007b1d */ /* 0x000fec0000000000 */
[----:B------:R-:W-:Y:S01]  /*1cb10*/  @!P0 STS [R3.X4+0x3100], R40 ;  /* 0x0031002803008388 */ /* 0x000fe20000004800 */
[----:B0-----:R-:W-:-:S03]  /*1cb20*/  FFMA R28, R45, R28, R67 ;  /* 0x0000001c2d1c7223 */ /* 0x001fc60000000043 */
[----:B------:R-:W-:Y:S04]  /*1cb30*/  STS [R3.X4], R42 ;  /* 0x0000002a03007388 */ /* 0x000fe80000004800 */
[----:B------:R-:W-:Y:S04]  /*1cb40*/  STS [R3.X4+0x620], R68 ;  /* 0x0006204403007388 */ /* 0x000fe80000004800 */
[----:B------:R-:W-:Y:S04]  /*1cb50*/  STS [R3.X4+0xc40], R66 ;  /* 0x000c404203007388 */ /* 0x000fe80000004800 */
[----:B------:R-:W-:Y:S01]  /*1cb60*/  STS [R3.X4+0x1260], R64 ;  /* 0x0012604003007388 */ /* 0x000fe20000004800 */
[----:B-1----:R-:W-:-:S03]  /*1cb70*/  FFMA R20, R45, R20, R71 ;  /* 0x000000142d147223 */ /* 0x002fc60000000047 */
[----:B------:R-:W-:Y:S01]  /*1cb80*/  STS [R3.X4+0x1880], R50 ;  /* 0x0018803203007388 */ /* 0x000fe20000004800 */
[----:B--2---:R-:W-:-:S03]  /*1cb90*/  FFMA R12, R45, R12, R69 ;  /* 0x0000000c2d0c7223 */ /* 0x004fc60000000045 */
[----:B------:R-:W-:Y:S01]  /*1cba0*/  STS [R3.X4+0x1ea0], R48 ;  /* 0x001ea03003007388 */ /* 0x000fe20000004800 */
[----:B-----5:R-:W-:-:S03]  /*1cbb0*/  FFMA R16, R45, R16, R65 ;  /* 0x000000102d107223 */ /* 0x020fc60000000041 */
[----:B------:R-:W-:Y:S01]  /*1cbc0*/  STS [R3.X4+0x24c0], R46 ;  /* 0x0024c02e03007388 */ /* 0x000fe20000004800 */
[----:B------:R-:W-:-:S03]  /*1cbd0*/  FFMA R24, R45, R24, R47 ;  /* 0x000000182d187223 */ /* 0x000fc6000000002f */
[----:B------:R-:W-:Y:S01]  /*1cbe0*/  STS [R3.X4+0x2ae0], R44 ;  /* 0x002ae02c03007388 */ /* 0x000fe20000004800 */
[----:B------:R-:W-:-:S03]  /*1cbf0*/  FFMA R36, R70, R37, R36 ;  /* 0x0000002546247223 */ /* 0x000fc60000000024 */
[----:B------:R-:W-:Y:S06]  /*1cc00*/  BAR.SYNC 0x0 ;  /* 0x0000000000007b1d */ /* 0x000fec0000000000 */
[----:B------:R-:W-:Y:S04]  /*1cc10*/  LDS R9, [R3.X4] ;  /* 0x0000000003097984 */ /* 0x000fe80000004800 */
[----:B------:R-:W0:Y:S01]  /*1cc20*/  LDS.128 R44, [0x3280] ;  /* 0x00328000ff2c7984 */ /* 0x000e220000000c00 */
[----:B------:R-:W-:-:S03]  /*1cc30*/  FFMA R36, R49, R38, R36 ;  /* 0x0000002631247223 */ /* 0x000fc60000000024 */
[----:B------:R-:W1:Y:S01]  /*1cc40*/  LDS R66, [R3.X4+0x620] ;  /* 0x0006200003427984 */ /* 0x000e620000004800 */
[----:B------:R-:W-:Y:S02]  /*1cc50*/  FFMA R32, R70, R33, R32 ;  /* 0x0000002146207223 */ /* 0x000fe40000000020 */
[----:B------:R-:W-:Y:S01]  /*1cc60*/  FFMA R5, R62, R7, R5 ;  /* 0x000000073e057223 */ /* 0x000fe20000000005 */
[----:B------:R-:W-:Y:S01]  /*1cc70*/  LDS R64, [R3.X4+0x1260] ;  /* 0x0012600003407984 */ /* 0x000fe20000004800 */
[C---:B------:R-:W-:Y:S02]  /*1cc80*/  FFMA R21, R70.reuse, R21, R20 ;  /* 0x0000001546157223 */ /* 0x040fe40000000014 */
[----:B------:R-:W-:Y:S01]  /*1cc90*/  FFMA R12, R70, R13, R12 ;  /* 0x0000000d460c7223 */ /* 0x000fe2000000000c */
[----:B------:R-:W2:Y:S01]  /*1cca0*/  LDS R7, [R3.X4+0xc40] ;  /* 0x000c400003077984 */ /* 0x000ea20000004800 */
[C---:B------:R-:W-:Y:S02]  /*1ccb0*/  FFMA R34, R49.reuse, R34, R32 ;  /* 0x0000002231227223 */ /* 0x040fe40000000020 */
[----:B------:R-:W-:Y:S01]  /*1ccc0*/  FFMA R63, R62, R39, R36 ;  /* 0x000000273e3f7223 */ /* 0x000fe20000000024 */
[----:B------:R-:W-:Y:S01]  /*1ccd0*/  LDS.128 R40, [0x3180] ;  /* 0x00318000ff287984 */ /* 0x000fe20000000c00 */
[----:B------:R-:W-:-:S02]  /*1cce0*/  FFMA R21, R49, R22, R21 ;  /* 0x0000001631157223 */ /* 0x000fc40000000015 */
[----:B------:R-:W-:Y:S01]  /*1ccf0*/  FFMA R12, R49, R14, R12 ;  /* 0x0000000e310c7223 */ /* 0x000fe2000000000c */
[----:B------:R-:W5:Y:S01]  /*1cd00*/  LDS.128 R36, [0x3100] ;  /* 0x00310000ff247984 */ /* 0x000f620000000c00 */
[----:B------:R-:W-:-:S03]  /*1cd10*/  FFMA R71, R62, R35, R34 ;  /* 0x000000233e477223 */ /* 0x000fc60000000022 */
[----:B------:R-:W5:Y:S01]  /*1cd20*/  LDS.128 R32, [0x3120] ;  /* 0x00312000ff207984 */ /* 0x000f620000000c00 */
[----:B------:R-:W-:Y:S02]  /*1cd30*/  FFMA R68, R62, R23, R21 ;  /* 0x000000173e447223 */ /* 0x000fe40000000015 */
[C---:B------:R-:W-:Y:S01]  /*1cd40*/  FFMA R25, R70.reuse, R25, R24 ;  /* 0x0000001946197223 */ /* 0x040fe20000000018 */
[----:B------:R-:W5:Y:S01]  /*1cd50*/  LDS.128 R20, [0x3200] ;  /* 0x00320000ff147984 */ /* 0x000f620000000c00 */
[----:B------:R-:W-:Y:S02]  /*1cd60*/  FFMA R29, R70, R29, R28 ;  /* 0x0000001d461d7223 */ /* 0x000fe4000000001c */
[----:B------:R-:W-:Y:S02]  /*1cd70*/  FFMA R67, R62, R15, R12 ;  /* 0x0000000f3e437223 */ /* 0x000fe4000000000c */
[----:B------:R-:W5:Y:S01]  /*1cd80*/  LDS.128 R12, [0x31a0] ;  /* 0x0031a000ff0c7984 */ /* 0x000f620000000c00 */
[----:B------:R-:W-:-:S02]  /*1cd90*/  FFMA R25, R49, R26, R25 ;  /* 0x0000001a31197223 */ /* 0x000fc40000000019 */
[----:B------:R-:W-:Y:S02]  /*1cda0*/  FFMA R29, R49, R30, R29 ;  /* 0x0000001e311d7223 */ /* 0x000fe4000000001d */
[C---:B------:R-:W-:Y:S02]  /*1cdb0*/  FFMA R73, R62.reuse, R27, R25 ;  /* 0x0000001b3e497223 */ /* 0x040fe40000000019 */
[----:B------:R-:W-:Y:S01]  /*1cdc0*/  FFMA R74, R62, R31, R29 ;  /* 0x0000001f3e4a7223 */ /* 0x000fe2000000001d */
[----:B------:R-:W-:Y:S04]  /*1cdd0*/  LDS.128 R24, [0x32a0] ;  /* 0x0032a000ff187984 */ /* 0x000fe80000000c00 */
[----:B------:R-:W5:Y:S01]  /*1cde0*/  LDS.128 R28, [0x3220] ;  /* 0x00322000ff1c7984 */ /* 0x000f620000000c00 */
[----:B------:R-:W-:-:S02]  /*1cdf0*/  FFMA R16, R70, R17, R16 ;  /* 0x0000001146107223 */ /* 0x000fc40000000010 */
[----:B0-----:R-:W-:Y:S02]  /*1ce00*/  FFMA R44, R9, R44, R51 ;  /* 0x0000002c092c7223 */ /* 0x001fe40000000033 */
[----:B------:R-:W-:Y:S02]  /*1ce10*/  FFMA R16, R49, R18, R16 ;  /* 0x0000001231107223 */ /* 0x000fe40000000010 */
[----:B-1----:R-:W-:Y:S01]  /*1ce20*/  FFMA R44, R66, R45, R44 ;  /* 0x0000002d422c7223 */ /* 0x002fe2000000002c */
[----:B------:R-:W-:Y:S01]  /*1ce30*/  LDS.128 R48, [0x32c0] ;  /* 0x0032c000ff307984 */ /* 0x000fe20000000c00 */
[----:B------:R-:W-:-:S03]  /*1ce40*/  FFMA R65, R62, R19, R16 ;  /* 0x000000133e417223 */ /* 0x000fc60000000010 */
[----:B------:R-:W0:Y:S01]  /*1ce50*/  LDS.128 R16, [0x3140] ;  /* 0x00314000ff107984 */ /* 0x000e220000000c00 */
[----:B--2---:R-:W-:Y:S02]  /*1ce60*/  FFMA R44, R7, R46, R44 ;  /* 0x0000002e072c7223 */ /* 0x004fe4000000002c */
[----:B-----5:R-:W-:Y:S02]  /*1ce70*/  FFMA R36, R36, R9, R55 ;  /* 0x0000000924247223 */ /* 0x020fe40000000037 */
[----:B------:R-:W-:Y:S02]  /*1ce80*/  FFMA R55, R64, R47, R44 ;  /* 0x0000002f40377223 */ /* 0x000fe4000000002c */
[----:B------:R-:W1:Y:S01]  /*1ce90*/  LDS.128 R44, [0x32e0] ;  /* 0x0032e000ff2c7984 */ /* 0x000e620000000c00 */
        /* <DEDUP_REMOVED lines=14> */
[C---:B------:R-:W-:Y:S02]  /*1cf80*/  FFMA R5, R9.reuse, R28, R5 ;  /* 0x0000001c09057223 */ /* 0x040fe40000000005 */
[----:B------:R-:W-:Y:S02]  /*1cf90*/  FFMA R24, R9, R24, R59 ;  /* 0x0000001809187223 */ /* 0x000fe4000000003b */
[C---:B------:R-:W-:Y:S02]  /*1cfa0*/  FFMA R61, R64.reuse, R35, R32 ;  /* 0x00000023403d7223 */ /* 0x040fe40000000020 */
[----:B------:R-:W2:Y:S01]  /*1cfb0*/  LDS.128 R32, [0x3260] ;  /* 0x00326000ff207984 */ /* 0x000ea20000000c00 */
[C---:B------:R-:W-:Y:S02]  /*1cfc0*/  FFMA R63, R64.reuse, R39, R36 ;  /* 0x00000027403f7223 */ /* 0x040fe40000000024 */
[C---:B------:R-:W-:Y:S01]  /*1cfd0*/  FFMA R57, R64.reuse, R43, R42 ;  /* 0x0000002b40397223 */ /* 0x040fe2000000002a */
[----:B------:R-:W5:Y:S01]  /*1cfe0*/  LDS.128 R36, [0x31c0] ;  /* 0x0031c000ff247984 */ /* 0x000f620000000c00 */
[----:B------:R-:W-:-:S02]  /*1cff0*/  FFMA R62, R64, R23, R22 ;  /* 0x00000017403e7223 */ /* 0x000fc40000000016 */
[----:B------:R-:W-:Y:S01]  /*1d000*/  FFMA R59, R64, R15, R12 ;  /* 0x0000000f403b7223 */ /* 0x000fe2000000000c */
[----:B------:R-:W2:Y:S01]  /*1d010*/  LDS.128 R40, [0x3240] ;  /* 0x00324000ff287984 */ /* 0x000ea20000000c00 */
[C---:B------:R-:W-:Y:S02]  /*1d020*/  FFMA R5, R66.reuse, R29, R5 ;  /* 0x0000001d42057223 */ /* 0x040fe40000000005 */
[----:B------:R-:W-:Y:S01]  /*1d030*/  FFMA R24, R66, R25, R24 ;  /* 0x0000001942187223 */ /* 0x000fe20000000018 */
[----:B------:R-:W5:Y:S01]  /*1d040*/  LDS.128 R12, [0x3160] ;  /* 0x00316000ff0c7984 */ /* 0x000f620000000c00 */
[----:B------:R-:W-:-:S03]  /*1d050*/  FFMA R5, R7, R30, R5 ;  /* 0x0000001e07057223 */ /* 0x000fc60000000005 */
[----:B------:R-:W5:Y:S01]  /*1d060*/  LDS.128 R20, [0x31e0] ;  /* 0x0031e000ff147984 */ /* 0x000f620000000c00 */
[----:B------:R-:W-:Y:S02]  /*1d070*/  FFMA R24, R7, R26, R24 ;  /* 0x0000001a07187223 */ /* 0x000fe40000000018 */
[C---:B------:R-:W-:Y:S02]  /*1d080*/  FFMA R76, R64.reuse, R31, R5 ;  /* 0x0000001f404c7223 */ /* 0x040fe40000000005 */
[----:B------:R-:W-:Y:S01]  /*1d090*/  FFMA R70, R64, R27, R24 ;  /* 0x0000001b40467223 */ /* 0x000fe20000000018 */
[----:B------:R-:W-:Y:S01]  /*1d0a0*/  LDS R5, [R3.X4+0x1880] ;  /* 0x0018800003057984 */ /* 0x000fe20000004800 */
[----:B0-----:R-:W-:-:S03]  /*1d0b0*/  FFMA R16, R9, R16, R72 ;  /* 0x0000001009107223 */ /* 0x001fc60000000048 */
[----:B------:R-:W0:Y:S01]  /*1d0c0*/  LDS.128 R24, [0x3110] ;  /* 0x00311000ff187984 */ /* 0x000e220000000c00 */
[----:B------:R-:W-:-:S03]  /*1d0d0*/  FFMA R48, R9, R48, R68 ;  /* 0x0000003009307223 */ /* 0x000fc60000000044 */
[----:B------:R-:W0:Y:S01]  /*1d0e0*/  LDS R72, [R3.X4+0x1ea0] ;  /* 0x001ea00003487984 */ /* 0x000e220000004800 */
[----:B------:R-:W-:-:S03]  /*1d0f0*/  FFMA R48, R66, R49, R48 ;  /* 0x0000003142307223 */ /* 0x000fc60000000030 */
[----:B------:R-:W0:Y:S01]  /*1d100*/  LDS R49, [R3.X4+0x24c0] ;  /* 0x0024c00003317984 */ /* 0x000e220000004800 */
[----:B-1----:R-:W-:-:S03]  /*1d110*/  FFMA R44, R9, R44, R74 ;  /* 0x0000002c092c7223 */ /* 0x002fc6000000004a */
[----:B------:R-:W1:Y:S04]  /*1d120*/  LDS.128 R28, [0x3290] ;  /* 0x00329000ff1c7984 */ /* 0x000e680000000c00 */
[----:B------:R-:W0:Y:S01]  /*1d130*/  LDS R74, [R3.X4+0x2ae0] ;  /* 0x002ae000034a7984 */ /* 0x000e220000004800 */
[----:B------:R-:W-:-:S04]  /*1d140*/  FFMA R16, R66, R17, R16 ;  /* 0x0000001142107223 */ /* 0x000fc80000000010 */
[----:B------:R-:W-:Y:S02]  /*1d150*/  FFMA R16, R7, R18, R16 ;  /* 0x0000001207107223 */ /* 0x000fe40000000010 */
[C---:B--2---:R-:W-:Y:S02]  /*1d160*/  FFMA R32, R9.reuse, R32, R73 ;  /* 0x0000002009207223 */ /* 0x044fe40000000049 */
[----:B------:R-:W-:Y:S02]  /*1d170*/  FFMA R53, R64, R19, R16 ;  /* 0x0000001340357223 */ /* 0x000fe40000000010 */
[C---:B-----5:R-:W-:Y:S01]  /*1d180*/  FFMA R11, R9.reuse, R36, R11 ;  /* 0x00000024090b7223 */ /* 0x060fe2000000000b */
[----:B------:R-:W2:Y:S01]  /*1d190*/  LDS.128 R16, [0x3190] ;  /* 0x00319000ff107984 */ /* 0x000ea20000000c00 */
        /* <DEDUP_REMOVED lines=16> */
[----:B------:R-:W-:Y:S01]  /*1d2a0*/  FFMA R7, R64, R35, R32 ;  /* 0x0000002340077223 */ /* 0x000fe20000000020 */
[----:B------:R-:W-:Y:S01]  /*1d2b0*/  @!P0 SHF.R.U32.HI R32, RZ, 0x3, R3 ;  /* 0x00000003ff208819 */ /* 0x000fe20000011603 */
[----:B0-----:R-:W-:-:S04]  /*1d2c0*/  FFMA R24, R24, R5, R63 ;  /* 0x0000000518187223 */ /* 0x001fc8000000003f */
[----:B------:R-:W-:Y:S01]  /*1d2d0*/  FFMA R24, R72, R25, R24 ;  /* 0x0000001948187223 */ /* 0x000fe20000000018 */
[----:B------:R-:W-:Y:S02]  /*1d2e0*/  @!P0 SHF.L.U32 R71, R32, 0x9, RZ ;  /* 0x0000000920478819 */ /* 0x000fe400000006ff */
[----:B------:R-:W0:Y:S01]  /*1d2f0*/  LDS.128 R32, [0x3230] ;  /* 0x00323000ff207984 */ /* 0x000e220000000c00 */
[----:B------:R-:W-:Y:S02]  /*1d300*/  FFMA R24, R49, R26, R24 ;  /* 0x0000001a31187223 */ /* 0x000fe40000000018 */
[----:B-1----:R-:W-:Y:S02]  /*1d310*/  FFMA R28, R5, R28, R55 ;  /* 0x0000001c051c7223 */ /* 0x002fe40000000037 */
[----:B------:R-:W-:Y:S02]  /*1d320*/  FFMA R55, R74, R27, R24 ;  /* 0x0000001b4a377223 */ /* 0x000fe40000000018 */
[----:B------:R-:W1:Y:S01]  /*1d330*/  LDS.128 R24, [0x3250] ;  /* 0x00325000ff187984 */ /* 0x000e620000000c00 */
[----:B------:R-:W-:-:S03]  /*1d340*/  FFMA R73, R64, R15, R12 ;  /* 0x0000000f40497223 */ /* 0x000fc6000000000c */
[----:B------:R-:W5:Y:S01]  /*1d350*/  LDS.128 R12, [0x3130] ;  /* 0x00313000ff0c7984 */ /* 0x000f620000000c00 */
[----:B--2---:R-:W-:-:S04]  /*1d360*/  FFMA R16, R5, R16, R57 ;  /* 0x0000001005107223 */ /* 0x004fc80000000039 */
[----:B------:R-:W-:Y:S01]  /*1d370*/  FFMA R16, R72, R17, R16 ;  /* 0x0000001148107223 */ /* 0x000fe20000000010 */
[----:B------:R-:W-:Y:S01]  /*1d380*/  @!P0 SHF.L.U32 R17, R2, 0xc, RZ ;  /* 0x0000000c02118819 */ /* 0x000fe200000006ff */
[C---:B------:R-:W-:Y:S02]  /*1d390*/  FFMA R69, R64.reuse, R43, R40 ;  /* 0x0000002b40457223 */ /* 0x040fe40000000028 */
[----:B------:R-:W-:Y:S01]  /*1d3a0*/  FFMA R16, R49, R18, R16 ;  /* 0x0000001231107223 */ /* 0x000fe20000000010 */
[----:B------:R-:W-:Y:S01]  /*1d3b0*/  @!P0 LOP3.LUT R40, R3, 0x7, RZ, 0xc0, !PT ;  /* 0x0000000703288812 */ /* 0x000fe200078ec0ff */
[C---:B------:R-:W-:Y:S01]  /*1d3c0*/  FFMA R75, R64.reuse, R23, R20 ;  /* 0x00000017404b7223 */ /* 0x040fe20000000014 */
[----:B------:R-:W-:Y:S01]  /*1d3d0*/  @!P0 LOP3.LUT R44, R17, 0xffffe000, RZ, 0xc0, !PT ;  /* 0xffffe000112c8812 */ /* 0x000fe200078ec0ff */
[----:B------:R-:W-:Y:S01]  /*1d3e0*/  FFMA R11, R64, R39, R11 ;  /* 0x00000027400b7223 */ /* 0x000fe2000000000b */
[----:B------:R-:W2:Y:S01]  /*1d3f0*/  LDS.128 R20, [0x31b0] ;  /* 0x0031b000ff147984 */ /* 0x000ea20000000c00 */
[----:B------:R-:W-:Y:S01]  /*1d400*/  FFMA R57, R74, R19, R16 ;  /* 0x000000134a397223 */ /* 0x000fe20000000010 */
[----:B------:R-:W-:-:S02]  /*1d410*/  @!P0 LOP3.LUT R71, R71, 0xfffffe00, R40, 0xe2, !PT ;  /* 0xfffffe0047478812 */ /* 0x000fc400078ee228 */
[----:B------:R-:W2:Y:S04]  /*1d420*/  LDS.128 R36, [0x3210] ;  /* 0x00321000ff247984 */ /* 0x000ea80000000c00 */
[----:B------:R-:W2:Y:S04]  /*1d430*/  LDS.128 R16, [0x31d0] ;  /* 0x0031d000ff107984 */ /* 0x000ea80000000c00 */
[----:B------:R-:W2:Y:S01]  /*1d440*/  LDS.128 R40, [0x32b0] ;  /* 0x0032b000ff287984 */ /* 0x000ea20000000c00 */
[----:B0-----:R-:W-:-:S04]  /*1d450*/  FFMA R32, R5, R32, R76 ;  /* 0x0000002005207223 */ /* 0x001fc8000000004c */
[C---:B------:R-:W-:Y:S01]  /*1d460*/  FFMA R32, R72.reuse, R33, R32 ;  /* 0x0000002148207223 */ /* 0x040fe20000000020 */
[----:B------:R-:W-:Y:S01]  /*1d470*/  @!P0 IADD3 R71, R71, 0x138, R44 ;  /* 0x0000013847478810 */ /* 0x000fe20007ffe02c */
[----:B-1----:R-:W-:Y:S02]  /*1d480*/  FFMA R24, R5, R24, R69 ;  /* 0x0000001805187223 */ /* 0x002fe40000000045 */
[----:B------:R-:W-:Y:S02]  /*1d490*/  FFMA R32, R49, R34, R32 ;  /* 0x0000002231207223 */ /* 0x000fe40000000020 */
[----:B-----5:R-:W-:Y:S02]  /*1d4a0*/  FFMA R12, R5, R12, R61 ;  /* 0x0000000c050c7223 */ /* 0x020fe4000000003d */
[C---:B------:R-:W-:Y:S02]  /*1d4b0*/  FFMA R24, R72.reuse, R25, R24 ;  /* 0x0000001948187223 */ /* 0x040fe40000000018 */
[----:B------:R-:W-:-:S02]  /*1d4c0*/  FFMA R28, R72, R29, R28 ;  /* 0x0000001d481c7223 */ /* 0x000fc4000000001c */
[----:B------:R-:W-:Y:S02]  /*1d4d0*/  FFMA R61, R74, R35, R32 ;  /* 0x000000234a3d7223 */ /* 0x000fe40000000020 */
[----:B------:R-:W-:Y:S02]  /*1d4e0*/  FFMA R9, R64, R47, R9 ;  /* 0x0000002f40097223 */ /* 0x000fe40000000009 */
[----:B------:R-:W-:Y:S01]  /*1d4f0*/  @!P0 IMAD.WIDE R32, R71, R0, c[0x0][0x168] ;  /* 0x00005a0047208625 */ /* 0x000fe200078e0200 */
[----:B------:R-:W0:Y:S03]  /*1d500*/  LDS.128 R44, [0x3150] ;  /* 0x00315000ff2c7984 */ /* 0x000e260000000c00 */
[C---:B------:R-:W-:Y:S02]  /*1d510*/  FFMA R24, R49.reuse, R26, R24 ;  /* 0x0000001a31187223 */ /* 0x040fe40000000018 */
[----:B------:R-:W-:Y:S01]  /*1d520*/  FFMA R28, R49, R30, R28 ;  /* 0x0000001e311c7223 */ /* 0x000fe2000000001c */
[----:B------:R1:W5:Y:S03]  /*1d530*/  @!P0 LDG.E.CONSTANT R32, [R32.64] ;  /* 0x0000000420208981 */ /* 0x000366000c1e9900 */
[----:B------:R-:W-:-:S02]  /*1d540*/  FFMA R67, R74, R31, R28 ;  /* 0x0000001f4a437223 */ /* 0x000fc4000000001c */
[----:B------:R-:W-:Y:S01]  /*1d550*/  LDS.128 R28, [0x32d0] ;  /* 0x0032d000ff1c7984 */ /* 0x000fe20000000c00 */
[----:B-1----:R-:W-:-:S03]  /*1d560*/  FFMA R33, R74, R27, R24 ;  /* 0x0000001b4a217223 */ /* 0x002fc60000000018 */
[----:B------:R-:W1:Y:S01]  /*1d570*/  LDS.128 R24, [0x32f0] ;  /* 0x0032f000ff187984 */ /* 0x000e620000000c00 */
[C---:B--2---:R-:W-:Y:S02]  /*1d580*/  FFMA R20, R5.reuse, R20, R59 ;  /* 0x0000001405147223 */ /* 0x044fe4000000003b */
[C---:B------:R-:W-:Y:S02]  /*1d590*/  FFMA R12, R72.reuse, R13, R12 ;  /* 0x0000000d480c7223 */ /* 0x040fe4000000000c */
[C---:B------:R-:W-:Y:S02]  /*1d5a0*/  FFMA R36, R5.reuse, R36, R62 ;  /* 0x0000002405247223 */ /* 0x040fe4000000003e */
[----:B------:R-:W-:Y:S02]  /*1d5b0*/  FFMA R11, R5, R16, R11 ;  /* 0x00000010050b7223 */ /* 0x000fe4000000000b */
[----:B------:R-:W-:Y:S02]  /*1d5c0*/  FFMA R20, R72, R21, R20 ;  /* 0x0000001548147223 */ /* 0x000fe40000000014 */
[----:B------:R-:W-:-:S02]  /*1d5d0*/  FFMA R12, R49, R14, R12 ;  /* 0x0000000e310c7223 */ /* 0x000fc4000000000c */
[----:B------:R-:W-:Y:S02]  /*1d5e0*/  FFMA R40, R5, R40, R70 ;  /* 0x0000002805287223 */ /* 0x000fe40000000046 */
[C---:B------:R-:W-:Y:S02]  /*1d5f0*/  FFMA R36, R72.reuse, R37, R36 ;  /* 0x0000002548247223 */ /* 0x040fe40000000024 */
[C---:B------:R-:W-:Y:S01]  /*1d600*/  FFMA R11, R72.reuse, R17, R11 ;  /* 0x00000011480b7223 */ /* 0x040fe2000000000b */
[----:B------:R-:W-:Y:S01]  /*1d610*/  IADD3 R37, R81, 0x3bb80, RZ ;  /* 0x0003bb8051257810 */ /* 0x000fe20007ffe0ff */
[C---:B------:R-:W-:Y:S02]  /*1d620*/  FFMA R20, R49.reuse, R22, R20 ;  /* 0x0000001631147223 */ /* 0x040fe40000000014 */
[----:B------:R-:W-:Y:S02]  /*1d630*/  FFMA R40, R72, R41, R40 ;  /* 0x0000002948287223 */ /* 0x000fe40000000028 */
[----:B------:R-:W-:-:S02]  /*1d640*/  FFMA R36, R49, R38, R36 ;  /* 0x0000002631247223 */ /* 0x000fc40000000024 */
[C---:B------:R-:W-:Y:S02]  /*1d650*/  FFMA R65, R74.reuse, R15, R12 ;  /* 0x0000000f4a417223 */ /* 0x040fe4000000000c */
[C---:B------:R-:W-:Y:S01]  /*1d660*/  FFMA R11, R49.reuse, R18, R11 ;  /* 0x00000012310b7223 */ /* 0x040fe2000000000b */
[----:B------:R-:W2:Y:S01]  /*1d670*/  LDS.128 R12, [0x3170] ;  /* 0x00317000ff0c7984 */ /* 0x000ea20000000c00 */
[----:B------:R-:W-:Y:S02]  /*1d680*/  FFMA R42, R49, R42, R40 ;  /* 0x0000002a312a7223 */ /* 0x000fe40000000028 */
[C---:B------:R-:W-:Y:S02]  /*1d690*/  FFMA R63, R74.reuse, R39, R36 ;  /* 0x000000274a3f7223 */ /* 0x040fe40000000024 */
[C---:B------:R-:W-:Y:S02]  /*1d6a0*/  FFMA R59, R74.reuse, R23, R20 ;  /* 0x000000174a3b7223 */ /* 0x040fe40000000014 */
[----:B------:R-:W-:Y:S01]  /*1d6b0*/  FFMA R69, R74, R19, R11 ;  /* 0x000000134a457223 */ /* 0x000fe2000000000b */
[----:B------:R-:W-:Y:S01]  /*1d6c0*/  LDS.128 R20, [0x31f0] ;  /* 0x0031f000ff147984 */ /* 0x000fe20000000c00 */
[----:B------:R-:W-:-:S03]  /*1d6d0*/  IMAD.WIDE R36, R37, R0, c[0x0][0x160] ;  /* 0x0000580025247625 */ /* 0x000fc600078e0200 */
[----:B------:R-:W-:Y:S01]  /*1d6e0*/  LDS.128 R16, [0x3270] ;  /* 0x00327000ff107984 */ /* 0x000fe20000000c00 */
[----:B0-----:R-:W-:-:S03]  /*1d6f0*/  FFMA R44, R5, R44, R53 ;  /* 0x0000002c052c7223 */ /* 0x001fc60000000035 */
[----:B------:R-:W-:Y:S06]  /*1d700*/  BAR.SYNC 0x0 ;  /* 0x0000000000007b1d */ /* 0x000fec0000000000 */
[----:B---3--:R-:W-:Y:S01]  /*1d710*/  @!P0 STS [R3.X4+0x3100], R6 ;  /* 0x0031000603008388 */ /* 0x008fe20000004800 */
[----:B------:R-:W-:-:S03]  /*1d720*/  FFMA R71, R74, R43, R42 ;  /* 0x0000002b4a477223 */ /* 0x000fc6000000002a */
[----:B----4-:R-:W-:Y:S01]  /*1d730*/  STS [R3.X4], R60 ;  /* 0x0000003c03007388 */ /* 0x010fe20000004800 */
        /* <DEDUP_REMOVED lines=19> */
[----:B-1----:R-:W-:-:S03]  /*1d870*/  FFMA R9, R5, R24, R9 ;  /* 0x0000001805097223 */ /* 0x002fc60000000009 */
[----:B------:R-:W1:Y:S01]  /*1d880*/  LDS R54, [R3.X4+0x620] ;  /* 0x0006200003367984 */ /* 0x000e620000004800 */
[----:B------:R-:W-:-:S03]  /*1d890*/  FFMA R28, R5, R28, R51 ;  /* 0x0000001c051c7223 */ /* 0x000fc60000000033 */
[----:B------:R-:W1:Y:S01]  /*1d8a0*/  LDS R51, [R3.X4+0xc40] ;  /* 0x000c400003337984 */ /* 0x000e620000004800 */
[----:B------:R-:W-:-:S03]  /*1d8b0*/  FFMA R25, R72, R25, R9 ;  /* 0x0000001948197223 */ /* 0x000fc60000000009 */
[----:B---3--:R-:W3:Y:S01]  /*1d8c0*/  LDS.128 R36, [0x3200] ;  /* 0x00320000ff247984 */ /* 0x008ee20000000c00 */
[----:B------:R-:W-:-:S03]  /*1d8d0*/  FFMA R45, R72, R45, R44 ;  /* 0x0000002d482d7223 */ /* 0x000fc6000000002c */
[----:B------:R-:W3:Y:S04]  /*1d8e0*/  LDS.128 R8, [0x3120] ;  /* 0x00312000ff087984 */ /* 0x000ee80000000c00 */
[----:B------:R-:W3:Y:S01]  /*1d8f0*/  LDS R52, [R3.X4+0x1260] ;  /* 0x0012600003347984 */ /* 0x000ee20000004800 */
[----:B------:R-:W-:Y:S02]  /*1d900*/  FFMA R35, R49, R46, R45 ;  /* 0x0000002e31237223 */ /* 0x000fe4000000002d */
[----:B--2---:R-:W-:Y:S01]  /*1d910*/  FFMA R12, R5, R12, R73 ;  /* 0x0000000c050c7223 */ /* 0x004fe20000000049 */
[----:B------:R-:W-:Y:S01]  /*1d920*/  LDS R82, [R3.X4+0x1ea0] ;  /* 0x001ea00003527984 */ /* 0x000fe20000004800 */
[----:B------:R-:W-:-:S03]  /*1d930*/  FFMA R35, R74, R47, R35 ;  /* 0x0000002f4a237223 */ /* 0x000fc60000000023 */
[----:B------:R-:W2:Y:S01]  /*1d940*/  LDS.128 R44, [0x3100] ;  /* 0x00310000ff2c7984 */ /* 0x000ea20000000c00 */
[----:B------:R-:W-:Y:S02]  /*1d950*/  FFMA R12, R72, R13, R12 ;  /* 0x0000000d480c7223 */ /* 0x000fe4000000000c */
[----:B0-----:R-:W-:Y:S01]  /*1d960*/  FFMA R40, R53, R40, R57 ;  /* 0x0000002835287223 */ /* 0x001fe20000000039 */
[----:B------:R-:W-:Y:S01]  /*1d970*/  LDS R80, [R3.X4+0x2ae0] ;  /* 0x002ae00003507984 */ /* 0x000fe20000004800 */
[----:B------:R-:W-:Y:S02]  /*1d980*/  FFMA R12, R49, R14, R12 ;  /* 0x0000000e310c7223 */ /* 0x000fe4000000000c */
[C---:B------:R-:W-:Y:S02]  /*1d990*/  FFMA R20, R5.reuse, R20, R75 ;  /* 0x0000001405147223 */ /* 0x040fe4000000004b */
[----:B------:R-:W-:Y:S02]  /*1d9a0*/  FFMA R16, R5, R16, R7 ;  /* 0x0000001005107223 */ /* 0x000fe40000000007 */
[----:B------:R-:W-:Y:S01]  /*1d9b0*/  FFMA R56, R74, R15, R12 ;  /* 0x0000000f4a387223 */ /* 0x000fe2000000000c */
[----:B------:R-:W-:Y:S01]  /*1d9c0*/  LDS.128 R4, [0x3280] ;  /* 0x00328000ff047984 */ /* 0x000fe20000000c00 */
[----:B------:R-:W-:-:S02]  /*1d9d0*/  FFMA R28, R72, R29, R28 ;  /* 0x0000001d481c7223 */ /* 0x000fc4000000001c */
[----:B-1----:R-:W-:Y:S01]  /*1d9e0*/  FFMA R40, R54, R41, R40 ;  /* 0x0000002936287223 */ /* 0x002fe20000000028 */
[----:B------:R-:W0:Y:S01]  /*1d9f0*/  LDS.128 R12, [0x3140] ;  /* 0x00314000ff0c7984 */ /* 0x000e220000000c00 */
[C---:B------:R-:W-:Y:S02]  /*1da00*/  FFMA R20, R72.reuse, R21, R20 ;  /* 0x0000001548147223 */ /* 0x040fe40000000014 */
[----:B------:R-:W-:Y:S02]  /*1da10*/  FFMA R16, R72, R17, R16 ;  /* 0x0000001148107223 */ /* 0x000fe40000000010 */
[----:B------:R-:W-:Y:S02]  /*1da20*/  FFMA R42, R51, R42, R40 ;  /* 0x0000002a332a7223 */ /* 0x000fe40000000028 */
[C---:B------:R-:W-:Y:S02]  /*1da30*/  FFMA R30, R49.reuse, R30, R28 ;  /* 0x0000001e311e7223 */ /* 0x040fe4000000001c */
[----:B------:R-:W-:-:S02]  /*1da40*/  FFMA R20, R49, R22, R20 ;  /* 0x0000001631147223 */ /* 0x000fc40000000014 */
[C---:B------:R-:W-:Y:S02]  /*1da50*/  FFMA R16, R49.reuse, R18, R16 ;  /* 0x0000001231107223 */ /* 0x040fe40000000010 */
[----:B------:R-:W-:Y:S02]  /*1da60*/  FFMA R25, R49, R26, R25 ;  /* 0x0000001a31197223 */ /* 0x000fe40000000019 */
[C---:B---3--:R-:W-:Y:S02]  /*1da70*/  FFMA R36, R53.reuse, R36, R63 ;  /* 0x0000002435247223 */ /* 0x048fe4000000003f */
[----:B------:R-:W-:Y:S02]  /*1da80*/  FFMA R8, R53, R8, R65 ;  /* 0x0000000835087223 */ /* 0x000fe40000000041 */
[----:B------:R-:W-:Y:S02]  /*1da90*/  FFMA R65, R52, R43, R42 ;  /* 0x0000002b34417223 */ /* 0x000fe4000000002a */
[----:B------:R-:W1:Y:S01]  /*1daa0*/  LDS.128 R40, [0x3240] ;  /* 0x00324000ff287984 */ /* 0x000e620000000c00 */
[----:B------:R-:W-:-:S02]  /*1dab0*/  FFMA R60, R74, R31, R30 ;  /* 0x0000001f4a3c7223 */ /* 0x000fc4000000001e */
[C---:B------:R-:W-:Y:S01]  /*1dac0*/  FFMA R58, R74.reuse, R23, R20 ;  /* 0x000000174a3a7223 */ /* 0x040fe20000000014 */
[----:B------:R-:W-:Y:S01]  /*1dad0*/  LDS.128 R28, [0x31a0] ;  /* 0x0031a000ff1c7984 */ /* 0x000fe20000000c00 */
[C---:B------:R-:W-:Y:S02]  /*1dae0*/  FFMA R49, R74.reuse, R19, R16 ;  /* 0x000000134a317223 */ /* 0x040fe40000000010 */
[----:B------:R-:W-:Y:S01]  /*1daf0*/  FFMA R74, R74, R27, R25 ;  /* 0x0000001b4a4a7223 */ /* 0x000fe20000000019 */
[----:B------:R-:W3:Y:S01]  /*1db00*/  LDS.128 R16, [0x31c0] ;  /* 0x0031c000ff107984 */ /* 0x000ee20000000c00 */
[----:B------:R-:W-:-:S03]  /*1db10*/  FFMA R36, R54, R37, R36 ;  /* 0x0000002536247223 */ /* 0x000fc60000000024 */
[----:B------:R-:W3:Y:S01]  /*1db20*/  LDS.128 R24, [0x3220] ;  /* 0x00322000ff187984 */ /* 0x000ee20000000c00 */
[----:B------:R-:W-:Y:S02]  /*1db30*/  FFMA R36, R51, R38, R36 ;  /* 0x0000002633247223 */ /* 0x000fe40000000024 */
[----:B--2---:R-:W-:Y:S01]  /*1db40*/  FFMA R44, R44, R53, R55 ;  /* 0x000000352c2c7223 */ /* 0x004fe20000000037 */
[----:B------:R-:W-:Y:S01]  /*1db50*/  LDS.128 R20, [0x32a0] ;  /* 0x0032a000ff147984 */ /* 0x000fe20000000c00 */
[----:B------:R-:W-:-:S03]  /*1db60*/  FFMA R55, R52, R39, R36 ;  /* 0x0000002734377223 */ /* 0x000fc60000000024 */
[----:B------:R-:W2:Y:S01]  /*1db70*/  LDS.128 R36, [0x32c0] ;  /* 0x0032c000ff247984 */ /* 0x000ea20000000c00 */
[----:B0-----:R-:W-:-:S03]  /*1db80*/  FFMA R12, R53, R12, R35 ;  /* 0x0000000c350c7223 */ /* 0x001fc60000000023 */
[----:B------:R-:W-:Y:S01]  /*1db90*/  LDS R35, [R3.X4+0x1880] ;  /* 0x0018800003237984 */ /* 0x000fe20000004800 */
[----:B------:R-:W-:-:S04]  /*1dba0*/  FFMA R12, R54, R13, R12 ;  /* 0x0000000d360c7223 */ /* 0x000fc8000000000c */
[----:B------:R-:W-:Y:S02]  /*1dbb0*/  FFMA R12, R51, R14, R12 ;  /* 0x0000000e330c7223 */ /* 0x000fe4000000000c */
[----:B-1----:R-:W-:-:S04]  /*1dbc0*/  FFMA R33, R53, R40, R33 ;  /* 0x0000002835217223 */ /* 0x002fc80000000021 */
[----:B------:R-:W-:Y:S02]  /*1dbd0*/  FFMA R33, R54, R41, R33 ;  /* 0x0000002936217223 */ /* 0x000fe40000000021 */
[C---:B---3--:R-:W-:Y:S02]  /*1dbe0*/  FFMA R16, R53.reuse, R16, R69 ;  /* 0x0000001035107223 */ /* 0x048fe40000000045 */
[----:B------:R-:W-:Y:S02]  /*1dbf0*/  FFMA R69, R52, R15, R12 ;  /* 0x0000000f34457223 */ /* 0x000fe4000000000c */
[----:B------:R-:W-:Y:S01]  /*1dc00*/  FFMA R24, R53, R24, R61 ;  /* 0x0000001835187223 */ /* 0x000fe2000000003d */
[----:B------:R-:W0:Y:S01]  /*1dc10*/  LDS.128 R12, [0x3110] ;  /* 0x00311000ff0c7984 */ /* 0x000e220000000c00 */
[----:B------:R-:W-:Y:S02]  /*1dc20*/  FFMA R33, R51, R42, R33 ;  /* 0x0000002a33217223 */ /* 0x000fe40000000021 */
[----:B------:R-:W-:-:S02]  /*1dc30*/  FFMA R24, R54, R25, R24 ;  /* 0x0000001936187223 */ /* 0x000fc40000000018 */
[----:B------:R-:W-:Y:S02]  /*1dc40*/  FFMA R4, R53, R4, R67 ;  /* 0x0000000435047223 */ /* 0x000fe40000000043 */
[----:B------:R-:W-:Y:S02]  /*1dc50*/  FFMA R44, R54, R45, R44 ;  /* 0x0000002d362c7223 */ /* 0x000fe4000000002c */
[----:B------:R-:W-:Y:S02]  /*1dc60*/  FFMA R24, R51, R26, R24 ;  /* 0x0000001a33187223 */ /* 0x000fe40000000018 */
[----:B--2---:R-:W-:Y:S02]  /*1dc70*/  FFMA R36, R53, R36, R60 ;  /* 0x0000002435247223 */ /* 0x004fe4000000003c */
[----:B------:R-:W-:Y:S02]  /*1dc80*/  FFMA R60, R52, R43, R33 ;  /* 0x0000002b343c7223 */ /* 0x000fe40000000021 */
[----:B------:R-:W-:Y:S01]  /*1dc90*/  FFMA R4, R54, R5, R4 ;  /* 0x0000000536047223 */ /* 0x000fe20000000004 */
[----:B------:R-:W1:Y:S01]  /*1dca0*/  LDS R33, [R3.X4+0x24c0] ;  /* 0x0024c00003217984 */ /* 0x000e620000004800 */
[----:B------:R-:W-:-:S02]  /*1dcb0*/  FFMA R46, R51, R46, R44 ;  /* 0x0000002e332e7223 */ /* 0x000fc4000000002c */
[----:B------:R-:W-:Y:S01]  /*1dcc0*/  FFMA R44, R52, R27, R24 ;  /* 0x0000001b342c7223 */ /* 0x000fe20000000018 */
[----:B------:R-:W-:Y:S01]  /*1dcd0*/  LDS.128 R40, [0x3130] ;  /* 0x00313000ff287984 */ /* 0x000fe20000000c00 */
[C---:B------:R-:W-:Y:S02]  /*1dce0*/  FFMA R8, R54.reuse, R9, R8 ;  /* 0x0000000936087223 */ /* 0x040fe40000000008 */
[----:B------:R-:W-:Y:S01]  /*1dcf0*/  FFMA R4, R51, R6, R4 ;  /* 0x0000000633047223 */ /* 0x000fe20000000004 */
[----:B------:R-:W2:Y:S01]  /*1dd00*/  LDS.128 R24, [0x32e0] ;  /* 0x0032e000ff187984 */ /* 0x000ea20000000c00 */
[----:B------:R-:W-:Y:S02]  /*1dd10*/  FFMA R20, R53, R20, R71 ;  /* 0x0000001435147223 */ /* 0x000fe40000000047 */
[----:B------:R-:W-:Y:S02]  /*1dd20*/  FFMA R8, R51, R10, R8 ;  /* 0x0000000a33087223 */ /* 0x000fe40000000008 */
[----:B------:R-:W-:-:S02]  /*1dd30*/  FFMA R20, R54, R21, R20 ;  /* 0x0000001536147223 */ /* 0x000fc40000000014 */
[C---:B------:R-:W-:Y:S02]  /*1dd40*/  FFMA R45, R52.reuse, R7, R4 ;  /* 0x00000007342d7223 */ /* 0x040fe40000000004 */
[----:B------:R-:W3:Y:S01]  /*1dd50*/  LDS.128 R4, [0x31e0] ;  /* 0x0031e000ff047984 */ /* 0x000ee20000000c00 */
[C---:B------:R-:W-:Y:S02]  /*1dd60*/  FFMA R63, R52.reuse, R47, R46 ;  /* 0x0000002f343f7223 */ /* 0x040fe4000000002e */
[C---:B------:R-:W-:Y:S02]  /*1dd70*/  FFMA R47, R52.reuse, R11, R8 ;  /* 0x0000000b342f7223 */ /* 0x040fe40000000008 */
[----:B------:R-:W-:Y:S01]  /*1dd80*/  FFMA R22, R51, R22, R20 ;  /* 0x0000001633167223 */ /* 0x000fe20000000014 */
[----:B------:R-:W5:Y:S01]  /*1dd90*/  LDS.128 R8, [0x3160] ;  /* 0x00316000ff087984 */ /* 0x000f620000000c00 */
[----:B------:R-:W-:Y:S02]  /*1dda0*/  FFMA R28, R53, R28, R59 ;  /* 0x0000001c351c7223 */ /* 0x000fe4000000003b */
[----:B------:R-:W-:-:S02]  /*1ddb0*/  FFMA R59, R52, R23, R22 ;  /* 0x00000017343b7223 */ /* 0x000fc40000000016 */
[----:B------:R-:W5:Y:S01]  /*1ddc0*/  LDS.128 R20, [0x3210] ;  /* 0x00321000ff147984 */ /* 0x000f620000000c00 */
[----:B0-----:R-:W-:Y:S02]  /*1ddd0*/  FFMA R12, R12, R35, R63 ;  /* 0x000000230c0c7223 */ /* 0x001fe4000000003f */
[----:B------:R-:W-:Y:S02]  /*1dde0*/  FFMA R36, R54, R37, R36 ;  /* 0x0000002536247223 */ /* 0x000fe40000000024 */
[----:B------:R-:W-:Y:S02]  /*1ddf0*/  FFMA R12, R82, R13, R12 ;  /* 0x0000000d520c7223 */ /* 0x000fe4000000000c */
[----:B------:R-:W-:Y:S02]  /*1de00*/  FFMA R36, R51, R38, R36 ;  /* 0x0000002633247223 */ /* 0x000fe40000000024 */
[----:B-1----:R-:W-:Y:S02]  /*1de10*/  FFMA R12, R33, R14, R12 ;  /* 0x0000000e210c7223 */ /* 0x002fe4000000000c */
[----:B------:R-:W-:-:S02]  /*1de20*/  FFMA R57, R52, R39, R36 ;  /* 0x0000002734397223 */ /* 0x000fc40000000024 */
[----:B------:R-:W0:Y:S01]  /*1de30*/  LDS.128 R36, [0x3290] ;  /* 0x00329000ff247984 */ /* 0x000e220000000c00 */
[----:B------:R-:W-:Y:S02]  /*1de40*/  FFMA R75, R80, R15, R12 ;  /* 0x0000000f504b7223 */ /* 0x000fe4000000000c */
[----:B--2---:R-:W-:Y:S01]  /*1de50*/  FFMA R24, R53, R24, R74 ;  /* 0x0000001835187223 */ /* 0x004fe2000000004a */
[----:B------:R-:W1:Y:S01]  /*1de60*/  LDS.128 R12, [0x3230] ;  /* 0x00323000ff0c7984 */ /* 0x000e620000000c00 */
[C---:B------:R-:W-:Y:S02]  /*1de70*/  FFMA R28, R54.reuse, R29, R28 ;  /* 0x0000001d361c7223 */ /* 0x040fe4000000001c */
[----:B------:R-:W-:Y:S02]  /*1de80*/  FFMA R24, R54, R25, R24 ;  /* 0x0000001936187223 */ /* 0x000fe40000000018 */
[C---:B------:R-:W-:Y:S02]  /*1de90*/  FFMA R28, R51.reuse, R30, R28 ;  /* 0x0000001e331c7223 */ /* 0x040fe4000000001c */
[----:B------:R-:W-:-:S02]  /*1dea0*/  FFMA R24, R51, R26, R24 ;  /* 0x0000001a33187223 */ /* 0x000fc40000000018 */
[C---:B---3--:R-:W-:Y:S02]  /*1deb0*/  FFMA R4, R53.reuse, R4, R58 ;  /* 0x0000000435047223 */ /* 0x048fe4000000003a */
[----:B------:R-:W-:Y:S02]  /*1dec0*/  FFMA R46, R52, R31, R28 ;  /* 0x0000001f342e7223 */ /* 0x000fe4000000001c */
[----:B------:R-:W-:Y:S01]  /*1ded0*/  FFMA R4, R54, R5, R4 ;  /* 0x0000000536047223 */ /* 0x000fe20000000004 */
[----:B------:R-:W2:Y:S01]  /*1dee0*/  LDS.128 R28, [0x3260] ;  /* 0x00326000ff1c7984 */ /* 0x000ea20000000c00 */
[----:B-----5:R-:W-:Y:S02]  /*1def0*/  FFMA R8, R53, R8, R56 ;  /* 0x0000000835087223 */ /* 0x020fe40000000038 */
[----:B------:R-:W-:Y:S02]  /*1df00*/  FFMA R79, R52, R27, R24 ;  /* 0x0000001b344f7223 */ /* 0x000fe40000000018 */
[----:B------:R-:W-:Y:S01]  /*1df10*/  FFMA R8, R54, R9, R8 ;  /* 0x0000000936087223 */ /* 0x000fe20000000008 */
[----:B------:R-:W3:Y:S01]  /*1df20*/  LDS.128 R24, [0x3150] ;  /* 0x00315000ff187984 */ /* 0x000ee20000000c00 */
[----:B------:R-:W-:Y:S01]  /*1df30*/  FFMA R6, R51, R6, R4 ;  /* 0x0000000633067223 */ /* 0x000fe20000000004 */
[----:B------:R-:W-:Y:S01]  /*1df40*/  @!P0 SHF.R.U32.HI R4, RZ, 0x3, R3 ;  /* 0x00000003ff048819 */ /* 0x000fe20000011603 */
[----:B------:R-:W-:-:S02]  /*1df50*/  FFMA R20, R35, R20, R55 ;  /* 0x0000001423147223 */ /* 0x000fc40000000037 */
[----:B------:R-:W-:Y:S01]  /*1df60*/  FFMA R10, R51, R10, R8 ;  /* 0x0000000a330a7223 */ /* 0x000fe20000000008 */
[----:B------:R-:W-:Y:S01]  /*1df70*/  @!P0 LOP3.LUT R8, R3, 0x7, RZ, 0xc0, !PT ;  /* 0x0000000703088812 */ /* 0x000fe200078ec0ff */
[----:B------:R-:W-:Y:S01]  /*1df80*/  FFMA R20, R82, R21, R20 ;  /* 0x0000001552147223 */ /* 0x000fe20000000014 */
[----:B------:R-:W-:Y:S01]  /*1df90*/  @!P0 SHF.L.U32 R21, R4, 0x9, RZ ;  /* 0x0000000904158819 */ /* 0x000fe200000006ff */
[----:B------:R-:W-:-:S03]  /*1dfa0*/  FFMA R73, R52, R11, R10 ;  /* 0x0000000b34497223 */ /* 0x000fc6000000000a */
[----:B------:R-:W-:Y:S02]  /*1dfb0*/  @!P0 LOP3.LUT R21, R21, 0xfffffe00, R8, 0xe2, !PT ;  /* 0xfffffe0015158812 */ /* 0x000fe400078ee208 */
[----:B------:R-:W5:Y:S01]  /*1dfc0*/  LDS.128 R8, [0x3250] ;  /* 0x00325000ff087984 */ /* 0x000f620000000c00 */
[----:B------:R-:W-:-:S04]  /*1dfd0*/  FFMA R16, R54, R17, R16 ;  /* 0x0000001136107223 */ /* 0x000fc80000000010 */
[----:B------:R-:W-:-:S04]  /*1dfe0*/  FFMA R16, R51, R18, R16 ;  /* 0x0000001233107223 */ /* 0x000fc80000000010 */
[----:B------:R-:W-:Y:S02]  /*1dff0*/  FFMA R61, R52, R19, R16 ;  /* 0x00000013343d7223 */ /* 0x000fe40000000010 */
[----:B------:R-:W4:Y:S01]  /*1e000*/  LDS.128 R16, [0x3190] ;  /* 0x00319000ff107984 */ /* 0x000f220000000c00 */
[C---:B0-----:R-:W-:Y:S02]  /*1e010*/  FFMA R36, R35.reuse, R36, R45 ;  /* 0x0000002423247223 */ /* 0x041fe4000000002d */
[----:B-1----:R-:W-:Y:S02]  /*1e020*/  FFMA R12, R35, R12, R44 ;  /* 0x0000000c230c7223 */ /* 0x002fe4000000002c */
[----:B------:R-:W-:Y:S01]  /*1e030*/  FFMA R37, R82, R37, R36 ;  /* 0x0000002552257223 */ /* 0x000fe20000000024 */
[----:B------:R-:W-:Y:S01]  /*1e040*/  @!P0 SHF.L.U32 R36, R2, 0xc, RZ ;  /* 0x0000000c02248819 */ /* 0x000fe200000006ff */
[----:B------:R-:W-:-:S03]  /*1e050*/  FFMA R12, R82, R13, R12 ;  /* 0x0000000d520c7223 */ /* 0x000fc6000000000c */
[----:B------:R-:W-:Y:S01]  /*1e060*/  @!P0 LOP3.LUT R36, R36, 0xffffe000, RZ, 0xc0, !PT ;  /* 0xffffe00024248812 */ /* 0x000fe200078ec0ff */
[----:B------:R-:W-:Y:S02]  /*1e070*/  FFMA R12, R33, R14, R12 ;  /* 0x0000000e210c7223 */ /* 0x000fe4000000000c */
[----:B--2---:R-:W-:Y:S01]  /*1e080*/  FFMA R28, R53, R28, R49 ;  /* 0x0000001c351c7223 */ /* 0x004fe20000000031 */
[----:B------:R-:W-:Y:S01]  /*1e090*/  @!P0 IADD3 R21, R21, 0x140, R36 ;  /* 0x0000014015158810 */ /* 0x000fe20007ffe024 */
[----:B---3--:R-:W-:Y:S02]  /*1e0a0*/  FFMA R24, R35, R24, R69 ;  /* 0x0000001823187223 */ /* 0x008fe40000000045 */
[----:B------:R-:W-:Y:S01]  /*1e0b0*/  FFMA R69, R80, R15, R12 ;  /* 0x0000000f50457223 */ /* 0x000fe2000000000c */
[----:B------:R-:W-:Y:S01]  /*1e0c0*/  IADD3 R15, R81, 0x3d400, RZ ;  /* 0x0003d400510f7810 */ /* 0x000fe20007ffe0ff */
[----:B------:R-:W-:Y:S02]  /*1e0d0*/  FFMA R20, R33, R22, R20 ;  /* 0x0000001621147223 */ /* 0x000fe40000000014 */
[----:B------:R-:W-:-:S02]  /*1e0e0*/  FFMA R28, R54, R29, R28 ;  /* 0x0000001d361c7223 */ /* 0x000fc4000000001c */
[----:B------:R-:W-:Y:S02]  /*1e0f0*/  FFMA R67, R80, R23, R20 ;  /* 0x0000001750437223 */ /* 0x000fe40000000014 */
[----:B------:R-:W-:-:S04]  /*1e100*/  @!P0 IMAD.WIDE R12, R21, R0, c[0x0][0x168] ;  /* 0x00005a00150c8625 */ /* 0x000fc800078e0200 */
[----:B------:R-:W-:Y:S02]  /*1e110*/  FFMA R28, R51, R30, R28 ;  /* 0x0000001e331c7223 */ /* 0x000fe4000000001c */
[----:B------:R-:W-:-:S04]  /*1e120*/  IMAD.WIDE R20, R15, R0, c[0x0][0x160] ;  /* 0x000058000f147625 */ /* 0x000fc800078e0200 */
[C---:B------:R-:W-:Y:S01]  /*1e130*/  FFMA R77, R52.reuse, R7, R6 ;  /* 0x00000007344d7223 */ /* 0x040fe20000000006 */
[----:B------:R0:W2:Y:S01]  /*1e140*/  LDG.E.CONSTANT R78, [R20.64] ;  /* 0x00000004144e7981 */ /* 0x0000a2000c1e9900 */
[----:B------:R-:W-:Y:S02]  /*1e150*/  FFMA R71, R52, R31, R28 ;  /* 0x0000001f34477223 */ /* 0x000fe4000000001c */
[C---:B-----5:R-:W-:Y:S01]  /*1e160*/  FFMA R8, R35.reuse, R8, R60 ;  /* 0x0000000823087223 */ /* 0x060fe2000000003c */
[----:B------:R1:W3:Y:S04]  /*1e170*/  @!P0 LDG.E.CONSTANT R52, [R12.64] ;  /* 0x000000040c348981 */ /* 0x0002e8000c1e9900 */
[----:B------:R0:W5:Y:S04]  /*1e180*/  LDG.E.CONSTANT R76, [R20.64+0xc40] ;  /* 0x000c4004144c7981 */ /* 0x000168000c1e9900 */
[----:B------:R0:W2:Y:S04]  /*1e190*/  LDG.E.CONSTANT R74, [R20.64+0x1880] ;  /* 0x00188004144a7981 */ /* 0x0000a8000c1e9900 */
[----:B------:R0:W2:Y:S04]  /*1e1a0*/  LDG.E.CONSTANT R72, [R20.64+0x24c0] ;  /* 0x0024c00414487981 */ /* 0x0000a8000c1e9900 */
[----:B------:R0:W2:Y:S04]  /*1e1b0*/  LDG.E.CONSTANT R60, [R20.64+0x3100] ;  /* 0x00310004143c7981 */ /* 0x0000a8000c1e9900 */
[----:B------:R0:W2:Y:S04]  /*1e1c0*/  LDG.E.CONSTANT R58, [R20.64+0x3d40] ;  /* 0x003d4004143a7981 */ /* 0x0000a8000c1e9900 */
[----:B------:R0:W2:Y:S04]  /*1e1d0*/  LDG.E.CONSTANT R56, [R20.64+0x4980] ;  /* 0x0049800414387981 */ /* 0x0000a8000c1e9900 */
[----:B------:R0:W2:Y:S04]  /*1e1e0*/  LDG.E.CONSTANT R54, [R20.64+0x55c0] ;  /* 0x0055c00414367981 */ /* 0x0000a8000c1e9900 */
[----:B------:R-:W0:Y:S01]  /*1e1f0*/  LDS.128 R28, [0x31b0] ;  /* 0x0031b000ff1c7984 */ /* 0x000e220000000c00 */
[----:B----4-:R-:W-:-:S03]  /*1e200*/  FFMA R16, R35, R16, R65 ;  /* 0x0000001023107223 */ /* 0x010fc60000000041 */
[----:B------:R-:W4:Y:S01]  /*1e210*/  LDS.128 R4, [0x31d0] ;  /* 0x0031d000ff047984 */ /* 0x000f220000000c00 */
[----:B------:R-:W-:-:S04]  /*1e220*/  FFMA R16, R82, R17, R16 ;  /* 0x0000001152107223 */ /* 0x000fc80000000010 */
[----:B------:R-:W-:-:S04]  /*1e230*/  FFMA R16, R33, R18, R16 ;  /* 0x0000001221107223 */ /* 0x000fc80000000010 */
[----:B------:R-:W-:Y:S02]  /*1e240*/  FFMA R53, R80, R19, R16 ;  /* 0x0000001350357223 */ /* 0x000fe40000000010 */
[----:B------:R-:W1:Y:S01]  /*1e250*/  LDS.128 R16, [0x32b0] ;  /* 0x0032b000ff107984 */ /* 0x000e620000000c00 */
[C---:B------:R-:W-:Y:S02]  /*1e260*/  FFMA R24, R82.reuse, R25, R24 ;  /* 0x0000001952187223 */ /* 0x040fe40000000018 */
[----:B------:R-:W-:Y:S02]  /*1e270*/  FFMA R40, R35, R40, R47 ;  /* 0x0000002823287223 */ /* 0x000fe4000000002f */
[----:B------:R-:W-:Y:S02]  /*1e280*/  FFMA R24, R33, R26, R24 ;  /* 0x0000001a21187223 */ /* 0x000fe40000000018 */
[----:B0-----:R-:W-:Y:S02]  /*1e290*/  FFMA R28, R35, R28, R46 ;  /* 0x0000001c231c7223 */ /* 0x001fe4000000002e */
[----:B------:R-:W0:Y:S02]  /*1e2a0*/  LDS.128 R44, [0x32f0] ;  /* 0x0032f000ff2c7984 */ /* 0x000e240000000c00 */
[----:B------:R-:W-:-:S02]  /*1e2b0*/  FFMA R28, R82, R29, R28 ;  /* 0x0000001d521c7223 */ /* 0x000fc4000000001c */
[----:B----4-:R-:W-:Y:S02]  /*1e2c0*/  FFMA R4, R35, R4, R61 ;  /* 0x0000000423047223 */ /* 0x010fe4000000003d */
[----:B------:R-:W-:Y:S02]  /*1e2d0*/  FFMA R28, R33, R30, R28 ;  /* 0x0000001e211c7223 */ /* 0x000fe4000000001c */
[C---:B------:R-:W-:Y:S02]  /*1e2e0*/  FFMA R61, R80.reuse, R27, R24 ;  /* 0x0000001b503d7223 */ /* 0x040fe40000000018 */
[----:B------:R-:W4:Y:S01]  /*1e2f0*/  LDS.128 R24, [0x32d0] ;  /* 0x0032d000ff187984 */ /* 0x000f220000000c00 */
[----:B------:R-:W-:-:S03]  /*1e300*/  FFMA R65, R80, R31, R28 ;  /* 0x0000001f50417223 */ /* 0x000fc6000000001c */
[----:B------:R-:W0:Y:S01]  /*1e310*/  LDS.128 R28, [0x3170] ;  /* 0x00317000ff1c7984 */ /* 0x000e220000000c00 */
[----:B-1----:R-:W-:-:S04]  /*1e320*/  FFMA R16, R35, R16, R59 ;  /* 0x0000001023107223 */ /* 0x002fc8000000003b */
[----:B------:R-:W-:Y:S02]  /*1e330*/  FFMA R16, R82, R17, R16 ;  /* 0x0000001152107223 */ /* 0x000fe40000000010 */
[C---:B------:R-:W-:Y:S02]  /*1e340*/  FFMA R37, R33.reuse, R38, R37 ;  /* 0x0000002621257223 */ /* 0x040fe40000000025 */
[----:B------:R-:W-:Y:S02]  /*1e350*/  FFMA R16, R33, R18, R16 ;  /* 0x0000001221107223 */ /* 0x000fe40000000010 */
[C---:B------:R-:W-:Y:S02]  /*1e360*/  FFMA R63, R80.reuse, R39, R37 ;  /* 0x00000027503f7223 */ /* 0x040fe40000000025 */
[----:B------:R-:W-:Y:S01]  /*1e370*/  FFMA R59, R80, R19, R16 ;  /* 0x00000013503b7223 */ /* 0x000fe20000000010 */
[----:B------:R-:W-:Y:S04]  /*1e380*/  LDS.128 R36, [0x3270] ;  /* 0x00327000ff247984 */ /* 0x000fe80000000c00 */
        /* <DEDUP_REMOVED lines=18> */
[----:B------:R-:W-:Y:S02]  /*1e4b0*/  FFMA R8, R33, R10, R8 ;  /* 0x0000000a21087223 */ /* 0x000fe40000000008 */
[C---:B0-----:R-:W-:Y:S01]  /*1e4c0*/  FFMA R44, R35.reuse, R44, R79 ;  /* 0x0000002c232c7223 */ /* 0x041fe2000000004f */
[----:B------:R-:W0:Y:S01]  /*1e4d0*/  LDS R51, [R3.X4+0xc40] ;  /* 0x000c400003337984 */ /* 0x000e220000004800 */
[C---:B----4-:R-:W-:Y:S02]  /*1e4e0*/  FFMA R24, R35.reuse, R24, R57 ;  /* 0x0000001823187223 */ /* 0x050fe40000000039 */
[C---:B------:R-:W-:Y:S01]  /*1e4f0*/  FFMA R55, R80.reuse, R43, R41 ;  /* 0x0000002b50377223 */ /* 0x040fe20000000029 */
[----:B------:R-:W-:Y:S01]  /*1e500*/  LDS.128 R20, [0x3180] ;  /* 0x00318000ff147984 */ /* 0x000fe20000000c00 */
[----:B------:R-:W-:Y:S02]  /*1e510*/  FFMA R57, R80, R11, R8 ;  /* 0x0000000b50397223 */ /* 0x000fe40000000008 */
[----:B------:R-:W-:Y:S01]  /*1e520*/  FFMA R28, R35, R28, R73 ;  /* 0x0000001c231c7223 */ /* 0x000fe20000000049 */
[----:B------:R-:W4:Y:S01]  /*1e530*/  LDS.128 R40, [0x3200] ;  /* 0x00320000ff287984 */ /* 0x000f220000000c00 */
[----:B------:R-:W-:-:S03]  /*1e540*/  FFMA R45, R82, R45, R44 ;  /* 0x0000002d522d7223 */ /* 0x000fc6000000002c */
[----:B------:R-:W4:Y:S01]  /*1e550*/  LDS.128 R8, [0x3280] ;  /* 0x00328000ff087984 */ /* 0x000f220000000c00 */
[----:B------:R-:W-:-:S03]  /*1e560*/  FFMA R5, R82, R5, R4 ;  /* 0x0000000552057223 */ /* 0x000fc60000000004 */
[----:B------:R-:W4:Y:S01]  /*1e570*/  LDS R44, [R3.X4+0x1260] ;  /* 0x00126000032c7984 */ /* 0x000f220000004800 */
[----:B------:R-:W-:Y:S02]  /*1e580*/  FFMA R28, R82, R29, R28 ;  /* 0x0000001d521c7223 */ /* 0x000fe4000000001c */
[C---:B------:R-:W-:Y:S02]  /*1e590*/  FFMA R5, R33.reuse, R6, R5 ;  /* 0x0000000621057223 */ /* 0x040fe40000000005 */
[----:B------:R-:W-:Y:S02]  /*1e5a0*/  FFMA R30, R33, R30, R28 ;  /* 0x0000001e211e7223 */ /* 0x000fe4000000001c */
[C---:B------:R-:W-:Y:S02]  /*1e5b0*/  FFMA R64, R80.reuse, R7, R5 ;  /* 0x0000000750407223 */ /* 0x040fe40000000005 */
[----:B------:R-:W4:Y:S01]  /*1e5c0*/  LDS.128 R4, [0x3120] ;  /* 0x00312000ff047984 */ /* 0x000f220000000c00 */
[----:B------:R-:W-:-:S03]  /*1e5d0*/  FFMA R70, R80, R31, R30 ;  /* 0x0000001f50467223 */ /* 0x000fc6000000001e */
[----:B------:R-:W4:Y:S01]  /*1e5e0*/  LDS.128 R28, [0x3220] ;  /* 0x00322000ff1c7984 */ /* 0x000f220000000c00 */
[----:B-1----:R-:W-:-:S04]  /*1e5f0*/  FFMA R12, R12, R49, R75 ;  /* 0x000000310c0c7223 */ /* 0x002fc8000000004b */
[----:B------:R-:W-:Y:S02]  /*1e600*/  FFMA R12, R48, R13, R12 ;  /* 0x0000000d300c7223 */ /* 0x000fe4000000000c */
[----:B------:R-:W-:Y:S02]  /*1e610*/  FFMA R16, R35, R16, R77 ;  /* 0x0000001023107223 */ /* 0x000fe4000000004d */
[----:B0-----:R-:W-:Y:S02]  /*1e620*/  FFMA R14, R51, R14, R12 ;  /* 0x0000000e330e7223 */ /* 0x001fe4000000000c */
[C---:B------:R-:W-:Y:S02]  /*1e630*/  FFMA R16, R82.reuse, R17, R16 ;  /* 0x0000001152107223 */ /* 0x040fe40000000010 */
[----:B------:R-:W-:Y:S02]  /*1e640*/  FFMA R24, R82, R25, R24 ;  /* 0x0000001952187223 */ /* 0x000fe40000000018 */
[----:B----4-:R-:W-:-:S02]  /*1e650*/  FFMA R40, R49, R40, R67 ;  /* 0x0000002831287223 */ /* 0x010fc40000000043 */
[----:B------:R-:W-:Y:S02]  /*1e660*/  FFMA R8, R49, R8, R63 ;  /* 0x0000000831087223 */ /* 0x000fe4000000003f */
[----:B------:R-:W-:Y:S02]  /*1e670*/  FFMA R67, R44, R15, R14 ;  /* 0x0000000f2c437223 */ /* 0x000fe4000000000e */
[----:B------:R-:W0:Y:S01]  /*1e680*/  LDS.128 R12, [0x3240] ;  /* 0x00324000ff0c7984 */ /* 0x000e220000000c00 */
[----:B------:R-:W-:Y:S02]  /*1e690*/  FFMA R8, R48, R9, R8 ;  /* 0x0000000930087223 */ /* 0x000fe40000000008 */
[C---:B------:R-:W-:Y:S02]  /*1e6a0*/  FFMA R18, R33.reuse, R18, R16 ;  /* 0x0000001221127223 */ /* 0x040fe40000000010 */
[----:B------:R-:W-:Y:S02]  /*1e6b0*/  FFMA R26, R33, R26, R24 ;  /* 0x0000001a211a7223 */ /* 0x000fe40000000018 */
[----:B------:R-:W-:-:S02]  /*1e6c0*/  FFMA R8, R51, R10, R8 ;  /* 0x0000000a33087223 */ /* 0x000fc40000000008 */
[----:B------:R-:W-:Y:S02]  /*1e6d0*/  FFMA R36, R35, R36, R71 ;  /* 0x0000002423247223 */ /* 0x000fe40000000047 */
[C---:B------:R-:W-:Y:S02]  /*1e6e0*/  FFMA R62, R80.reuse, R19, R18 ;  /* 0x00000013503e7223 */ /* 0x040fe40000000012 */
[----:B------:R-:W1:Y:S01]  /*1e6f0*/  LDS.128 R16, [0x3140] ;  /* 0x00314000ff107984 */ /* 0x000e620000000c00 */
[----:B------:R-:W-:Y:S02]  /*1e700*/  FFMA R68, R80, R27, R26 ;  /* 0x0000001b50447223 */ /* 0x000fe4000000001a */
[----:B------:R-:W-:Y:S01]  /*1e710*/  FFMA R4, R49, R4, R55 ;  /* 0x0000000431047223 */ /* 0x000fe20000000037 */
[----:B------:R-:W4:Y:S01]  /*1e720*/  LDS.128 R24, [0x31a0] ;  /* 0x0031a000ff187984 */ /* 0x000f220000000c00 */
[----:B------:R-:W-:Y:S02]  /*1e730*/  FFMA R36, R82, R37, R36 ;  /* 0x0000002552247223 */ /* 0x000fe40000000024 */
[----:B------:R-:W-:-:S02]  /*1e740*/  FFMA R55, R44, R11, R8 ;  /* 0x0000000b2c377223 */ /* 0x000fc40000000008 */
[----:B------:R-:W-:Y:S01]  /*1e750*/  FFMA R28, R49, R28, R69 ;  /* 0x0000001c311c7223 */ /* 0x000fe20000000045 */
[----:B------:R-:W1:Y:S01]  /*1e760*/  LDS.128 R8, [0x3160] ;  /* 0x00316000ff087984 */ /* 0x000e620000000c00 */
[----:B------:R-:W-:Y:S02]  /*1e770*/  FFMA R38, R33, R38, R36 ;  /* 0x0000002621267223 */ /* 0x000fe40000000024 */
[----:B------:R-:W-:Y:S02]  /*1e780*/  FFMA R20, R49, R20, R53 ;  /* 0x0000001431147223 */ /* 0x000fe40000000035 */
[----:B------:R-:W-:Y:S01]  /*1e790*/  FFMA R45, R33, R46, R45 ;  /* 0x0000002e212d7223 */ /* 0x000fe2000000002d */
[----:B------:R-:W-:Y:S01]  /*1e7a0*/  LDS R53, [R3.X4+0x24c0] ;  /* 0x0024c00003357984 */ /* 0x000fe20000004800 */
[C---:B------:R-:W-:Y:S02]  /*1e7b0*/  FFMA R40, R48.reuse, R41, R40 ;  /* 0x0000002930287223 */ /* 0x040fe40000000028 */
[C---:B------:R-:W-:Y:S01]  /*1e7c0*/  FFMA R28, R48.reuse, R29, R28 ;  /* 0x0000001d301c7223 */ /* 0x040fe2000000001c */
[----:B------:R-:W3:Y:S01]  /*1e7d0*/  LDS.128 R32, [0x31c0] ;  /* 0x0031c000ff207984 */ /* 0x000ee20000000c00 */
[----:B------:R-:W-:-:S02]  /*1e7e0*/  FFMA R20, R48, R21, R20 ;  /* 0x0000001530147223 */ /* 0x000fc40000000014 */
[----:B------:R-:W-:Y:S02]  /*1e7f0*/  FFMA R66, R80, R39, R38 ;  /* 0x0000002750427223 */ /* 0x000fe40000000026 */
[C---:B------:R-:W-:Y:S01]  /*1e800*/  FFMA R40, R51.reuse, R42, R40 ;  /* 0x0000002a33287223 */ /* 0x040fe20000000028 */
[----:B------:R-:W3:Y:S01]  /*1e810*/  LDS.128 R36, [0x32a0] ;  /* 0x0032a000ff247984 */ /* 0x000ee20000000c00 */
[C---:B------:R-:W-:Y:S02]  /*1e820*/  FFMA R28, R51.reuse, R30, R28 ;  /* 0x0000001e331c7223 */ /* 0x040fe4000000001c */
[----:B------:R-:W-:Y:S02]  /*1e830*/  FFMA R20, R51, R22, R20 ;  /* 0x0000001633147223 */ /* 0x000fe40000000014 */
[C---:B------:R-:W-:Y:S02]  /*1e840*/  FFMA R50, R44.reuse, R43, R40 ;  /* 0x0000002b2c327223 */ /* 0x040fe40000000028 */
[----:B------:R-:W-:-:S02]  /*1e850*/  FFMA R40, R44, R31, R28 ;  /* 0x0000001f2c287223 */ /* 0x000fc4000000001c */
[----:B------:R-:W5:Y:S01]  /*1e860*/  LDS.128 R28, [0x31e0] ;  /* 0x0031e000ff1c7984 */ /* 0x000f620000000c00 */
[----:B------:R-:W-:-:S03]  /*1e870*/  FFMA R42, R44, R23, R20 ;  /* 0x000000172c2a7223 */ /* 0x000fc60000000014 */
[----:B------:R-:W5:Y:S01]  /*1e880*/  LDS.128 R20, [0x32c0] ;  /* 0x0032c000ff147984 */ /* 0x000f620000000c00 */
[----:B0-----:R-:W-:Y:S02]  /*1e890*/  FFMA R12, R49, R12, R57 ;  /* 0x0000000c310c7223 */ /* 0x001fe40000000039 */
[C---:B------:R-:W-:Y:S02]  /*1e8a0*/  FFMA R4, R48.reuse, R5, R4 ;  /* 0x0000000530047223 */ /* 0x040fe40000000004 */
[----:B------:R-:W-:Y:S02]  /*1e8b0*/  FFMA R12, R48, R13, R12 ;  /* 0x0000000d300c7223 */ /* 0x000fe4000000000c */
[C---:B------:R-:W-:Y:S02]  /*1e8c0*/  FFMA R4, R51.reuse, R6, R4 ;  /* 0x0000000633047223 */ /* 0x040fe40000000004 */
[----:B------:R-:W-:Y:S01]  /*1e8d0*/  FFMA R12, R51, R14, R12 ;  /* 0x0000000e330c7223 */ /* 0x000fe2000000000c */
[----:B------:R-:W-:Y:S01]  /*1e8e0*/  @!P0 SHF.R.U32.HI R5, RZ, 0x3, R3 ;  /* 0x00000003ff058819 */ /* 0x000fe20000011603 */
[----:B-1----:R-:W-:-:S02]  /*1e8f0*/  FFMA R16, R49, R16, R61 ;  /* 0x0000001031107223 */ /* 0x002fc4000000003d */
[C---:B----4-:R-:W-:Y:S02]  /*1e900*/  FFMA R24, R49.reuse, R24, R65 ;  /* 0x0000001831187223 */ /* 0x050fe40000000041 */
[----:B------:R-:W-:Y:S01]  /*1e910*/  FFMA R65, R44, R7, R4 ;  /* 0x000000072c417223 */ /* 0x000fe20000000004 */
[----:B------:R-:W-:Y:S01]  /*1e920*/  @!P0 SHF.L.U32 R4, R2, 0xc, RZ ;  /* 0x0000000c02048819 */ /* 0x000fe200000006ff */
[----:B------:R-:W-:Y:S01]  /*1e930*/  FFMA R8, R49, R8, R70 ;  /* 0x0000000831087223 */ /* 0x000fe20000000046 */
[----:B------:R-:W-:Y:S01]  /*1e940*/  @!P0 SHF.L.U32 R6, R5, 0x9, RZ ;  /* 0x0000000905068819 */ /* 0x000fe200000006ff */
[----:B------:R-:W-:Y:S01]  /*1e950*/  FFMA R80, R80, R47, R45 ;  /* 0x0000002f50507223 */ /* 0x000fe2000000002d */
[----:B------:R-:W-:Y:S01]  /*1e960*/  @!P0 LOP3.LUT R43, R3, 0x7, RZ, 0xc0, !PT ;  /* 0x00000007032b8812 */ /* 0x000fe200078ec0ff */
[----:B------:R-:W-:Y:S01]  /*1e970*/  FFMA R17, R48, R17, R16 ;  /* 0x0000001130117223 */ /* 0x000fe20000000010 */
[----:B------:R-:W-:Y:S01]  /*1e980*/  LDS R45, [R3.X4+0x1880] ;  /* 0x00188000032d7984 */ /* 0x000fe20000004800 */
[----:B------:R-:W-:-:S02]  /*1e990*/  FFMA R70, R44, R15, R12 ;  /* 0x0000000f2c467223 */ /* 0x000fc4000000000c */
[----:B------:R-:W-:Y:S01]  /*1e9a0*/  FFMA R24, R48, R25, R24 ;  /* 0x0000001930187223 */ /* 0x000fe20000000018 */
[----:B------:R-:W0:Y:S01]  /*1e9b0*/  LDS.128 R12, [0x3190] ;  /* 0x00319000ff0c7984 */ /* 0x000e220000000c00 */
[----:B---3--:R-:W-:Y:S01]  /*1e9c0*/  FFMA R32, R49, R32, R64 ;  /* 0x0000002031207223 */ /* 0x008fe20000000040 */
[----:B------:R-:W-:Y:S01]  /*1e9d0*/  @!P0 LOP3.LUT R16, R4, 0xffffe000, RZ, 0xc0, !PT ;  /* 0xffffe00004108812 */ /* 0x000fe200078ec0ff */
[C---:B------:R-:W-:Y:S01]  /*1e9e0*/  FFMA R17, R51.reuse, R18, R17 ;  /* 0x0000001233117223 */ /* 0x040fe20000000011 */
[----:B------:R-:W-:Y:S01]  /*1e9f0*/  @!P0 LOP3.LUT R43, R6, 0xfffffe00, R43, 0xe2, !PT ;  /* 0xfffffe00062b8812 */ /* 0x000fe200078ee22b */
[----:B------:R-:W1:Y:S01]  /*1ea00*/  LDS R64, [R3.X4+0x1ea0] ;  /* 0x001ea00003407984 */ /* 0x000e620000004800 */
[----:B------:R-:W-:Y:S02]  /*1ea10*/  FFMA R24, R51, R26, R24 ;  /* 0x0000001a33187223 */ /* 0x000fe40000000018 */
[----:B------:R-:W-:Y:S01]  /*1ea20*/  FFMA R36, R49, R36, R59 ;  /* 0x0000002431247223 */ /* 0x000fe2000000003b */
[----:B------:R-:W-:Y:S01]  /*1ea30*/  @!P0 IADD3 R59, R43, 0x148, R16 ;  /* 0x000001482b3b8810 */ /* 0x000fe20007ffe010 */
[C---:B------:R-:W-:Y:S01]  /*1ea40*/  FFMA R57, R44.reuse, R19, R17 ;  /* 0x000000132c397223 */ /* 0x040fe20000000011 */
[----:B------:R-:W-:Y:S01]  /*1ea50*/  LDS.128 R4, [0x32e0] ;  /* 0x0032e000ff047984 */ /* 0x000fe20000000c00 */
[----:B------:R-:W-:-:S03]  /*1ea60*/  FFMA R41, R44, R27, R24 ;  /* 0x0000001b2c297223 */ /* 0x000fc60000000018 */
[----:B------:R-:W3:Y:S01]  /*1ea70*/  LDS.128 R16, [0x3110] ;  /* 0x00311000ff107984 */ /* 0x000ee20000000c00 */
[----:B-----5:R-:W-:-:S03]  /*1ea80*/  FFMA R28, R49, R28, R62 ;  /* 0x0000001c311c7223 */ /* 0x020fc6000000003e */
[----:B------:R-:W4:Y:S01]  /*1ea90*/  LDS.128 R24, [0x3260] ;  /* 0x00326000ff187984 */ /* 0x000f220000000c00 */
[----:B------:R-:W-:-:S03]  /*1eaa0*/  FFMA R20, R49, R20, R68 ;  /* 0x0000001431147223 */ /* 0x000fc60000000044 */
[----:B------:R-:W5:Y:S01]  /*1eab0*/  LDS R62, [R3.X4+0x2ae0] ;  /* 0x002ae000033e7984 */ /* 0x000f620000004800 */
[----:B------:R-:W-:-:S04]  /*1eac0*/  FFMA R20, R48, R21, R20 ;  /* 0x0000001530147223 */ /* 0x000fc80000000014 */
[----:B------:R-:W-:-:S04]  /*1ead0*/  FFMA R20, R51, R22, R20 ;  /* 0x0000001633147223 */ /* 0x000fc80000000014 */
[----:B------:R-:W-:Y:S02]  /*1eae0*/  FFMA R46, R44, R23, R20 ;  /* 0x000000172c2e7223 */ /* 0x000fe40000000014 */
[----:B------:R-:W2:Y:S01]  /*1eaf0*/  LDS.128 R20, [0x3210] ;  /* 0x00321000ff147984 */ /* 0x000ea20000000c00 */
[C---:B------:R-:W-:Y:S02]  /*1eb00*/  FFMA R32, R48.reuse, R33, R32 ;  /* 0x0000002130207223 */ /* 0x040fe40000000020 */
[C---:B------:R-:W-:Y:S02]  /*1eb10*/  FFMA R8, R48.reuse, R9, R8 ;  /* 0x0000000930087223 */ /* 0x040fe40000000008 */
[----:B------:R-:W-:Y:S02]  /*1eb20*/  FFMA R29, R48, R29, R28 ;  /* 0x0000001d301d7223 */ /* 0x000fe4000000001c */
[----:B0-----:R-:W-:Y:S02]  /*1eb30*/  FFMA R12, R45, R12, R42 ;  /* 0x0000000c2d0c7223 */ /* 0x001fe4000000002a */
[----:B------:R-:W-:-:S02]  /*1eb40*/  FFMA R32, R51, R34, R32 ;  /* 0x0000002233207223 */ /* 0x000fc40000000020 */
[C---:B------:R-:W-:Y:S02]  /*1eb50*/  FFMA R8, R51.reuse, R10, R8 ;  /* 0x0000000a33087223 */ /* 0x040fe40000000008 */
[----:B------:R-:W-:Y:S02]  /*1eb60*/  FFMA R29, R51, R30, R29 ;  /* 0x0000001e331d7223 */ /* 0x000fe4000000001d */
[----:B-1----:R-:W-:Y:S02]  /*1eb70*/  FFMA R12, R64, R13, R12 ;  /* 0x0000000d400c7223 */ /* 0x002fe4000000000c */
[C---:B------:R-:W-:Y:S02]  /*1eb80*/  FFMA R73, R44.reuse, R35, R32 ;  /* 0x000000232c497223 */ /* 0x040fe40000000020 */
[----:B------:R-:W-:Y:S01]  /*1eb90*/  FFMA R12, R53, R14, R12 ;  /* 0x0000000e350c7223 */ /* 0x000fe2000000000c */
[----:B------:R-:W-:Y:S01]  /*1eba0*/  LDS.128 R32, [0x3130] ;  /* 0x00313000ff207984 */ /* 0x000fe20000000c00 */
[----:B------:R-:W-:-:S02]  /*1ebb0*/  FFMA R47, R44, R11, R8 ;  /* 0x0000000b2c2f7223 */ /* 0x000fc40000000008 */
[----:B------:R-:W-:Y:S01]  /*1ebc0*/  FFMA R63, R44, R31, R29 ;  /* 0x0000001f2c3f7223 */ /* 0x000fe2000000001d */
[----:B------:R-:W0:Y:S01]  /*1ebd0*/  LDS.128 R8, [0x3290] ;  /* 0x00329000ff087984 */ /* 0x000e220000000c00 */
[----:B---3--:R-:W-:Y:S02]  /*1ebe0*/  FFMA R16, R16, R45, R67 ;  /* 0x0000002d10107223 */ /* 0x008fe40000000043 */
[C---:B----4-:R-:W-:Y:S01]  /*1ebf0*/  FFMA R24, R49.reuse, R24, R66 ;  /* 0x0000001831187223 */ /* 0x050fe20000000042 */
[----:B------:R-:W1:Y:S01]  /*1ec00*/  LDS.128 R28, [0x3230] ;  /* 0x00323000ff1c7984 */ /* 0x000e620000000c00 */
[----:B------:R-:W-:Y:S02]  /*1ec10*/  FFMA R4, R49, R4, R80 ;  /* 0x0000000431047223 */ /* 0x000fe40000000050 */
[----:B------:R-:W-:Y:S02]  /*1ec20*/  FFMA R36, R48, R37, R36 ;  /* 0x0000002530247223 */ /* 0x000fe40000000024 */
[----:B------:R-:W-:-:S02]  /*1ec30*/  FFMA R16, R64, R17, R16 ;  /* 0x0000001140107223 */ /* 0x000fc40000000010 */
[----:B-----5:R-:W-:Y:S02]  /*1ec40*/  FFMA R67, R62, R15, R12 ;  /* 0x0000000f3e437223 */ /* 0x020fe4000000000c */
[----:B------:R-:W3:Y:S01]  /*1ec50*/  LDS.128 R12, [0x3150] ;  /* 0x00315000ff0c7984 */ /* 0x000ee20000000c00 */
[C---:B------:R-:W-:Y:S02]  /*1ec60*/  FFMA R24, R48.reuse, R25, R24 ;  /* 0x0000001930187223 */ /* 0x040fe40000000018 */
[----:B------:R-:W-:Y:S02]  /*1ec70*/  FFMA R4, R48, R5, R4 ;  /* 0x0000000530047223 */ /* 0x000fe40000000004 */
[----:B------:R-:W-:Y:S02]  /*1ec80*/  FFMA R38, R51, R38, R36 ;  /* 0x0000002633267223 */ /* 0x000fe40000000024 */
[----:B------:R-:W-:Y:S02]  /*1ec90*/  FFMA R16, R53, R18, R16 ;  /* 0x0000001235107223 */ /* 0x000fe40000000010 */
[----:B------:R-:W-:-:S02]  /*1eca0*/  FFMA R24, R51, R26, R24 ;  /* 0x0000001a33187223 */ /* 0x000fc40000000018 */
[----:B------:R-:W-:Y:S02]  /*1ecb0*/  FFMA R51, R51, R6, R4 ;  /* 0x0000000633337223 */ /* 0x000fe40000000004 */
[----:B------:R-:W-:-:S04]  /*1ecc0*/  @!P0 IMAD.WIDE R4, R59, R0, c[0x0][0x168] ;  /* 0x00005a003b048625 */ /* 0x000fc800078e0200 */
[----:B------:R-:W-:Y:S02]  /*1ecd0*/  FFMA R43, R44, R39, R38 ;  /* 0x000000272c2b7223 */ /* 0x000fe40000000026 */
[----:B------:R-:W-:Y:S01]  /*1ece0*/  FFMA R59, R62, R19, R16 ;  /* 0x000000133e3b7223 */ /* 0x000fe20000000010 */
[----:B------:R-:W4:Y:S01]  /*1ecf0*/  LDS.128 R36, [0x31b0] ;  /* 0x0031b000ff247984 */ /* 0x000f220000000c00 */
[----:B------:R-:W-:-:S03]  /*1ed00*/  FFMA R66, R44, R27, R24 ;  /* 0x0000001b2c427223 */ /* 0x000fc60000000018 */
[----:B------:R-:W5:Y:S01]  /*1ed10*/  LDS.128 R16, [0x32b0] ;  /* 0x0032b000ff107984 */ /* 0x000f620000000c00 */
[----:B--2---:R-:W-:-:S03]  /*1ed20*/  FFMA R20, R45, R20, R50 ;  /* 0x000000142d147223 */ /* 0x004fc60000000032 */
[----:B------:R-:W5:Y:S01]  /*1ed30*/  LDS.128 R24, [0x31d0] ;  /* 0x0031d000ff187984 */ /* 0x000f620000000c00 */
[----:B------:R-:W-:Y:S02]  /*1ed40*/  FFMA R20, R64, R21, R20 ;  /* 0x0000001540147223 */ /* 0x000fe40000000014 */
[----:B0-----:R-:W-:Y:S01]  /*1ed50*/  FFMA R8, R45, R8, R55 ;  /* 0x000000082d087223 */ /* 0x001fe20000000037 */
[----:B------:R0:W4:Y:S01]  /*1ed60*/  @!P0 LDG.E.CONSTANT R4, [R4.64] ;  /* 0x0000000404048981 */ /* 0x000122000c1e9900 */
[----:B------:R-:W-:-:S04]  /*1ed70*/  FFMA R20, R53, R22, R20 ;  /* 0x0000001635147223 */ /* 0x000fc80000000014 */
[----:B------:R-:W-:Y:S02]  /*1ed80*/  FFMA R61, R62, R23, R20 ;  /* 0x000000173e3d7223 */ /* 0x000fe40000000014 */
[----:B------:R-:W0:Y:S01]  /*1ed90*/  LDS.128 R20, [0x3250] ;  /* 0x00325000ff147984 */ /* 0x000e220000000c00 */
[C---:B------:R-:W-:Y:S02]  /*1eda0*/  FFMA R32, R45.reuse, R32, R65 ;  /* 0x000000202d207223 */ /* 0x040fe40000000041 */
[----:B-1----:R-:W-:Y:S02]  /*1edb0*/  FFMA R28, R45, R28, R40 ;  /* 0x0000001c2d1c7223 */ /* 0x002fe40000000028 */
[C---:B------:R-:W-:Y:S02]  /*1edc0*/  FFMA R8, R64.reuse, R9, R8 ;  /* 0x0000000940087223 */ /* 0x040fe40000000008 */
[C---:B------:R-:W-:Y:S02]  /*1edd0*/  FFMA R32, R64.reuse, R33, R32 ;  /* 0x0000002140207223 */ /* 0x040fe40000000020 */
[----:B------:R-:W-:-:S02]  /*1ede0*/  FFMA R28, R64, R29, R28 ;  /* 0x0000001d401c7223 */ /* 0x000fc4000000001c */
[----:B---3--:R-:W-:Y:S02]  /*1edf0*/  FFMA R12, R45, R12, R57 ;  /* 0x0000000c2d0c7223 */ /* 0x008fe40000000039 */
[C---:B------:R-:W-:Y:S02]  /*1ee00*/  FFMA R8, R53.reuse, R10, R8 ;  /* 0x0000000a35087223 */ /* 0x040fe40000000008 */
[C---:B------:R-:W-:Y:S02]  /*1ee10*/  FFMA R32, R53.reuse, R34, R32 ;  /* 0x0000002235207223 */ /* 0x040fe40000000020 */
[----:B------:R-:W-:Y:S02]  /*1ee20*/  FFMA R28, R53, R30, R28 ;  /* 0x0000001e351c7223 */ /* 0x000fe4000000001c */
[----:B------:R-:W-:Y:S02]  /*1ee30*/  FFMA R12, R64, R13, R12 ;  /* 0x0000000d400c7223 */ /* 0x000fe4000000000c */
[----:B------:R-:W-:-:S02]  /*1ee40*/  FFMA R44, R44, R7, R51 ;  /* 0x000000072c2c7223 */ /* 0x000fc40000000033 */
[----:B------:R-:W-:Y:S01]  /*1ee50*/  FFMA R14, R53, R14, R12 ;  /* 0x0000000e350e7223 */ /* 0x000fe2000000000c */
[----:B------:R-:W1:Y:S01]  /*1ee60*/  LDS.128 R48, [0x32f0] ;  /* 0x0032f000ff307984 */ /* 0x000e620000000c00 */
[C---:B----4-:R-:W-:Y:S02]  /*1ee70*/  FFMA R36, R45.reuse, R36, R41 ;  /* 0x000000242d247223 */ /* 0x050fe40000000029 */
[C---:B------:R-:W-:Y:S02]  /*1ee80*/  FFMA R71, R62.reuse, R11, R8 ;  /* 0x0000000b3e477223 */ /* 0x040fe40000000008 */
[C---:B-----5:R-:W-:Y:S01]  /*1ee90*/  FFMA R16, R45.reuse, R16, R43 ;  /* 0x000000102d107223 */ /* 0x060fe2000000002b */
[----:B------:R-:W-:Y:S01]  /*1eea0*/  LDS.128 R8, [0x32d0] ;  /* 0x0032d000ff087984 */ /* 0x000fe20000000c00 */
[C---:B------:R-:W-:Y:S02]  /*1eeb0*/  FFMA R65, R62.reuse, R35, R32 ;  /* 0x000000233e417223 */ /* 0x040fe40000000020 */
[----:B------:R-:W-:Y:S01]  /*1eec0*/  FFMA R57, R62, R31, R28 ;  /* 0x0000001f3e397223 */ /* 0x000fe2000000001c */
[----:B------:R-:W3:Y:S01]  /*1eed0*/  LDS.128 R32, [0x31f0] ;  /* 0x0031f000ff207984 */ /* 0x000ee20000000c00 */
[----:B------:R-:W-:-:S03]  /*1eee0*/  FFMA R24, R45, R24, R73 ;  /* 0x000000182d187223 */ /* 0x000fc60000000049 */
[----:B------:R-:W-:Y:S01]  /*1eef0*/  LDS.128 R28, [0x3170] ;  /* 0x00317000ff1c7984 */ /* 0x000fe20000000c00 */
[----:B------:R-:W-:-:S03]  /*1ef00*/  FFMA R73, R62, R15, R14 ;  /* 0x0000000f3e497223 */ /* 0x000fc6000000000e */
[----:B------:R-:W4:Y:S04]  /*1ef10*/  LDS.128 R40, [0x3270] ;  /* 0x00327000ff287984 */ /* 0x000f280000000c00 */
        /* <DEDUP_REMOVED lines=12> */
[----:B------:R-:W5:Y:S01]  /*1efe0*/  LDS.128 R12, [0x3200] ;  /* 0x00320000ff0c7984 */ /* 0x000f620000000c00 */
[----:B------:R-:W-:-:S03]  /*1eff0*/  FFMA R16, R64, R17, R16 ;  /* 0x0000001140107223 */ /* 0x000fc60000000010 */
[----:B------:R-:W5:Y:S01]  /*1f000*/  LDS R56, [R3.X4+0x620] ;  /* 0x0006200003387984 */ /* 0x000f620000004800 */
[----:B------:R-:W-:-:S03]  /*1f010*/  FFMA R36, R64, R37, R36 ;  /* 0x0000002540247223 */ /* 0x000fc60000000024 */
[----:B0-----:R-:W0:Y:S01]  /*1f020*/  LDS R5, [R3.X4+0xc40] ;  /* 0x000c400003057984 */ /* 0x001e220000004800 */
[----:B------:R-:W-:-:S03]  /*1f030*/  FFMA R16, R53, R18, R16 ;  /* 0x0000001235107223 */ /* 0x000fc60000000010 */
[----:B------:R-:W0:Y:S01]  /*1f040*/  LDS R52, [R3.X4+0x1260] ;  /* 0x0012600003347984 */ /* 0x000e220000004800 */
[----:B------:R-:W-:Y:S02]  /*1f050*/  FFMA R36, R53, R38, R36 ;  /* 0x0000002635247223 */ /* 0x000fe40000000024 */
[----:B------:R-:W-:Y:S02]  /*1f060*/  FFMA R20, R45, R20, R70 ;  /* 0x000000142d147223 */ /* 0x000fe40000000046 */
[C---:B------:R-:W-:Y:S02]  /*1f070*/  FFMA R70, R62.reuse, R19, R16 ;  /* 0x000000133e467223 */ /* 0x040fe40000000010 */
[----:B------:R-:W0:Y:S01]  /*1f080*/  LDS.128 R16, [0x3100] ;  /* 0x00310000ff107984 */ /* 0x000e220000000c00 */
[----:B------:R-:W-:-:S03]  /*1f090*/  FFMA R55, R62, R39, R36 ;  /* 0x000000273e377223 */ /* 0x000fc60000000024 */
[----:B------:R-:W0:Y:S01]  /*1f0a0*/  LDS.128 R36, [0x3180] ;  /* 0x00318000ff247984 */ /* 0x000e220000000c00 */
[C---:B-1----:R-:W-:Y:S02]  /*1f0b0*/  FFMA R48, R45.reuse, R48, R44 ;  /* 0x000000302d307223 */ /* 0x042fe4000000002c */
[C---:B---3--:R-:W-:Y:S02]  /*1f0c0*/  FFMA R32, R45.reuse, R32, R63 ;  /* 0x000000202d207223 */ /* 0x048fe4000000003f */
[----:B----4-:R-:W-:Y:S02]  /*1f0d0*/  FFMA R40, R45, R40, R66 ;  /* 0x000000282d287223 */ /* 0x010fe40000000042 */
[----:B-----5:R-:W-:-:S04]  /*1f0e0*/  FFMA R12, R7, R12, R61 ;  /* 0x0000000c070c7223 */ /* 0x020fc8000000003d */
[----:B------:R-:W-:-:S04]  /*1f0f0*/  FFMA R12, R56, R13, R12 ;  /* 0x0000000d380c7223 */ /* 0x000fc8000000000c */
[----:B0-----:R-:W-:Y:S02]  /*1f100*/  FFMA R12, R5, R14, R12 ;  /* 0x0000000e050c7223 */ /* 0x001fe4000000000c */
[C---:B------:R-:W-:Y:S02]  /*1f110*/  FFMA R48, R64.reuse, R49, R48 ;  /* 0x0000003140307223 */ /* 0x040fe40000000030 */
[C---:B------:R-:W-:Y:S02]  /*1f120*/  FFMA R32, R64.reuse, R33, R32 ;  /* 0x0000002140207223 */ /* 0x040fe40000000020 */
[----:B------:R-:W-:Y:S02]  /*1f130*/  FFMA R40, R64, R41, R40 ;  /* 0x0000002940287223 */ /* 0x000fe40000000028 */
[----:B------:R-:W-:Y:S02]  /*1f140*/  FFMA R61, R52, R15, R12 ;  /* 0x0000000f343d7223 */ /* 0x000fe4000000000c */
[----:B------:R-:W0:Y:S01]  /*1f150*/  LDS.128 R12, [0x3160] ;  /* 0x00316000ff0c7984 */ /* 0x000e220000000c00 */
[----:B------:R-:W-:-:S02]  /*1f160*/  FFMA R8, R45, R8, R46 ;  /* 0x000000082d087223 */ /* 0x000fc4000000002e */
[----:B------:R-:W-:Y:S02]  /*1f170*/  FFMA R28, R45, R28, R47 ;  /* 0x0000001c2d1c7223 */ /* 0x000fe4000000002f */
[----:B------:R-:W-:Y:S01]  /*1f180*/  FFMA R50, R53, R50, R48 ;  /* 0x0000003235327223 */ /* 0x000fe20000000030 */
[----:B------:R-:W-:Y:S01]  /*1f190*/  IADD3 R69, R81, 0x3ec80, RZ ;  /* 0x0003ec8051457810 */ /* 0x000fe20007ffe0ff */
[C---:B------:R-:W-:Y:S01]  /*1f1a0*/  FFMA R34, R53.reuse, R34, R32 ;  /* 0x0000002235227223 */ /* 0x040fe20000000020 */
[----:B------:R-:W-:Y:S01]  /*1f1b0*/  LDS.128 R44, [0x3120] ;  /* 0x00312000ff2c7984 */ /* 0x000fe20000000c00 */
[----:B------:R-:W-:Y:S02]  /*1f1c0*/  FFMA R42, R53, R42, R40 ;  /* 0x0000002a352a7223 */ /* 0x000fe40000000028 */
[----:B------:R-:W-:Y:S02]  /*1f1d0*/  FFMA R16, R16, R7, R59 ;  /* 0x0000000710107223 */ /* 0x000fe4000000003b */
[----:B------:R-:W-:-:S02]  /*1f1e0*/  FFMA R24, R64, R25, R24 ;  /* 0x0000001940187223 */ /* 0x000fc40000000018 */
[C---:B------:R-:W-:Y:S02]  /*1f1f0*/  FFMA R21, R64.reuse, R21, R20 ;  /* 0x0000001540157223 */ /* 0x040fe40000000014 */
[C---:B------:R-:W-:Y:S02]  /*1f200*/  FFMA R8, R64.reuse, R9, R8 ;  /* 0x0000000940087223 */ /* 0x040fe40000000008 */
[----:B------:R-:W-:Y:S02]  /*1f210*/  FFMA R28, R64, R29, R28 ;  /* 0x0000001d401c7223 */ /* 0x000fe4000000001c */
[----:B------:R-:W-:Y:S02]  /*1f220*/  FFMA R36, R7, R36, R67 ;  /* 0x0000002407247223 */ /* 0x000fe40000000043 */
[----:B------:R-:W-:Y:S02]  /*1f230*/  FFMA R16, R56, R17, R16 ;  /* 0x0000001138107223 */ /* 0x000fe40000000010 */
[----:B------:R-:W-:-:S02]  /*1f240*/  FFMA R64, R62, R51, R50 ;  /* 0x000000333e407223 */ /* 0x000fc40000000032 */
[C---:B------:R-:W-:Y:S01]  /*1f250*/  FFMA R66, R62.reuse, R35, R34 ;  /* 0x000000233e427223 */ /* 0x040fe20000000022 */
[----:B------:R-:W1:Y:S01]  /*1f260*/  LDS.128 R48, [0x3260] ;  /* 0x00326000ff307984 */ /* 0x000e620000000c00 */
[----:B------:R-:W-:-:S03]  /*1f270*/  FFMA R60, R62, R43, R42 ;  /* 0x0000002b3e3c7223 */ /* 0x000fc6000000002a */
[----:B------:R-:W3:Y:S01]  /*1f280*/  LDS.128 R32, [0x3140] ;  /* 0x00314000ff207984 */ /* 0x000ee20000000c00 */
[----:B------:R-:W-:-:S03]  /*1f290*/  FFMA R36, R56, R37, R36 ;  /* 0x0000002538247223 */ /* 0x000fc60000000024 */
[----:B------:R-:W4:Y:S01]  /*1f2a0*/  LDS.128 R40, [0x3240] ;  /* 0x00324000ff287984 */ /* 0x000f220000000c00 */
[----:B------:R-:W-:Y:S02]  /*1f2b0*/  FFMA R16, R5, R18, R16 ;  /* 0x0000001205107223 */ /* 0x000fe40000000010 */
[C---:B------:R-:W-:Y:S02]  /*1f2c0*/  FFMA R26, R53.reuse, R26, R24 ;  /* 0x0000001a351a7223 */ /* 0x040fe40000000018 */
[C---:B------:R-:W-:Y:S02]  /*1f2d0*/  FFMA R21, R53.reuse, R22, R21 ;  /* 0x0000001635157223 */ /* 0x040fe40000000015 */
[C---:B------:R-:W-:Y:S02]  /*1f2e0*/  FFMA R8, R53.reuse, R10, R8 ;  /* 0x0000000a35087223 */ /* 0x040fe40000000008 */
[----:B------:R-:W-:Y:S02]  /*1f2f0*/  FFMA R30, R53, R30, R28 ;  /* 0x0000001e351e7223 */ /* 0x000fe4000000001c */
[----:B------:R-:W-:-:S02]  /*1f300*/  FFMA R36, R5, R38, R36 ;  /* 0x0000002605247223 */ /* 0x000fc40000000024 */
[----:B------:R-:W-:Y:S02]  /*1f310*/  FFMA R53, R52, R19, R16 ;  /* 0x0000001334357223 */ /* 0x000fe40000000010 */
[----:B------:R-:W5:Y:S01]  /*1f320*/  LDS.128 R16, [0x32c0] ;  /* 0x0032c000ff107984 */ /* 0x000f620000000c00 */
[----:B------:R-:W-:Y:S02]  /*1f330*/  FFMA R72, R62, R27, R26 ;  /* 0x0000001b3e487223 */ /* 0x000fe4000000001a */
[----:B------:R-:W-:Y:S01]  /*1f340*/  FFMA R59, R52, R39, R36 ;  /* 0x00000027343b7223 */ /* 0x000fe20000000024 */
[----:B------:R-:W5:Y:S04]  /*1f350*/  LDS.128 R24, [0x3220] ;  /* 0x00322000ff187984 */ /* 0x000f680000000c00 */
[----:B------:R-:W5:Y:S01]  /*1f360*/  LDS.128 R36, [0x31c0] ;  /* 0x0031c000ff247984 */ /* 0x000f620000000c00 */
[----:B------:R-:W-:-:S02]  /*1f370*/  FFMA R63, R62, R31, R30 ;  /* 0x0000001f3e3f7223 */ /* 0x000fc4000000001e */
[C---:B------:R-:W-:Y:S01]  /*1f380*/  FFMA R54, R62.reuse, R23, R21 ;  /* 0x000000173e367223 */ /* 0x040fe20000000015 */
[----:B------:R-:W-:Y:S01]  /*1f390*/  LDS.128 R28, [0x32a0] ;  /* 0x0032a000ff1c7984 */ /* 0x000fe20000000c00 */
[----:B0-----:R-:W-:Y:S02]  /*1f3a0*/  FFMA R12, R7, R12, R63 ;  /* 0x0000000c070c7223 */ /* 0x001fe4000000003f */
[----:B------:R-:W-:Y:S01]  /*1f3b0*/  FFMA R58, R62, R11, R8 ;  /* 0x0000000b3e3a7223 */ /* 0x000fe20000000008 */
[----:B------:R-:W-:Y:S01]  /*1f3c0*/  LDS R63, [R3.X4+0x1880] ;  /* 0x00188000033f7984 */ /* 0x000fe20000004800 */
[----:B------:R-:W-:-:S03]  /*1f3d0*/  FFMA R12, R56, R13, R12 ;  /* 0x0000000d380c7223 */ /* 0x000fc6000000000c */
[----:B------:R-:W0:Y:S01]  /*1f3e0*/  LDS.128 R8, [0x3280] ;  /* 0x00328000ff087984 */ /* 0x000e220000000c00 */
[----:B------:R-:W-:Y:S02]  /*1f3f0*/  FFMA R14, R5, R14, R12 ;  /* 0x0000000e050e7223 */ /* 0x000fe4000000000c */
[C---:B-1----:R-:W-:Y:S01]  /*1f400*/  FFMA R60, R7.reuse, R48, R60 ;  /* 0x00000030073c7223 */ /* 0x042fe2000000003c */
[----:B------:R-:W-:Y:S01]  /*1f410*/  LDS.128 R20, [0x31a0] ;  /* 0x0031a000ff147984 */ /* 0x000fe20000000c00 */
[C---:B---3--:R-:W-:Y:S02]  /*1f420*/  FFMA R32, R7.reuse, R32, R73 ;  /* 0x0000002007207223 */ /* 0x048fe40000000049 */
[----:B----4-:R-:W-:Y:S01]  /*1f430*/  FFMA R40, R7, R40, R54 ;  /* 0x0000002807287223 */ /* 0x010fe20000000036 */
[----:B------:R-:W-:Y:S01]  /*1f440*/  LDS R73, [R3.X4+0x24c0] ;  /* 0x0024c00003497984 */ /* 0x000fe20000004800 */
[C---:B------:R-:W-:Y:S02]  /*1f450*/  FFMA R60, R56.reuse, R49, R60 ;  /* 0x00000031383c7223 */ /* 0x040fe4000000003c */
[C---:B------:R-:W-:Y:S01]  /*1f460*/  FFMA R32, R56.reuse, R33, R32 ;  /* 0x0000002138207223 */ /* 0x040fe20000000020 */
[----:B------:R-:W-:Y:S01]  /*1f470*/  LDS R48, [R3.X4+0x2ae0] ;  /* 0x002ae00003307984 */ /* 0x000fe20000004800 */
[----:B------:R-:W-:-:S02]  /*1f480*/  FFMA R40, R56, R41, R40 ;  /* 0x0000002938287223 */ /* 0x000fc40000000028 */
[C---:B------:R-:W-:Y:S02]  /*1f490*/  FFMA R49, R52.reuse, R15, R14 ;  /* 0x0000000f34317223 */ /* 0x040fe4000000000e */
[----:B------:R-:W1:Y:S01]  /*1f4a0*/  LDS.128 R12, [0x3230] ;  /* 0x00323000ff0c7984 */ /* 0x000e620000000c00 */
[----:B------:R-:W-:Y:S02]  /*1f4b0*/  FFMA R32, R5, R34, R32 ;  /* 0x0000002205207223 */ /* 0x000fe40000000020 */
[----:B-----5:R-:W-:Y:S02]  /*1f4c0*/  FFMA R16, R7, R16, R58 ;  /* 0x0000001007107223 */ /* 0x020fe4000000003a */
[----:B------:R-:W-:Y:S01]  /*1f4d0*/  FFMA R40, R5, R42, R40 ;  /* 0x0000002a05287223 */ /* 0x000fe20000000028 */
[----:B------:R-:W3:Y:S01]  /*1f4e0*/  LDS R58, [R3.X4+0x1ea0] ;  /* 0x001ea000033a7984 */ /* 0x000ee20000004800 */
[----:B------:R-:W-:Y:S02]  /*1f4f0*/  FFMA R24, R7, R24, R57 ;  /* 0x0000001807187223 */ /* 0x000fe40000000039 */
[----:B------:R-:W-:-:S02]  /*1f500*/  FFMA R57, R52, R43, R40 ;  /* 0x0000002b34397223 */ /* 0x000fc40000000028 */
[----:B------:R-:W-:Y:S01]  /*1f510*/  FFMA R36, R7, R36, R72 ;  /* 0x0000002407247223 */ /* 0x000fe20000000048 */
[----:B------:R-:W4:Y:S01]  /*1f520*/  LDS.128 R40, [0x3150] ;  /* 0x00315000ff287984 */ /* 0x000f220000000c00 */
[----:B------:R-:W-:-:S03]  /*1f530*/  FFMA R72, R52, R35, R32 ;  /* 0x0000002334487223 */ /* 0x000fc60000000020 */
[----:B------:R-:W5:Y:S01]  /*1f540*/  LDS.128 R32, [0x3290] ;  /* 0x00329000ff207984 */ /* 0x000f620000000c00 */
[----:B------:R-:W-:-:S04]  /*1f550*/  FFMA R24, R56, R25, R24 ;  /* 0x0000001938187223 */ /* 0x000fc80000000018 */
[----:B------:R-:W-:Y:S02]  /*1f560*/  FFMA R24, R5, R26, R24 ;  /* 0x0000001a05187223 */ /* 0x000fe40000000018 */
[----:B0-----:R-:W-:Y:S02]  /*1f570*/  FFMA R8, R7, R8, R71 ;  /* 0x0000000807087223 */ /* 0x001fe40000000047 */
[----:B------:R-:W-:Y:S02]  /*1f580*/  FFMA R67, R52, R27, R24 ;  /* 0x0000001b34437223 */ /* 0x000fe40000000018 */
[----:B------:R-:W-:Y:S01]  /*1f590*/  FFMA R8, R56, R9, R8 ;  /* 0x0000000938087223 */ /* 0x000fe20000000008 */
[----:B------:R-:W-:Y:S03]  /*1f5a0*/  LDS.128 R24, [0x3190] ;  /* 0x00319000ff187984 */ /* 0x000fe60000000c00 */
[----:B------:R-:W-:-:S02]  /*1f5b0*/  FFMA R8, R5, R10, R8 ;  /* 0x0000000a05087223 */ /* 0x000fc40000000008 */
[----:B------:R-:W-:-:S04]  /*1f5c0*/  IMAD.WIDE R68, R69, R0, c[0x0][0x160] ;  /* 0x0000580045447625 */ /* 0x000fc800078e0200 */
[----:B-1----:R-:W-:Y:S01]  /*1f5d0*/  FFMA R12, R63, R12, R67 ;  /* 0x0000000c3f0c7223 */ /* 0x002fe20000000043 */
[----:B------:R0:W2:Y:S01]  /*1f5e0*/  LDG.E.CONSTANT R6, [R68.64] ;  /* 0x0000000444067981 */ /* 0x0000a2000c1e9900 */
[----:B------:R-:W-:Y:S02]  /*1f5f0*/  FFMA R62, R52, R11, R8 ;  /* 0x0000000b343e7223 */ /* 0x000fe40000000008 */
[----:B------:R-:W-:Y:S01]  /*1f600*/  FFMA R50, R5, R50, R60 ;  /* 0x0000003205327223 */ /* 0x000fe2000000003c */
[----:B------:R0:W2:Y:S01]  /*1f610*/  LDG.E.CONSTANT R74, [R68.64+0x3d40] ;  /* 0x003d4004444a7981 */ /* 0x0000a2000c1e9900 */
[----:B---3--:R-:W-:-:S03]  /*1f620*/  FFMA R12, R58, R13, R12 ;  /* 0x0000000d3a0c7223 */ /* 0x008fc6000000000c */
[----:B------:R0:W3:Y:S01]  /*1f630*/  LDG.E.CONSTANT R60, [R68.64+0x1880] ;  /* 0x00188004443c7981 */ /* 0x0000e2000c1e9900 */
[----:B------:R-:W-:Y:S02]  /*1f640*/  FFMA R14, R73, R14, R12 ;  /* 0x0000000e490e7223 */ /* 0x000fe4000000000c */
[C---:B----4-:R-:W-:Y:S01]  /*1f650*/  FFMA R40, R63.reuse, R40, R72 ;  /* 0x000000283f287223 */ /* 0x050fe20000000048 */
[----:B------:R0:W4:Y:S01]  /*1f660*/  LDG.E.CONSTANT R12, [R68.64+0xc40] ;  /* 0x000c4004440c7981 */ /* 0x000122000c1e9900 */
[----:B-----5:R-:W-:-:S03]  /*1f670*/  FFMA R32, R63, R32, R62 ;  /* 0x000000203f207223 */ /* 0x020fc6000000003e */
[----:B------:R0:W5:Y:S04]  /*1f680*/  LDG.E.CONSTANT R72, [R68.64+0x3100] ;  /* 0x0031000444487981 */ /* 0x000168000c1e9900 */
[----:B------:R0:W5:Y:S04]  /*1f690*/  LDG.E.CONSTANT R62, [R68.64+0x24c0] ;  /* 0x0024c004443e7981 */ /* 0x000168000c1e9900 */
[----:B------:R0:W5:Y:S04]  /*1f6a0*/  LDG.E.CONSTANT R76, [R68.64+0x4980] ;  /* 0x00498004444c7981 */ /* 0x000168000c1e9900 */
[----:B------:R0:W5:Y:S01]  /*1f6b0*/  LDG.E.CONSTANT R78, [R68.64+0x55c0] ;  /* 0x0055c004444e7981 */ /* 0x000162000c1e9900 */
[----:B------:R-:W-:-:S03]  /*1f6c0*/  FFMA R44, R7, R44, R65 ;  /* 0x0000002c072c7223 */ /* 0x000fc60000000041 */
[----:B------:R-:W1:Y:S01]  /*1f6d0*/  LDS.128 R8, [0x31e0] ;  /* 0x0031e000ff087984 */ /* 0x000e620000000c00 */
[----:B------:R-:W-:-:S04]  /*1f6e0*/  FFMA R44, R56, R45, R44 ;  /* 0x0000002d382c7223 */ /* 0x000fc8000000002c */
[----:B------:R-:W-:-:S04]  /*1f6f0*/  FFMA R44, R5, R46, R44 ;  /* 0x0000002e052c7223 */ /* 0x000fc8000000002c */
[----:B------:R-:W-:Y:S02]  /*1f700*/  FFMA R65, R52, R47, R44 ;  /* 0x0000002f34417223 */ /* 0x000fe4000000002c */
[----:B------:R-:W0:Y:S01]  /*1f710*/  LDS.128 R44, [0x32e0] ;  /* 0x0032e000ff2c7984 */ /* 0x000e220000000c00 */
[C---:B------:R-:W-:Y:S02]  /*1f720*/  FFMA R28, R7.reuse, R28, R70 ;  /* 0x0000001c071c7223 */ /* 0x040fe40000000046 */
[C---:B------:R-:W-:Y:S02]  /*1f730*/  FFMA R36, R56.reuse, R37, R36 ;  /* 0x0000002538247223 */ /* 0x040fe40000000024 */
[----:B------:R-:W-:Y:S02]  /*1f740*/  FFMA R28, R56, R29, R28 ;  /* 0x0000001d381c7223 */ /* 0x000fe4000000001c */
[----:B------:R-:W-:Y:S02]  /*1f750*/  FFMA R20, R7, R20, R55 ;  /* 0x0000001407147223 */ /* 0x000fe40000000037 */
[----:B------:R-:W-:-:S02]  /*1f760*/  FFMA R28, R5, R30, R28 ;  /* 0x0000001e051c7223 */ /* 0x000fc4000000001c */
[C---:B------:R-:W-:Y:S02]  /*1f770*/  FFMA R36, R5.reuse, R38, R36 ;  /* 0x0000002605247223 */ /* 0x040fe40000000024 */
[C---:B------:R-:W-:Y:S02]  /*1f780*/  FFMA R16, R56.reuse, R17, R16 ;  /* 0x0000001138107223 */ /* 0x040fe40000000010 */
[----:B------:R-:W-:Y:S02]  /*1f790*/  FFMA R20, R56, R21, R20 ;  /* 0x0000001538147223 */ /* 0x000fe40000000014 */
[C---:B------:R-:W-:Y:S02]  /*1f7a0*/  FFMA R71, R52.reuse, R31, R28 ;  /* 0x0000001f34477223 */ /* 0x040fe4000000001c */
[----:B------:R-:W-:Y:S01]  /*1f7b0*/  FFMA R55, R52, R39, R36 ;  /* 0x0000002734377223 */ /* 0x000fe20000000024 */
[----:B------:R-:W0:Y:S01]  /*1f7c0*/  LDS.128 R28, [0x3130] ;  /* 0x00313000ff1c7984 */ /* 0x000e220000000c00 */
[----:B------:R-:W-:-:S03]  /*1f7d0*/  FFMA R16, R5, R18, R16 ;  /* 0x0000001205107223 */ /* 0x000fc60000000010 */
[----:B------:R-:W0:Y:S01]  /*1f7e0*/  LDS.128 R36, [0x3210] ;  /* 0x00321000ff247984 */ /* 0x000e220000000c00 */
[----:B-1----:R-:W-:-:S04]  /*1f7f0*/  FFMA R8, R7, R8, R66 ;  /* 0x0000000807087223 */ /* 0x002fc80000000042 */
[----:B------:R-:W-:Y:S02]  /*1f800*/  FFMA R8, R56, R9, R8 ;  /* 0x0000000938087223 */ /* 0x000fe40000000008 */
[C---:B------:R-:W-:Y:S02]  /*1f810*/  FFMA R20, R5.reuse, R22, R20 ;  /* 0x0000001605147223 */ /* 0x040fe40000000014 */
[----:B------:R-:W-:Y:S02]  /*1f820*/  FFMA R8, R5, R10, R8 ;  /* 0x0000000a05087223 */ /* 0x000fe40000000008 */
[----:B0-----:R-:W-:Y:S02]  /*1f830*/  FFMA R44, R7, R44, R64 ;  /* 0x0000002c072c7223 */ /* 0x001fe40000000040 */
[----:B------:R-:W-:Y:S02]  /*1f840*/  FFMA R54, R52, R19, R16 ;  /* 0x0000001334367223 */ /* 0x000fe40000000010 */
[----:B------:R-:W-:Y:S01]  /*1f850*/  FFMA R44, R56, R45, R44 ;  /* 0x0000002d382c7223 */ /* 0x000fe2000000002c */
[----:B------:R-:W0:Y:S01]  /*1f860*/  LDS.128 R16, [0x31b0] ;  /* 0x0031b000ff107984 */ /* 0x000e220000000c00 */
[----:B------:R-:W-:-:S02]  /*1f870*/  FFMA R70, R52, R23, R20 ;  /* 0x0000001734467223 */ /* 0x000fc40000000014 */
[----:B------:R-:W-:Y:S01]  /*1f880*/  FFMA R56, R52, R11, R8 ;  /* 0x0000000b34387223 */ /* 0x000fe20000000008 */
[----:B------:R-:W1:Y:S04]  /*1f890*/  LDS.128 R20, [0x3110] ;  /* 0x00311000ff147984 */ /* 0x000e680000000c00 */
[----:B------:R-:W1:Y:S01]  /*1f8a0*/  LDS.128 R8, [0x32b0] ;  /* 0x0032b000ff087984 */ /* 0x000e620000000c00 */
[----:B------:R-:W-:Y:S02]  /*1f8b0*/  FFMA R32, R58, R33, R32 ;  /* 0x000000213a207223 */ /* 0x000fe40000000020 */
[C---:B------:R-:W-:Y:S02]  /*1f8c0*/  FFMA R28, R63.reuse, R28, R65 ;  /* 0x0000001c3f1c7223 */ /* 0x040fe40000000041 */
[----:B------:R-:W-:-:S02]  /*1f8d0*/  FFMA R36, R63, R36, R61 ;  /* 0x000000243f247223 */ /* 0x000fc4000000003d */
[C---:B------:R-:W-:Y:S02]  /*1f8e0*/  FFMA R28, R58.reuse, R29, R28 ;  /* 0x0000001d3a1c7223 */ /* 0x040fe4000000001c */
[----:B------:R-:W-:Y:S02]  /*1f8f0*/  FFMA R36, R58, R37, R36 ;  /* 0x000000253a247223 */ /* 0x000fe40000000024 */
[C---:B------:R-:W-:Y:S02]  /*1f900*/  FFMA R32, R73.reuse, R34, R32 ;  /* 0x0000002249207223 */ /* 0x040fe40000000020 */
[C---:B------:R-:W-:Y:S02]  /*1f910*/  FFMA R7, R73.reuse, R38, R36 ;  /* 0x0000002649077223 */ /* 0x040fe40000000024 */
[----:B------:R-:W-:Y:S02]  /*1f920*/  FFMA R28, R73, R30, R28 ;  /* 0x0000001e491c7223 */ /* 0x000fe4000000001c */
[----:B------:R-:W-:-:S02]  /*1f930*/  FFMA R24, R63, R24, R59 ;  /* 0x000000183f187223 */ /* 0x000fc4000000003b */
[----:B------:R-:W-:Y:S02]  /*1f940*/  FFMA R7, R48, R39, R7 ;  /* 0x0000002730077223 */ /* 0x000fe40000000007 */
[C---:B0-----:R-:W-:Y:S01]  /*1f950*/  FFMA R16, R63.reuse, R16, R70 ;  /* 0x000000103f107223 */ /* 0x041fe20000000046 */
[----:B------:R-:W0:Y:S01]  /*1f960*/  LDS.128 R36, [0x3170] ;  /* 0x00317000ff247984 */ /* 0x000e220000000c00 */
[----:B-1----:R-:W-:Y:S02]  /*1f970*/  FFMA R20, R20, R63, R53 ;  /* 0x0000003f14147223 */ /* 0x002fe40000000035 */
[----:B------:R-:W-:Y:S02]  /*1f980*/  FFMA R8, R63, R8, R71 ;  /* 0x000000083f087223 */ /* 0x000fe40000000047 */
[C---:B------:R-:W-:Y:S02]  /*1f990*/  FFMA R16, R58.reuse, R17, R16 ;  /* 0x000000113a107223 */ /* 0x040fe40000000010 */
[----:B------:R-:W-:-:S02]  /*1f9a0*/  FFMA R20, R58, R21, R20 ;  /* 0x000000153a147223 */ /* 0x000fc40000000014 */
[----:B------:R-:W-:Y:S02]  /*1f9b0*/  FFMA R70, R48, R35, R32 ;  /* 0x0000002330467223 */ /* 0x000fe40000000020 */
[C---:B------:R-:W-:Y:S01]  /*1f9c0*/  FFMA R13, R58.reuse, R9, R8 ;  /* 0x000000093a0d7223 */ /* 0x040fe20000000008 */
[----:B------:R-:W1:Y:S01]  /*1f9d0*/  LDS.128 R32, [0x32d0] ;  /* 0x0032d000ff207984 */ /* 0x000e620000000c00 */
[----:B------:R-:W-:Y:S02]  /*1f9e0*/  FFMA R24, R58, R25, R24 ;  /* 0x000000193a187223 */ /* 0x000fe40000000018 */
[----:B------:R-:W-:Y:S02]  /*1f9f0*/  FFMA R8, R48, R31, R28 ;  /* 0x0000001f30087223 */ /* 0x000fe4000000001c */
[----:B------:R-:W1:Y:S01]  /*1fa00*/  LDS.128 R28, [0x3250] ;  /* 0x00325000ff1c7984 */ /* 0x000e620000000c00 */
[----:B------:R-:W-:Y:S02]  /*1fa10*/  FFMA R16, R73, R18, R16 ;  /* 0x0000001249107223 */ /* 0x000fe40000000010 */
[----:B------:R-:W-:-:S02]  /*1fa20*/  FFMA R44, R5, R46, R44 ;  /* 0x0000002e052c7223 */ /* 0x000fc4000000002c */
[C---:B------:R-:W-:Y:S02]  /*1fa30*/  FFMA R20, R73.reuse, R22, R20 ;  /* 0x0000001649147223 */ /* 0x040fe40000000014 */
[----:B------:R-:W-:Y:S02]  /*1fa40*/  FFMA R5, R73, R26, R24 ;  /* 0x0000001a49057223 */ /* 0x000fe40000000018 */
[----:B------:R-:W-:Y:S02]  /*1fa50*/  FFMA R51, R52, R51, R50 ;  /* 0x0000003334337223 */ /* 0x000fe40000000032 */
[----:B------:R-:W-:Y:S02]  /*1fa60*/  FFMA R9, R48, R19, R16 ;  /* 0x0000001330097223 */ /* 0x000fe40000000010 */
[----:B------:R-:W-:Y:S01]  /*1fa70*/  FFMA R52, R52, R47, R44 ;  /* 0x0000002f34347223 */ /* 0x000fe2000000002c */
[----:B------:R-:W1:Y:S01]  /*1fa80*/  LDS.128 R16, [0x3270] ;  /* 0x00327000ff107984 */ /* 0x000e620000000c00 */
[----:B------:R-:W-:-:S02]  /*1fa90*/  FFMA R50, R48, R23, R20 ;  /* 0x0000001730327223 */ /* 0x000fc40000000014 */
[----:B------:R-:W-:Y:S01]  /*1faa0*/  FFMA R5, R48, R27, R5 ;  /* 0x0000001b30057223 */ /* 0x000fe20000000005 */
[----:B------:R-:W-:Y:S04]  /*1fab0*/  LDS.128 R44, [0x31f0] ;  /* 0x0031f000ff2c7984 */ /* 0x000fe80000000c00 */
[----:B------:R-:W1:Y:S04]  /*1fac0*/  LDS.128 R24, [0x31d0] ;  /* 0x0031d000ff187984 */ /* 0x000e680000000c00 */
[----:B------:R-:W1:Y:S01]  /*1fad0*/  LDS.128 R20, [0x32f0] ;  /* 0x0032f000ff147984 */ /* 0x000e620000000c00 */
[----:B0-----:R-:W-:-:S02]  /*1fae0*/  FFMA R36, R63, R36, R49 ;  /* 0x000000243f247223 */ /* 0x001fc40000000031 */
[----:B------:R-:W-:Y:S01]  /*1faf0*/  FFMA R10, R73, R10, R13 ;  /* 0x0000000a490a7223 */ /* 0x000fe2000000000d */
[----:B------:R-:W-:Y:S06]  /*1fb00*/  BAR.SYNC 0x0 ;  /* 0x0000000000007b1d */ /* 0x000fec0000000000 */
[C---:B-1----:R-:W-:Y:S02]  /*1fb10*/  FFMA R32, R63.reuse, R32, R54 ;  /* 0x000000203f207223 */ /* 0x042fe40000000036 */
[----:B------:R-:W-:Y:S02]  /*1fb20*/  FFMA R28, R63, R28, R57 ;  /* 0x0000001c3f1c7223 */ /* 0x000fe40000000039 */
[----:B------:R-:W-:-:S02]  /*1fb30*/  FFMA R32, R58, R33, R32 ;  /* 0x000000213a207223 */ /* 0x000fc40000000020 */
[C---:B------:R-:W-:Y:S02]  /*1fb40*/  FFMA R36, R58.reuse, R37, R36 ;  /* 0x000000253a247223 */ /* 0x040fe40000000024 */
[C---:B------:R-:W-:Y:S02]  /*1fb50*/  FFMA R40, R58.reuse, R41, R40 ;  /* 0x000000293a287223 */ /* 0x040fe40000000028 */
[----:B------:R-:W-:Y:S01]  /*1fb60*/  FFMA R28, R58, R29, R28 ;  /* 0x0000001d3a1c7223 */ /* 0x000fe2000000001c */
[----:B------:R0:W-:Y:S01]  /*1fb70*/  @!P0 STS [R3.X4+0x3100], R4 ;  /* 0x0031000403008388 */ /* 0x0001e20000004800 */
[----:B------:R-:W-:Y:S02]  /*1fb80*/  FFMA R11, R48, R11, R10 ;  /* 0x0000000b300b7223 */ /* 0x000fe4000000000a */
[----:B------:R-:W-:Y:S02]  /*1fb90*/  FFMA R32, R73, R34, R32 ;  /* 0x0000002249207223 */ /* 0x000fe40000000020 */
[----:B------:R-:W-:-:S02]  /*1fba0*/  FFMA R16, R63, R16, R51 ;  /* 0x000000103f107223 */ /* 0x000fc40000000033 */
[C---:B------:R-:W-:Y:S02]  /*1fbb0*/  FFMA R36, R73.reuse, R38, R36 ;  /* 0x0000002649247223 */ /* 0x040fe40000000024 */
[C---:B------:R-:W-:Y:S02]  /*1fbc0*/  FFMA R10, R73.reuse, R30, R28 ;  /* 0x0000001e490a7223 */ /* 0x040fe4000000001c */
[----:B0-----:R-:W-:Y:S02]  /*1fbd0*/  FFMA R4, R73, R42, R40 ;  /* 0x0000002a49047223 */ /* 0x001fe40000000028 */
[C---:B------:R-:W-:Y:S02]  /*1fbe0*/  FFMA R24, R63.reuse, R24, R55 ;  /* 0x000000183f187223 */ /* 0x040fe40000000037 */
        /* <DEDUP_REMOVED lines=9> */
[C---:B------:R-:W-:Y:S02]  /*1fc80*/  FFMA R16, R48.reuse, R39, R36 ;  /* 0x0000002730107223 */ /* 0x040fe40000000024 */
[----:B------:R-:W-:Y:S01]  /*1fc90*/  FFMA R15, R48, R15, R14 ;  /* 0x0000000f300f7223 */ /* 0x000fe2000000000e */
[----:B--2---:R-:W-:Y:S04]  /*1fca0*/  STS [R3.X4], R6 ;  /* 0x0000000603007388 */ /* 0x004fe80000004800 */
[----:B------:R-:W-:Y:S04]  /*1fcb0*/  STS [R3.X4+0x1ea0], R74 ;  /* 0x001ea04a03007388 */ /* 0x000fe80000004800 */
[----:B---3--:R-:W-:Y:S04]  /*1fcc0*/  STS [R3.X4+0xc40], R60 ;  /* 0x000c403c03007388 */ /* 0x008fe80000004800 */
[----:B----4-:R-:W-:Y:S04]  /*1fcd0*/  STS [R3.X4+0x620], R12 ;  /* 0x0006200c03007388 */ /* 0x010fe80000004800 */
[----:B-----5:R-:W-:Y:S04]  /*1fce0*/  STS [R3.X4+0x1880], R72 ;  /* 0x0018804803007388 */ /* 0x020fe80000004800 */
[----:B------:R-:W-:Y:S04]  /*1fcf0*/  STS [R3.X4+0x1260], R62 ;  /* 0x0012603e03007388 */ /* 0x000fe80000004800 */
[----:B------:R-:W-:Y:S04]  /*1fd00*/  STS [R3.X4+0x24c0], R76 ;  /* 0x0024c04c03007388 */ /* 0x000fe80000004800 */
[----:B------:R-:W-:Y:S04]  /*1fd10*/  STS [R3.X4+0x2ae0], R78 ;  /* 0x002ae04e03007388 */ /* 0x000fe80000004800 */
[----:B------:R-:W-:Y:S06]  /*1fd20*/  BAR.SYNC 0x0 ;  /* 0x0000000000007b1d */ /* 0x000fec0000000000 */
[----:B------:R-:W-:Y:S04]  /*1fd30*/  LDS R71, [R3.X4] ;  /* 0x0000000003477984 */ /* 0x000fe80000004800 */
[----:B------:R-:W0:Y:S04]  /*1fd40*/  LDS.128 R56, [0x3120] ;  /* 0x00312000ff387984 */ /* 0x000e280000000c00 */
[----:B------:R-:W1:Y:S04]  /*1fd50*/  LDS.128 R32, [0x31a0] ;  /* 0x0031a000ff207984 */ /* 0x000e680000000c00 */
[----:B------:R-:W2:Y:S04]  /*1fd60*/  LDS.128 R36, [0x3220] ;  /* 0x00322000ff247984 */ /* 0x000ea80000000c00 */
[----:B------:R-:W3:Y:S04]  /*1fd70*/  LDS.128 R40, [0x32a0] ;  /* 0x0032a000ff287984 */ /* 0x000ee80000000c00 */
[----:B------:R-:W4:Y:S04]  /*1fd80*/  LDS.128 R28, [0x3240] ;  /* 0x00324000ff1c7984 */ /* 0x000f280000000c00 */
[----:B------:R-:W5:Y:S01]  /*1fd90*/  LDS.128 R64, [0x3100] ;  /* 0x00310000ff407984 */ /* 0x000f620000000c00 */
[----:B------:R-:W-:-:S02]  /*1fda0*/  FFMA R44, R73, R46, R44 ;  /* 0x0000002e492c7223 */ /* 0x000fc4000000002c */
[C---:B------:R-:W-:Y:S01]  /*1fdb0*/  FFMA R18, R73.reuse, R18, R17 ;  /* 0x0000001249127223 */ /* 0x040fe20000000011 */
[----:B------:R-:W-:Y:S01]  /*1fdc0*/  LDS.128 R60, [0x3180] ;  /* 0x00318000ff3c7984 */ /* 0x000fe20000000c00 */
[C---:B------:R-:W-:Y:S02]  /*1fdd0*/  FFMA R22, R73.reuse, R22, R20 ;  /* 0x0000001649167223 */ /* 0x040fe40000000014 */
[----:B------:R-:W-:Y:S01]  /*1fde0*/  FFMA R6, R73, R26, R24 ;  /* 0x0000001a49067223 */ /* 0x000fe20000000018 */
[----:B------:R-:W-:Y:S04]  /*1fdf0*/  LDS R72, [R3.X4+0x620] ;  /* 0x0006200003487984 */ /* 0x000fe80000004800 */
[----:B------:R-:W-:Y:S01]  /*1fe00*/  LDS.128 R52, [0x3280] ;  /* 0x00328000ff347984 */ /* 0x000fe20000000c00 */
[----:B0-----:R-:W-:-:S02]  /*1fe10*/  FFMA R56, R71, R56, R8 ;  /* 0x0000003847387223 */ /* 0x001fc40000000008 */
[C---:B-1----:R-:W-:Y:S02]  /*1fe20*/  FFMA R32, R71.reuse, R32, R9 ;  /* 0x0000002047207223 */ /* 0x042fe40000000009 */
[C---:B--2---:R-:W-:Y:S02]  /*1fe30*/  FFMA R36, R71.reuse, R36, R15 ;  /* 0x0000002447247223 */ /* 0x044fe4000000000f */
[----:B------:R-:W0:Y:S01]  /*1fe40*/  LDS.128 R12, [0x31e0] ;  /* 0x0031e000ff0c7984 */ /* 0x000e220000000c00 */
[C---:B---3--:R-:W-:Y:S02]  /*1fe50*/  FFMA R40, R71.reuse, R40, R11 ;  /* 0x0000002847287223 */ /* 0x048fe4000000000b */
[----:B----4-:R-:W-:Y:S02]  /*1fe60*/  FFMA R28, R71, R28, R10 ;  /* 0x0000001c471c7223 */ /* 0x010fe4000000000a */
[----:B------:R-:W1:Y:S01]  /*1fe70*/  LDS.128 R8, [0x3160] ;  /* 0x00316000ff087984 */ /* 0x000e620000000c00 */
[----:B------:R-:W-:-:S02]  /*1fe80*/  FFMA R17, R48, R47, R44 ;  /* 0x0000002f30117223 */ /* 0x000fc4000000002c */
[C---:B------:R-:W-:Y:S01]  /*1fe90*/  FFMA R20, R48.reuse, R19, R18 ;  /* 0x0000001330147223 */ /* 0x040fe20000000012 */
[----:B------:R-:W2:Y:S01]  /*1fea0*/  LDS.128 R44, [0x3140] ;  /* 0x00314000ff2c7984 */ /* 0x000ea20000000c00 */
[C---:B------:R-:W-:Y:S02]  /*1feb0*/  FFMA R6, R48.reuse, R27, R6 ;  /* 0x0000001b30067223 */ /* 0x040fe40000000006 */
[----:B------:R-:W-:Y:S01]  /*1fec0*/  FFMA R69, R48, R23, R22 ;  /* 0x0000001730457223 */ /* 0x000fe20000000016 */
[----:B------:R-:W3:Y:S01]  /*1fed0*/  LDS.128 R24, [0x31c0] ;  /* 0x0031c000ff187984 */ /* 0x000ee20000000c00 */
[----:B-----5:R-:W-:-:S03]  /*1fee0*/  FFMA R64, R64, R71, R50 ;  /* 0x0000004740407223 */ /* 0x020fc60000000032 */
[----:B------:R-:W4:Y:S01]  /*1fef0*/  LDS.128 R48, [0x3200] ;  /* 0x00320000ff307984 */ /* 0x000f220000000c00 */
[C---:B0-----:R-:W-:Y:S02]  /*1ff00*/  FFMA R12, R71.reuse, R12, R17 ;  /* 0x0000000c470c7223 */ /* 0x041fe40000000011 */
[C---:B-1----:R-:W-:Y:S02]  /*1ff10*/  FFMA R8, R71.reuse, R8, R16 ;  /* 0x0000000847087223 */ /* 0x042fe40000000010 */
[----:B------:R-:W0:Y:S01]  /*1ff20*/  LDS.128 R16, [0x3260] ;  /* 0x00326000ff107984 */ /* 0x000e220000000c00 */
[C---:B------:R-:W-:Y:S02]  /*1ff30*/  FFMA R5, R71.reuse, R60, R5 ;  /* 0x0000003c47057223 */ /* 0x040fe40000000005 */
[----:B--2---:R-:W-:Y:S02]  /*1ff40*/  FFMA R44, R71, R44, R4 ;  /* 0x0000002c472c7223 */ /* 0x004fe40000000004 */
[----:B------:R-:W-:-:S02]  /*1ff50*/  FFMA R61, R72, R61, R5 ;  /* 0x0000003d483d7223 */ /* 0x000fc40000000005 */
[C---:B---3--:R-:W-:Y:S02]  /*1ff60*/  FFMA R24, R71.reuse, R24, R6 ;  /* 0x0000001847187223 */ /* 0x048fe40000000006 */
[C---:B----4-:R-:W-:Y:S02]  /*1ff70*/  FFMA R48, R71.reuse, R48, R7 ;  /* 0x0000003047307223 */ /* 0x050fe40000000007 */
[----:B------:R-:W1:Y:S01]  /*1ff80*/  LDS.128 R4, [0x32c0] ;  /* 0x0032c000ff047984 */ /* 0x000e620000000c00 */
[----:B0-----:R-:W-:-:S03]  /*1ff90*/  FFMA R16, R71, R16, R20 ;  /* 0x0000001047107223 */ /* 0x001fc60000000014 */
[----:B------:R-:W0:Y:S01]  /*1ffa0*/  LDS.128 R20, [0x32e0] ;  /* 0x0032e000ff147984 */ /* 0x000e220000000c00 */
[C---:B------:R-:W-:Y:S01]  /*1ffb0*/  FFMA R33, R72.reuse, R33, R32 ;  /* 0x0000002148217223 */ /* 0x040fe20000000020 */
[----:B------:R-:W-:Y:S01]  /*1ffc0*/  @!P0 SHF.R.U32.HI R32, RZ, 0x3, R3 ;  /* 0x00000003ff208819 */ /* 0x000fe20000011603 */
[----:B------:R-:W-:Y:S01]  /*1ffd0*/  FFMA R49, R72, R49, R48 ;  /* 0x0000003148317223 */ /* 0x000fe20000000030 */
[----:B------:R-:W-:Y:S01]  /*1ffe0*/  @!P0 SHF.L.U32 R48, R2, 0xc, RZ ;  /* 0x0000000c02308819 */ /* 0x000fe200000006ff */
[C---:B------:R-:W-:Y:S02]  /*1fff0*/  FFMA R52, R71.reuse, R52, R70 ;  /* 0x0000003447347223 */ /* 0x040fe40000000046 */
[----:B-1----:R-:W-:Y:S02]  /*20000*/  FFMA R4, R71, R4, R68 ;  /* 0x0000000447047223 */ /* 0x002fe40000000044 */
[C---:B------:R-:W-:Y:S02]  /*20010*/  FFMA R65, R72.reuse, R65, R64 ;  /* 0x0000004148417223 */ /* 0x040fe40000000040 */
[----:B------:R-:W-:-:S02]  /*20020*/  FFMA R53, R72, R53, R52 ;  /* 0x0000003548357223 */ /* 0x000fc40000000034 */
[----:B------:R-:W-:Y:S02]  /*20030*/  FFMA R57, R72, R57, R56 ;  /* 0x0000003948397223 */ /* 0x000fe40000000038 */
[----:B0-----:R-:W-:Y:S01]  /*20040*/  FFMA R20, R71, R20, R69 ;  /* 0x0000001447147223 */ /* 0x001fe20000000045 */
[----:B------:R-:W-:Y:S02]  /*20050*/  @!P0 SHF.L.U32 R69, R32, 0x9, RZ ;  /* 0x0000000920458819 */ /* 0x000fe400000006ff */
[----:B------:R-:W-:Y:S02]  /*20060*/  @!P0 LOP3.LUT R32, R3, 0x7, RZ, 0xc0, !PT ;  /* 0x0000000703208812 */ /* 0x000fe400078ec0ff */
[----:B------:R-:W-:Y:S02]  /*20070*/  @!P0 LOP3.LUT R71, R48, 0xffffe000, RZ, 0xc0, !PT ;  /* 0xffffe00030478812 */ /* 0x000fe400078ec0ff */
[----:B------:R-:W-:-:S04]  /*20080*/  @!P0 LOP3.LUT R32, R69, 0xfffffe00, R32, 0xe2, !PT ;  /* 0xfffffe0045208812 */ /* 0x000fc800078ee220 */
[----:B------:R-:W-:-:S05]  /*20090*/  @!P0 IADD3 R71, R32, 0x150, R71 ;  /* 0x0000015020478810 */ /* 0x000fca0007ffe047 */
[----:B------:R-:W-:-:S04]  /*200a0*/  @!P0 IMAD.WIDE R70, R71, R0, c[0x0][0x168] ;  /* 0x00005a0047468625 */ /* 0x000fc800078e0200 */
[----:B------:R-:W-:Y:S01]  /*200b0*/  IADD3 R69, R81, 0x40500, RZ ;  /* 0x0004050051457810 */ /* 0x000fe20007ffe0ff */
[C---:B------:R-:W-:Y:S01]  /*200c0*/  FFMA R37, R72.reuse, R37, R36 ;  /* 0x0000002548257223 */ /* 0x040fe20000000024 */
[----:B------:R0:W2:Y:S01]  /*200d0*/  @!P0 LDG.E.CONSTANT R32, [R70.64] ;  /* 0x0000000446208981 */ /* 0x0000a2000c1e9900 */
[C---:B------:R-:W-:Y:S02]  /*200e0*/  FFMA R41, R72.reuse, R41, R40 ;  /* 0x0000002948297223 */ /* 0x040fe40000000028 */
[----:B------:R-:W-:Y:S01]  /*200f0*/  IMAD.WIDE R68, R69, R0, c[0x0][0x160] ;  /* 0x0000580045447625 */ /* 0x000fe200078e0200 */
[----:B------:R-:W-:Y:S03]  /*20100*/  LDS.128 R76, [0x3110] ;  /* 0x00311000ff4c7984 */ /* 0x000fe60000000c00 */
[C---:B------:R-:W-:Y:S01]  /*20110*/  FFMA R24, R72.reuse, R25, R24 ;  /* 0x0000001948187223 */ /* 0x040fe20000000018 */
[----:B------:R0:W3:Y:S01]  /*20120*/  LDG.E.CONSTANT R90, [R68.64] ;  /* 0x00000004445a7981 */ /* 0x0000e2000c1e9900 */
[----:B------:R-:W-:-:S02]  /*20130*/  FFMA R25, R72, R5, R4 ;  /* 0x0000000548197223 */ /* 0x000fc40000000004 */
[C---:B------:R-:W-:Y:S01]  /*20140*/  FFMA R9, R72.reuse, R9, R8 ;  /* 0x0000000948097223 */ /* 0x040fe20000000008 */
[----:B------:R0:W4:Y:S01]  /*20150*/  LDG.E.CONSTANT R88, [R68.64+0xc40] ;  /* 0x000c400444587981 */ /* 0x000122000c1e9900 */
[C---:B------:R-:W-:Y:S02]  /*20160*/  FFMA R44, R72.reuse, R45, R44 ;  /* 0x0000002d482c7223 */ /* 0x040fe4000000002c */
[C---:B------:R-:W-:Y:S01]  /*20170*/  FFMA R28, R72.reuse, R29, R28 ;  /* 0x0000001d481c7223 */ /* 0x040fe2000000001c */
[----:B------:R0:W4:Y:S01]  /*20180*/  LDG.E.CONSTANT R86, [R68.64+0x1880] ;  /* 0x0018800444567981 */ /* 0x000122000c1e9900 */
[----:B------:R-:W-:-:S03]  /*20190*/  FFMA R13, R72, R13, R12 ;  /* 0x0000000d480d7223 */ /* 0x000fc6000000000c */
[----:B------:R0:W4:Y:S04]  /*201a0*/  LDG.E.CONSTANT R84, [R68.64+0x24c0] ;  /* 0x0024c00444547981 */ /* 0x000128000c1e9900 */
[----:B------:R0:W4:Y:S04]  /*201b0*/  LDG.E.CONSTANT R82, [R68.64+0x3100] ;  /* 0x0031000444527981 */ /* 0x000128000c1e9900 */
[----:B------:R0:W4:Y:S04]  /*201c0*/  LDG.E.CONSTANT R36, [R68.64+0x3d40] ;  /* 0x003d400444247981 */ /* 0x000128000c1e9900 */
[----:B------:R0:W4:Y:S04]  /*201d0*/  LDG.E.CONSTANT R80, [R68.64+0x4980] ;  /* 0x0049800444507981 */ /* 0x000128000c1e9900 */
[----:B------:R0:W4:Y:S04]  /*201e0*/  LDG.E.CONSTANT R40, [R68.64+0x55c0] ;  /* 0x0055c00444287981 */ /* 0x000128000c1e9900 */
[----:B------:R-:W1:Y:S04]  /*201f0*/  LDS R5, [R3.X4+0xc40] ;  /* 0x000c400003057984 */ /* 0x000e680000004800 */
[----:B------:R-:W1:Y:S01]  /*20200*/  LDS R4, [R3.X4+0x1260] ;  /* 0x0012600003047984 */ /* 0x000e620000004800 */
[----:B------:R-:W-:-:S02]  /*20210*/  FFMA R17, R72, R17, R16 ;  /* 0x0000001148117223 */ /* 0x000fc40000000010 */
[----:B------:R-:W-:Y:S01]  /*20220*/  FFMA R20, R72, R21, R20 ;  /* 0x0000001548147223 */ /* 0x000fe20000000014 */
[----:B0-----:R-:W-:Y:S04]  /*20230*/  LDS.128 R68, [0x3210] ;  /* 0x00321000ff447984 */ /* 0x001fe80000000c00 */
[----:B------:R-:W-:Y:S01]  /*20240*/  LDS.128 R72, [0x3190] ;  /* 0x00319000ff487984 */ /* 0x000fe20000000c00 */
[C---:B-1----:R-:W-:Y:S02]  /*20250*/  FFMA R61, R5.reuse, R62, R61 ;  /* 0x0000003e053d7223 */ /* 0x042fe4000000003d */
[C---:B------:R-:W-:Y:S02]  /*20260*/  FFMA R10, R5.reuse, R10, R9 ;  /* 0x0000000a050a7223 */ /* 0x040fe40000000009 */
[----:B------:R-:W-:-:S02]  /*20270*/  FFMA R8, R5, R34, R33 ;  /* 0x0000002205087223 */ /* 0x000fc40000000021 */
[----:B------:R-:W-:Y:S01]  /*20280*/  FFMA R9, R4, R63, R61 ;  /* 0x0000003f04097223 */ /* 0x000fe2000000003d */
[----:B------:R-:W-:Y:S01]  /*20290*/  LDS R33, [R3.X4+0x1880] ;  /* 0x0018800003217984 */ /* 0x000fe20000004800 */
[----:B------:R-:W-:-:S03]  /*202a0*/  FFMA R57, R5, R58, R57 ;  /* 0x0000003a05397223 */ /* 0x000fc60000000039 */
[----:B------:R-:W0:Y:S01]  /*202b0*/  LDS.128 R60, [0x3130] ;  /* 0x00313000ff3c7984 */ /* 0x000e220000000c00 */
[----:B------:R-:W-:-:S03]  /*202c0*/  FFMA R16, R5, R38, R37 ;  /* 0x0000002605107223 */ /* 0x000fc60000000025 */
[----:B------:R-:W1:Y:S01]  /*202d0*/  LDS R38, [R3.X4+0x1ea0] ;  /* 0x001ea00003267984 */ /* 0x000e620000004800 */
[C---:B------:R-:W-:Y:S02]  /*202e0*/  FFMA R12, R5.reuse, R66, R65 ;  /* 0x00000042050c7223 */ /* 0x040fe40000000041 */
[C---:B------:R-:W-:Y:S02]  /*202f0*/  FFMA R49, R5.reuse, R50, R49 ;  /* 0x0000003205317223 */ /* 0x040fe40000000031 */
[C---:B------:R-:W-:Y:S02]  /*20300*/  FFMA R53, R5.reuse, R54, R53 ;  /* 0x0000003605357223 */ /* 0x040fe40000000035 */
[C---:B------:R-:W-:Y:S02]  /*20310*/  FFMA R42, R5.reuse, R42, R41 ;  /* 0x0000002a052a7223 */ /* 0x040fe40000000029 */
[C---:B------:R-:W-:Y:S01]  /*20320*/  FFMA R46, R5.reuse, R46, R44 ;  /* 0x0000002e052e7223 */ /* 0x040fe2000000002c */
[----:B------:R-:W-:Y:S01]  /*20330*/  LDS R41, [R3.X4+0x24c0] ;  /* 0x0024c00003297984 */ /* 0x000fe20000004800 */
        /* <DEDUP_REMOVED lines=8> */
[----:B------:R-:W-:-:S03]  /*203c0*/  FFMA R12, R4, R67, R12 ;  /* 0x00000043040c7223 */ /* 0x000fc6000000000c */
[----:B------:R-:W1:Y:S01]  /*203d0*/  LDS.128 R64, [0x31b0] ;  /* 0x0031b000ff407984 */ /* 0x000e620000000c00 */
[----:B------:R-:W-:Y:S02]  /*203e0*/  FFMA R55, R4, R55, R53 ;  /* 0x0000003704377223 */ /* 0x000fe40000000035 */
[C---:B0-----:R-:W-:Y:S02]  /*203f0*/  FFMA R5, R33.reuse, R60, R5 ;  /* 0x0000003c21057223 */ /* 0x041fe40000000005 */
[----:B------:R-:W-:Y:S02]  /*20400*/  FFMA R9, R33, R72, R9 ;  /* 0x0000004821097223 */ /* 0x000fe40000000009 */
[----:B-1----:R-:W-:Y:S02]  /*20410*/  FFMA R5, R38, R61, R5 ;  /* 0x0000003d26057223 */ /* 0x002fe40000000005 */
[C---:B------:R-:W-:Y:S02]  /*20420*/  FFMA R51, R4.reuse, R51, R49 ;  /* 0x0000003304337223 */ /* 0x040fe40000000031 */
[----:B------:R-:W-:-:S02]  /*20430*/  FFMA R8, R4, R35, R8 ;  /* 0x0000002304087223 */ /* 0x000fc40000000008 */
[----:B------:R-:W-:Y:S02]  /*20440*/  FFMA R16, R4, R39, R16 ;  /* 0x0000002704107223 */ /* 0x000fe40000000010 */
[----:B------:R-:W-:Y:S02]  /*20450*/  FFMA R12, R76, R33, R12 ;  /* 0x000000214c0c7223 */ /* 0x000fe4000000000c */
[C---:B------:R-:W-:Y:S02]  /*20460*/  FFMA R43, R4.reuse, R43, R42 ;  /* 0x0000002b042b7223 */ /* 0x040fe4000000002a */
[C---:B------:R-:W-:Y:S02]  /*20470*/  FFMA R18, R4.reuse, R47, R46 ;  /* 0x0000002f04127223 */ /* 0x040fe4000000002e */
        /* <DEDUP_REMOVED lines=8> */
[----:B------:R-:W-:Y:S01]  /*20500*/  FFMA R56, R33, R56, R55 ;  /* 0x0000003821387223 */ /* 0x000fe20000000037 */
[----:B------:R-:W-:Y:S01]  /*20510*/  LDS.128 R20, [0x31f0] ;  /* 0x0031f000ff147984 */ /* 0x000fe20000000c00 */
[----:B------:R-:W-:-:S02]  /*20520*/  FFMA R76, R41, R62, R5 ;  /* 0x0000003e294c7223 */ /* 0x000fc40000000005 */
[----:B------:R-:W-:Y:S01]  /*20530*/  FFMA R9, R38, R73, R9 ;  /* 0x0000004926097223 */ /* 0x000fe20000000009 */
[----:B------:R-:W1:Y:S01]  /*20540*/  LDS.128 R52, [0x32b0] ;  /* 0x0032b000ff347984 */ /* 0x000e620000000c00 */
[----:B------:R-:W-:-:S03]  /*20550*/  FFMA R68, R33, R68, R51 ;  /* 0x0000004421447223 */ /* 0x000fc60000000033 */
[----:B------:R-:W1:Y:S01]  /*20560*/  LDS.128 R4, [0x31d0] ;  /* 0x0031d000ff047984 */ /* 0x000e620000000c00 */
[----:B------:R-:W-:-:S03]  /*20570*/  FFMA R74, R41, R74, R9 ;  /* 0x0000004a294a7223 */ /* 0x000fc60000000009 */
[----:B------:R-:W1:Y:S01]  /*20580*/  LDS.128 R48, [0x3230] ;  /* 0x00323000ff307984 */ /* 0x000e620000000c00 */
[----:B------:R-:W-:-:S03]  /*20590*/  FFMA R64, R33, R64, R8 ;  /* 0x0000004021407223 */ /* 0x000fc60000000008 */
[----:B------:R-:W1:Y:S01]  /*205a0*/  LDS.128 R8, [0x3250] ;  /* 0x00325000ff087984 */ /* 0x000e620000000c00 */
[----:B------:R-:W-:-:S04]  /*205b0*/  FFMA R12, R38, R77, R12 ;  /* 0x0000004d260c7223 */ /* 0x000fc8000000000c */
[----:B------:R-:W-:Y:S02]  /*205c0*/  FFMA R78, R41, R78, R12 ;  /* 0x0000004e294e7223 */ /* 0x000fe4000000000c */
[----:B------:R-:W1:Y:S01]  /*205d0*/  LDS.128 R12, [0x32d0] ;  /* 0x0032d000ff0c7984 */ /* 0x000e620000000c00 */
[----:B0-----:R-:W-:-:S04]  /*205e0*/  FFMA R18, R33, R44, R18 ;  /* 0x0000002c21127223 */ /* 0x001fc80000000012 */
[C---:B------:R-:W-:Y:S02]  /*205f0*/  FFMA R18, R38.reuse, R45, R18 ;  /* 0x0000002d26127223 */ /* 0x040fe40000000012 */
[C---:B-1----:R-:W-:Y:S02]  /*20600*/  FFMA R43, R33.reuse, R52, R43 ;  /* 0x00000034212b7223 */ /* 0x042fe4000000002b */
[C---:B------:R-:W-:Y:S02]  /*20610*/  FFMA R4, R33.reuse, R4, R27 ;  /* 0x0000000421047223 */ /* 0x040fe4000000001b */
[C---:B------:R-:W-:Y:S01]  /*20620*/  FFMA R43, R38.reuse, R53, R43 ;  /* 0x00000035262b7223 */ /* 0x040fe2000000002b */
[----:B------:R-:W-:Y:S01]  /*20630*/  LDS.128 R24, [0x3270] ;  /* 0x00327000ff187984 */ /* 0x000fe20000000c00 */
[C---:B------:R-:W-:Y:S02]  /*20640*/  FFMA R16, R33.reuse, R48, R16 ;  /* 0x0000003021107223 */ /* 0x040fe40000000010 */
[----:B------:R-:W-:Y:S01]  /*20650*/  FFMA R5, R38, R5, R4 ;  /* 0x0000000526057223 */ /* 0x000fe20000000004 */
[----:B------:R-:W-:Y:S01]  /*20660*/  @!P0 SHF.R.U32.HI R4, RZ, 0x3, R3 ;  /* 0x00000003ff048819 */ /* 0x000fe20000011603 */
[----:B------:R-:W-:-:S02]  /*20670*/  FFMA R8, R33, R8, R31 ;  /* 0x0000000821087223 */ /* 0x000fc4000000001f */
[----:B------:R-:W-:Y:S01]  /*20680*/  FFMA R16, R38, R49, R16 ;  /* 0x0000003126107223 */ /* 0x000fe20000000010 */
[----:B------:R-:W-:Y:S01]  /*20690*/  LDS.128 R28, [0x32f0] ;  /* 0x0032f000ff1c7984 */ /* 0x000fe20000000c00 */
[----:B------:R-:W-:Y:S01]  /*206a0*/  FFMA R49, R41, R54, R43 ;  /* 0x0000003629317223 */ /* 0x000fe2000000002b */
[----:B------:R-:W-:Y:S01]  /*206b0*/  @!P0 SHF.L.U32 R43, R4, 0x9, RZ ;  /* 0x00000009042b8819 */ /* 0x000fe200000006ff */
[----:B------:R-:W-:Y:S01]  /*206c0*/  FFMA R9, R38, R9, R8 ;  /* 0x0000000926097223 */ /* 0x000fe20000000008 */
[----:B------:R-:W-:Y:S02]  /*206d0*/  @!P0 LOP3.LUT R4, R3, 0x7, RZ, 0xc0, !PT ;  /* 0x0000000703048812 */ /* 0x000fe400078ec0ff */
[----:B------:R-:W-:Y:S02]  /*206e0*/  @!P0 SHF.L.U32 R8, R2, 0xc, RZ ;  /* 0x0000000c02088819 */ /* 0x000fe400000006ff */
[----:B------:R-:W-:Y:S01]  /*206f0*/  @!P0 LOP3.LUT R4, R43, 0xfffffe00, R4, 0xe2, !PT ;  /* 0xfffffe002b048812 */ /* 0x000fe200078ee204 */
[C---:B------:R-:W-:Y:S01]  /*20700*/  FFMA R45, R41.reuse, R50, R16 ;  /* 0x00000032292d7223 */ /* 0x040fe20000000010 */
[----:B------:R-:W-:Y:S01]  /*20710*/  @!P0 LOP3.LUT R43, R8, 0xffffe000, RZ, 0xc0, !PT ;  /* 0xffffe000082b8812 */ /* 0x000fe200078ec0ff */
[----:B------:R-:W-:-:S02]  /*20720*/  FFMA R46, R41, R46, R18 ;  /* 0x0000002e292e7223 */ /* 0x000fc40000000012 */
[----:B------:R-:W-:Y:S02]  /*20730*/  FFMA R12, R33, R12, R17 ;  /* 0x0000000c210c7223 */ /* 0x000fe40000000011 */
[----:B------:R-:W0:Y:S01]  /*20740*/  LDS.128 R16, [0x3170] ;  /* 0x00317000ff107984 */ /* 0x000e220000000c00 */
[----:B------:R-:W-:Y:S01]  /*20750*/  FFMA R6, R41, R6, R5 ;  /* 0x0000000629067223 */ /* 0x000fe20000000005 */
[----:B------:R-:W-:Y:S02]  /*20760*/  @!P0 IADD3 R43, R4, 0x158, R43 ;  /* 0x00000158042b8810 */ /* 0x000fe40007ffe02b */
[----:B------:R-:W-:Y:S01]  /*20770*/  IADD3 R5, R81, 0x41d80, RZ ;  /* 0x00041d8051057810 */ /* 0x000fe20007ffe0ff */
[C---:B------:R-:W-:Y:S02]  /*20780*/  FFMA R68, R38.reuse, R69, R68 ;  /* 0x0000004526447223 */ /* 0x040fe40000000044 */
[----:B------:R-:W-:Y:S02]  /*20790*/  FFMA R64, R38, R65, R64 ;  /* 0x0000004126407223 */ /* 0x000fe40000000040 */
[----:B------:R-:W-:-:S02]  /*207a0*/  FFMA R10, R41, R10, R9 ;  /* 0x0000000a290a7223 */ /* 0x000fc40000000009 */
[----:B------:R-:W-:-:S04]  /*207b0*/  @!P0 IMAD.WIDE R8, R43, R0, c[0x0][0x168] ;  /* 0x00005a002b088625 */ /* 0x000fc800078e0200 */
[----:B------:R-:W-:Y:S01]  /*207c0*/  IMAD.WIDE R4, R5, R0, c[0x0][0x160] ;  /* 0x0000580005047625 */ /* 0x000fe200078e0200 */
[----:B------:R1:W5:Y:S03]  /*207d0*/  @!P0 LDG.E.CONSTANT R48, [R8.64] ;  /* 0x0000000408308981 */ /* 0x000366000c1e9900 */
[C---:B------:R-:W-:Y:S01]  /*207e0*/  FFMA R57, R38.reuse, R57, R56 ;  /* 0x0000003926397223 */ /* 0x040fe20000000038 */
[----:B------:R0:W5:Y:S01]  /*207f0*/  LDG.E.CONSTANT R72, [R4.64] ;  /* 0x0000000404487981 */ /* 0x000162000c1e9900 */
[C---:B------:R-:W-:Y:S02]  /*20800*/  FFMA R56, R41.reuse, R70, R68 ;  /* 0x0000004629387223 */ /* 0x040fe40000000044 */
[----:B------:R-:W-:Y:S01]  /*20810*/  FFMA R44, R41, R66, R64 ;  /* 0x00000042292c7223 */ /* 0x000fe20000000040 */
[----:B------:R0:W5:Y:S04]  /*20820*/  LDG.E.CONSTANT R70, [R4.64+0xc40] ;  /* 0x000c400404467981 */ /* 0x000168000c1e9900 */
[----:B------:R0:W5:Y:S04]  /*20830*/  LDG.E.CONSTANT R68, [R4.64+0x1880] ;  /* 0x0018800404447981 */ /* 0x000168000c1e9900 */
[----:B------:R0:W5:Y:S04]  /*20840*/  LDG.E.CONSTANT R66, [R4.64+0x24c0] ;  /* 0x0024c00404427981 */ /* 0x000168000c1e9900 */
[----:B------:R0:W5:Y:S04]  /*20850*/  LDG.E.CONSTANT R64, [R4.64+0x3100] ;  /* 0x0031000404407981 */ /* 0x000168000c1e9900 */
[----:B------:R0:W5:Y:S04]  /*20860*/  LDG.E.CONSTANT R62, [R4.64+0x3d40] ;  /* 0x003d4004043e7981 */ /* 0x000168000c1e9900 */
[----:B------:R1:W5:Y:S04]  /*20870*/  LDG.E.CONSTANT R60, [R4.64+0x4980] ;  /* 0x00498004043c7981 */ /* 0x000368000c1e9900 */
[----:B------:R1:W5:Y:S01]  /*20880*/  LDG.E.CONSTANT R50, [R4.64+0x55c0] ;  /* 0x0055c00404327981 */ /* 0x000362000c1e9900 */
[----:B------:R-:W-:-:S02]  /*20890*/  FFMA R13, R38, R13, R12 ;  /* 0x0000000d260d7223 */ /* 0x000fc4000000000c */
[C---:B0-----:R-:W-:Y:S01]  /*208a0*/  FFMA R16, R33.reuse, R16, R34 ;  /* 0x0000001021107223 */ /* 0x041fe20000000022 */
[----:B------:R-:W1:Y:S01]  /*208b0*/  LDS R12, [R3.X4+0x2ae0] ;  /* 0x002ae000030c7984 */ /* 0x000e620000004800 */
[C---:B------:R-:W-:Y:S02]  /*208c0*/  FFMA R20, R33.reuse, R20, R35 ;  /* 0x0000001421147223 */ /* 0x040fe40000000023 */
[C---:B------:R-:W-:Y:S01]  /*208d0*/  FFMA R24, R33.reuse, R24, R37 ;  /* 0x0000001821187223 */ /* 0x040fe20000000025 */
[----:B------:R-:W-:Y:S06]  /*208e0*/  BAR.SYNC 0x0 ;  /* 0x0000000000007b1d */ /* 0x000fec0000000000 */
[----:B------:R-:W-:Y:S01]  /*208f0*/  FFMA R28, R33, R28, R39 ;  /* 0x0000001c211c7223 */ /* 0x000fe20000000027 */
[----:B--2---:R-:W-:Y:S01]  /*20900*/  @!P0 STS [R3.X4+0x3100], R32 ;  /* 0x0031002003008388 */ /* 0x004fe20000004800 */
[----:B------:R-:W-:-:S02]  /*20910*/  FFMA R16, R38, R17, R16 ;  /* 0x0000001126107223 */ /* 0x000fc40000000010 */
[C---:B------:R-:W-:Y:S02]  /*20920*/  FFMA R20, R38.reuse, R21, R20 ;  /* 0x0000001526147223 */ /* 0x040fe40000000014 */
[C---:B------:R-:W-:Y:S01]  /*20930*/  FFMA R24, R38.reuse, R25, R24 ;  /* 0x0000001926187223 */ /* 0x040fe20000000018 */
[----:B---3--:R-:W-:Y:S01]  /*20940*/  STS [R3.X4], R90 ;  /* 0x0000005a03007388 */ /* 0x008fe20000004800 */
[----:B------:R-:W-:-:S03]  /*20950*/  FFMA R28, R38, R29, R28 ;  /* 0x0000001d261c7223 */ /* 0x000fc6000000001c */
[----:B----4-:R-:W-:Y:S04]  /*20960*/  STS [R3.X4+0x620], R88 ;  /* 0x0006205803007388 */ /* 0x010fe80000004800 */
        /* <DEDUP_REMOVED lines=10> */
[C---:B------:R-:W-:Y:S01]  /*20a10*/  FFMA R14, R41.reuse, R14, R13 ;  /* 0x0000000e290e7223 */ /* 0x040fe2000000000d */
[----:B------:R-:W-:Y:S01]  /*20a20*/  LDS.128 R32, [0x3100] ;  /* 0x00310000ff207984 */ /* 0x000fe20000000c00 */
[C---:B------:R-:W-:Y:S02]  /*20a30*/  FFMA R22, R41.reuse, R22, R20 ;  /* 0x0000001629167223 */ /* 0x040fe40000000014 */
[C---:B-1----:R-:W-:Y:S01]  /*20a40*/  FFMA R8, R12.reuse, R75, R74 ;  /* 0x0000004b0c087223 */ /* 0x042fe2000000004a */
[----:B------:R-:W-:Y:S01]  /*20a50*/  LDS R54, [R3.X4+0x620] ;  /* 0x0006200003367984 */ /* 0x000fe20000004800 */
[C---:B------:R-:W-:Y:S02]  /*20a60*/  FFMA R13, R12.reuse, R71, R56 ;  /* 0x000000470c0d7223 */ /* 0x040fe40000000038 */
[----:B------:R-:W-:Y:S01]  /*20a70*/  FFMA R20, R12, R59, R58 ;  /* 0x0000003b0c147223 */ /* 0x000fe2000000003a */
[----:B------:R-:W-:Y:S01]  /*20a80*/  LDS R53, [R3.X4+0xc40] ;  /* 0x000c400003357984 */ /* 0x000fe20000004800 */
[----:B------:R-:W-:-:S02]  /*20a90*/  FFMA R30, R41, R30, R28 ;  /* 0x0000001e291e7223 */ /* 0x000fc4000000001c */
[C---:B------:R-:W-:Y:S01]  /*20aa0*/  FFMA R28, R12.reuse, R67, R44 ;  /* 0x000000430c1c7223 */ /* 0x040fe2000000002c */
[----:B------:R-:W1:Y:S01]  /*20ab0*/  LDS.128 R56, [0x3280] ;  /* 0x00328000ff387984 */ /* 0x000e620000000c00 */
[C---:B------:R-:W-:Y:S02]  /*20ac0*/  FFMA R67, R12.reuse, R51, R45 ;  /* 0x000000330c437223 */ /* 0x040fe4000000002d */
[C---:B------:R-:W-:Y:S01]  /*20ad0*/  FFMA R51, R12.reuse, R11, R10 ;  /* 0x0000000b0c337223 */ /* 0x040fe2000000000a */
[----:B------:R-:W-:Y:S01]  /*20ae0*/  LDS R52, [R3.X4+0x1260] ;  /* 0x0012600003347984 */ /* 0x000fe20000004800 */
[----:B------:R-:W-:Y:S02]  /*20af0*/  FFMA R26, R41, R26, R24 ;  /* 0x0000001a291a7223 */ /* 0x000fe40000000018 */
[C---:B------:R-:W-:Y:S01]  /*20b00*/  FFMA R24, R12.reuse, R63, R76 ;  /* 0x0000003f0c187223 */ /* 0x040fe2000000004c */
[----:B------:R-:W-:Y:S01]  /*20b10*/  LDS R82, [R3.X4+0x1ea0] ;  /* 0x001ea00003527984 */ /* 0x000fe20000004800 */
[----:B------:R-:W-:-:S03]  /*20b20*/  FFMA R76, R12, R47, R46 ;  /* 0x0000002f0c4c7223 */ /* 0x000fc6000000002e */
[----:B------:R-:W2:Y:S01]  /*20b30*/  LDS.128 R44, [0x3120] ;  /* 0x00312000ff2c7984 */ /* 0x000ea20000000c00 */
[----:B------:R-:W-:Y:S02]  /*20b40*/  FFMA R18, R41, R18, R16 ;  /* 0x0000001229127223 */ /* 0x000fe40000000010 */
[----:B------:R-:W-:Y:S01]  /*20b50*/  FFMA R74, R12, R7, R6 ;  /* 0x000000070c4a7223 */ /* 0x000fe20000000006 */
[----:B------:R-:W-:Y:S04]  /*20b60*/  LDS.128 R40, [0x3200] ;  /* 0x00320000ff287984 */ /* 0x000fe80000000c00 */
[----:B------:R-:W-:Y:S01]  /*20b70*/  LDS.128 R4, [0x31a0] ;  /* 0x0031a000ff047984 */ /* 0x000fe20000000c00 */
[----:B0-----:R-:W-:-:S03]  /*20b80*/  FFMA R36, R61, R36, R8 ;  /* 0x000000243d247223 */ /* 0x001fc60000000008 */
[----:B------:R-:W-:Y:S04]  /*20b90*/  LDS R80, [R3.X4+0x2ae0] ;  /* 0x002ae00003507984 */ /* 0x000fe80000004800 */
[----:B------:R-:W0:Y:S01]  /*20ba0*/  LDS.128 R8, [0x3220] ;  /* 0x00322000ff087984 */ /* 0x000e220000000c00 */
[C---:B------:R-:W-:Y:S02]  /*20bb0*/  FFMA R75, R12.reuse, R55, R49 ;  /* 0x000000370c4b7223 */ /* 0x040fe40000000031 */
[C---:B------:R-:W-:Y:S02]  /*20bc0*/  FFMA R55, R12.reuse, R23, R22 ;  /* 0x000000170c377223 */ /* 0x040fe40000000016 */
[----:B------:R-:W-:Y:S02]  /*20bd0*/  FFMA R78, R12, R79, R78 ;  /* 0x0000004f0c4e7223 */ /* 0x000fe4000000004e */
[----:B-1----:R-:W-:-:S02]  /*20be0*/  FFMA R56, R61, R56, R20 ;  /* 0x000000383d387223 */ /* 0x002fc40000000014 */
[----:B------:R-:W1:Y:S01]  /*20bf0*/  LDS.128 R20, [0x31c0] ;  /* 0x0031c000ff147984 */ /* 0x000e620000000c00 */
[----:B------:R-:W-:Y:S02]  /*20c00*/  FFMA R32, R32, R61, R78 ;  /* 0x0000003d20207223 */ /* 0x000fe4000000004e */
[----:B------:R-:W-:Y:S02]  /*20c10*/  FFMA R71, R12, R27, R26 ;  /* 0x0000001b0c477223 */ /* 0x000fe4000000001a */
[----:B------:R-:W-:Y:S02]  /*20c20*/  FFMA R32, R54, R33, R32 ;  /* 0x0000002136207223 */ /* 0x000fe40000000020 */
[----:B--2---:R-:W-:-:S04]  /*20c30*/  FFMA R24, R61, R44, R24 ;  /* 0x0000002c3d187223 */ /* 0x004fc80000000018 */
[----:B------:R-:W-:Y:S02]  /*20c40*/  FFMA R45, R54, R45, R24 ;  /* 0x0000002d362d7223 */ /* 0x000fe40000000018 */
[----:B------:R-:W2:Y:S01]  /*20c50*/  LDS.128 R24, [0x3240] ;  /* 0x00324000ff187984 */ /* 0x000ea20000000c00 */
[----:B0-----:R-:W-:-:S04]  /*20c60*/  FFMA R8, R61, R8, R67 ;  /* 0x000000083d087223 */ /* 0x001fc80000000043 */
[----:B------:R-:W-:-:S04]  /*20c70*/  FFMA R8, R54, R9, R8 ;  /* 0x0000000936087223 */ /* 0x000fc80000000008 */
[C---:B------:R-:W-:Y:S02]  /*20c80*/  FFMA R8, R53.reuse, R10, R8 ;  /* 0x0000000a35087223 */ /* 0x040fe40000000008 */
[C---:B------:R-:W-:Y:S02]  /*20c90*/  FFMA R32, R53.reuse, R34, R32 ;  /* 0x0000002235207223 */ /* 0x040fe40000000020 */
[----:B------:R-:W-:Y:S02]  /*20ca0*/  FFMA R45, R53, R46, R45 ;  /* 0x0000002e352d7223 */ /* 0x000fe4000000002d */
[----:B------:R-:W-:Y:S02]  /*20cb0*/  FFMA R69, R12, R31, R30 ;  /* 0x0000001f0c457223 */ /* 0x000fe4000000001e */
[----:B------:R-:W-:Y:S02]  /*20cc0*/  FFMA R4, R61, R4, R28 ;  /* 0x000000043d047223 */ /* 0x000fe4000000001c */
[C---:B------:R-:W-:Y:S01]  /*20cd0*/  FFMA R46, R52.reuse, R11, R8 ;  /* 0x0000000b342e7223 */ /* 0x040fe20000000008 */
[----:B------:R-:W0:Y:S01]  /*20ce0*/  LDS.128 R28, [0x32c0] ;  /* 0x0032c000ff1c7984 */ /* 0x000e220000000c00 */
[----:B------:R-:W-:-:S03]  /*20cf0*/  FFMA R63, R52, R35, R32 ;  /* 0x00000023343f7223 */ /* 0x000fc60000000020 */
[----:B------:R-:W3:Y:S01]  /*20d00*/  LDS.128 R8, [0x32e0] ;  /* 0x0032e000ff087984 */ /* 0x000ee20000000c00 */
[C---:B------:R-:W-:Y:S02]  /*20d10*/  FFMA R56, R54.reuse, R57, R56 ;  /* 0x0000003936387223 */ /* 0x040fe40000000038 */
[----:B------:R-:W-:Y:S01]  /*20d20*/  FFMA R4, R54, R5, R4 ;  /* 0x0000000536047223 */ /* 0x000fe20000000004 */
[----:B------:R-:W4:Y:S01]  /*20d30*/  LDS.128 R32, [0x3160] ;  /* 0x00316000ff207984 */ /* 0x000f220000000c00 */
[C---:B------:R-:W-:Y:S02]  /*20d40*/  FFMA R56, R53.reuse, R58, R56 ;  /* 0x0000003a35387223 */ /* 0x040fe40000000038 */
[----:B------:R-:W-:Y:S02]  /*20d50*/  FFMA R4, R53, R6, R4 ;  /* 0x0000000635047223 */ /* 0x000fe40000000004 */
[----:B------:R-:W-:Y:S02]  /*20d60*/  FFMA R49, R12, R19, R18 ;  /* 0x000000130c317223 */ /* 0x000fe40000000012 */
[----:B------:R-:W3:Y:S01]  /*20d70*/  LDS.128 R16, [0x32a0] ;  /* 0x0032a000ff107984 */ /* 0x000ee20000000c00 */
[----:B------:R-:W-:-:S02]  /*20d80*/  FFMA R59, R52, R59, R56 ;  /* 0x0000003b343b7223 */ /* 0x000fc40000000038 */
[----:B------:R-:W-:Y:S02]  /*20d90*/  FFMA R56, R52, R7, R4 ;  /* 0x0000000734387223 */ /* 0x000fe40000000004 */
[----:B------:R-:W4:Y:S01]  /*20da0*/  LDS.128 R4, [0x31e0] ;  /* 0x0031e000ff047984 */ /* 0x000f220000000c00 */
[----:B------:R-:W-:-:S04]  /*20db0*/  FFMA R36, R54, R37, R36 ;  /* 0x0000002536247223 */ /* 0x000fc80000000024 */
[----:B------:R-:W-:Y:S02]  /*20dc0*/  FFMA R38, R53, R38, R36 ;  /* 0x0000002635267223 */ /* 0x000fe40000000024 */
[C---:B------:R-:W-:Y:S02]  /*20dd0*/  FFMA R40, R61.reuse, R40, R13 ;  /* 0x000000283d287223 */ /* 0x040fe4000000000d */
[----:B-1----:R-:W-:Y:S02]  /*20de0*/  FFMA R20, R61, R20, R74 ;  /* 0x000000143d147223 */ /* 0x002fe4000000004a */
[----:B------:R-:W-:Y:S02]  /*20df0*/  FFMA R73, R12, R15, R14 ;  /* 0x0000000f0c497223 */ /* 0x000fe4000000000e */
[----:B------:R-:W-:Y:S01]  /*20e00*/  FFMA R65, R52, R39, R38 ;  /* 0x0000002734417223 */ /* 0x000fe20000000026 */
[----:B------:R-:W1:Y:S01]  /*20e10*/  LDS.128 R12, [0x3140] ;  /* 0x00314000ff0c7984 */ /* 0x000e620000000c00 */
[----:B------:R-:W-:-:S03]  /*20e20*/  FFMA R40, R54, R41, R40 ;  /* 0x0000002936287223 */ /* 0x000fc60000000028 */
[----:B------:R-:W1:Y:S01]  /*20e30*/  LDS.128 R36, [0x3260] ;  /* 0x00326000ff247984 */ /* 0x000e620000000c00 */
[----:B------:R-:W-:Y:S02]  /*20e40*/  FFMA R20, R54, R21, R20 ;  /* 0x0000001536147223 */ /* 0x000fe40000000014 */
[C---:B------:R-:W-:Y:S02]  /*20e50*/  FFMA R40, R53.reuse, R42, R40 ;  /* 0x0000002a35287223 */ /* 0x040fe40000000028 */
[----:B------:R-:W-:Y:S02]  /*20e60*/  FFMA R20, R53, R22, R20 ;  /* 0x0000001635147223 */ /* 0x000fe40000000014 */
[C---:B------:R-:W-:Y:S02]  /*20e70*/  FFMA R57, R52.reuse, R43, R40 ;  /* 0x0000002b34397223 */ /* 0x040fe40000000028 */
[----:B------:R-:W-:Y:S01]  /*20e80*/  FFMA R67, R52, R47, R45 ;  /* 0x0000002f34437223 */ /* 0x000fe2000000002d */
[----:B------:R-:W-:Y:S01]  /*20e90*/  LDS.128 R40, [0x3210] ;  /* 0x00321000ff287984 */ /* 0x000fe20000000c00 */
[----:B--2---:R-:W-:-:S02]  /*20ea0*/  FFMA R24, R61, R24, R51 ;  /* 0x000000183d187223 */ /* 0x004fc40000000033 */
[----:B------:R-:W-:Y:S01]  /*20eb0*/  FFMA R47, R52, R23, R20 ;  /* 0x00000017342f7223 */ /* 0x000fe20000000014 */
[----:B------:R-:W2:Y:S01]  /*20ec0*/  LDS R51, [R3.X4+0x1880] ;  /* 0x0018800003337984 */ /* 0x000ea20000004800 */
[----:B0-----:R-:W-:-:S03]  /*20ed0*/  FFMA R28, R61, R28, R73 ;  /* 0x0000001c3d1c7223 */ /* 0x001fc60000000049 */
[----:B------:R-:W0:Y:S01]  /*20ee0*/  LDS.128 R20, [0x3130] ;  /* 0x00313000ff147984 */ /* 0x000e220000000c00 */
[C---:B---3--:R-:W-:Y:S02]  /*20ef0*/  FFMA R8, R61.reuse, R8, R69 ;  /* 0x000000083d087223 */ /* 0x048fe40000000045 */
[----:B----4-:R-:W-:Y:S02]  /*20f00*/  FFMA R32, R61, R32, R49 ;  /* 0x000000203d207223 */ /* 0x010fe40000000031 */
[C---:B------:R-:W-:Y:S01]  /*20f10*/  FFMA R28, R54.reuse, R29, R28 ;  /* 0x0000001d361c7223 */ /* 0x040fe2000000001c */
[----:B------:R-:W3:Y:S01]  /*20f20*/  LDS R49, [R3.X4+0x24c0] ;  /* 0x0024c00003317984 */ /* 0x000ee20000004800 */
[----:B------:R-:W-:Y:S02]  /*20f30*/  FFMA R8, R54, R9, R8 ;  /* 0x0000000936087223 */ /* 0x000fe40000000008 */
[C---:B------:R-:W-:Y:S02]  /*20f40*/  FFMA R30, R53.reuse, R30, R28 ;  /* 0x0000001e351e7223 */ /* 0x040fe4000000001c */
[----:B------:R-:W-:-:S02]  /*20f50*/  FFMA R8, R53, R10, R8 ;  /* 0x0000000a35087223 */ /* 0x000fc40000000008 */
[C---:B------:R-:W-:Y:S02]  /*20f60*/  FFMA R16, R61.reuse, R16, R75 ;  /* 0x000000103d107223 */ /* 0x040fe4000000004b */
[C---:B------:R-:W-:Y:S02]  /*20f70*/  FFMA R75, R52.reuse, R31, R30 ;  /* 0x0000001f344b7223 */ /* 0x040fe4000000001e */
[----:B------:R-:W-:Y:S01]  /*20f80*/  FFMA R77, R52, R11, R8 ;  /* 0x0000000b344d7223 */ /* 0x000fe20000000008 */
[----:B------:R-:W4:Y:S01]  /*20f90*/  LDS.128 R28, [0x31b0] ;  /* 0x0031b000ff1c7984 */ /* 0x000f220000000c00 */
[----:B------:R-:W-:-:S03]  /*20fa0*/  FFMA R4, R61, R4, R55 ;  /* 0x000000043d047223 */ /* 0x000fc60000000037 */
[----:B------:R-:W3:Y:S01]  /*20fb0*/  LDS.128 R8, [0x32b0] ;  /* 0x0032b000ff087984 */ /* 0x000ee20000000c00 */
[C---:B------:R-:W-:Y:S02]  /*20fc0*/  FFMA R4, R54.reuse, R5, R4 ;  /* 0x0000000536047223 */ /* 0x040fe40000000004 */
[----:B------:R-:W-:Y:S02]  /*20fd0*/  FFMA R16, R54, R17, R16 ;  /* 0x0000001136107223 */ /* 0x000fe40000000010 */
[----:B------:R-:W-:Y:S02]  /*20fe0*/  FFMA R4, R53, R6, R4 ;  /* 0x0000000635047223 */ /* 0x000fe40000000004 */
[C---:B-1----:R-:W-:Y:S02]  /*20ff0*/  FFMA R12, R61.reuse, R12, R76 ;  /* 0x0000000c3d0c7223 */ /* 0x042fe4000000004c */
[----:B------:R-:W-:Y:S02]  /*21000*/  FFMA R36, R61, R36, R71 ;  /* 0x000000243d247223 */ /* 0x000fe40000000047 */
[----:B------:R-:W-:Y:S01]  /*21010*/  FFMA R61, R52, R7, R4 ;  /* 0x00000007343d7223 */ /* 0x000fe20000000004 */
[----:B------:R-:W-:Y:S01]  /*21020*/  @!P0 SHF.R.U32.HI R4, RZ, 0x3, R3 ;  /* 0x00000003ff048819 */ /* 0x000fe20000011603 */
[----:B------:R-:W-:Y:S01]  /*21030*/  FFMA R16, R53, R18, R16 ;  /* 0x0000001235107223 */ /* 0x000fe20000000010 */
[----:B------:R-:W-:-:S02]  /*21040*/  @!P0 LOP3.LUT R5, R3, 0x7, RZ, 0xc0, !PT ;  /* 0x0000000703058812 */ /* 0x000fc400078ec0ff */
[----:B------:R-:W-:Y:S01]  /*21050*/  @!P0 SHF.L.U32 R4, R4, 0x9, RZ ;  /* 0x0000000904048819 */ /* 0x000fe200000006ff */
[----:B------:R-:W-:Y:S02]  /*21060*/  FFMA R58, R52, R19, R16 ;  /* 0x00000013343a7223 */ /* 0x000fe40000000010 */
[----:B------:R-:W1:Y:S01]  /*21070*/  LDS.128 R16, [0x3190] ;  /* 0x00319000ff107984 */ /* 0x000e620000000c00 */
[----:B------:R-:W-:Y:S01]  /*21080*/  @!P0 LOP3.LUT R5, R4, 0xfffffe00, R5, 0xe2, !PT ;  /* 0xfffffe0004058812 */ /* 0x000fe200078ee205 */
[C---:B--2---:R-:W-:Y:S01]  /*21090*/  FFMA R40, R51.reuse, R40, R57 ;  /* 0x0000002833287223 */ /* 0x044fe20000000039 */
[----:B------:R-:W-:Y:S01]  /*210a0*/  @!P0 SHF.L.U32 R4, R2, 0xc, RZ ;  /* 0x0000000c02048819 */ /* 0x000fe200000006ff */
[----:B0-----:R-:W-:Y:S02]  /*210b0*/  FFMA R20, R51, R20, R67 ;  /* 0x0000001433147223 */ /* 0x001fe40000000043 */
[----:B------:R-:W-:Y:S01]  /*210c0*/  FFMA R12, R54, R13, R12 ;  /* 0x0000000d360c7223 */ /* 0x000fe2000000000c */
[----:B------:R-:W-:Y:S01]  /*210d0*/  @!P0 LOP3.LUT R4, R4, 0xffffe000, RZ, 0xc0, !PT ;  /* 0xffffe00004048812 */ /* 0x000fe200078ec0ff */
[----:B------:R-:W-:-:S02]  /*210e0*/  FFMA R24, R54, R25, R24 ;  /* 0x0000001936187223 */ /* 0x000fc40000000018 */
[C---:B------:R-:W-:Y:S02]  /*210f0*/  FFMA R32, R54.reuse, R33, R32 ;  /* 0x0000002136207223 */ /* 0x040fe40000000020 */
[----:B------:R-:W-:Y:S02]  /*21100*/  FFMA R36, R54, R37, R36 ;  /* 0x0000002536247223 */ /* 0x000fe40000000024 */
[C---:B------:R-:W-:Y:S02]  /*21110*/  FFMA R40, R82.reuse, R41, R40 ;  /* 0x0000002952287223 */ /* 0x040fe40000000028 */
[----:B------:R-:W-:Y:S02]  /*21120*/  FFMA R20, R82, R21, R20 ;  /* 0x0000001552147223 */ /* 0x000fe40000000014 */
[C---:B------:R-:W-:Y:S02]  /*21130*/  FFMA R12, R53.reuse, R14, R12 ;  /* 0x0000000e350c7223 */ /* 0x040fe4000000000c */
[----:B------:R-:W-:-:S02]  /*21140*/  FFMA R24, R53, R26, R24 ;  /* 0x0000001a35187223 */ /* 0x000fc40000000018 */
[C---:B------:R-:W-:Y:S02]  /*21150*/  FFMA R34, R53.reuse, R34, R32 ;  /* 0x0000002235227223 */ /* 0x040fe40000000020 */
[----:B------:R-:W-:Y:S01]  /*21160*/  FFMA R36, R53, R38, R36 ;  /* 0x0000002635247223 */ /* 0x000fe20000000024 */
[----:B------:R-:W-:Y:S01]  /*21170*/  @!P0 IADD3 R53, R5, 0x160, R4 ;  /* 0x0000016005358810 */ /* 0x000fe20007ffe004 */
[----:B---3--:R-:W-:Y:S01]  /*21180*/  FFMA R40, R49, R42, R40 ;  /* 0x0000002a31287223 */ /* 0x008fe20000000028 */
[----:B------:R-:W-:Y:S01]  /*21190*/  IADD3 R21, R81, 0x43600, RZ ;  /* 0x0004360051157810 */ /* 0x000fe20007ffe0ff */
[----:B------:R-:W-:Y:S01]  /*211a0*/  FFMA R20, R49, R22, R20 ;  /* 0x0000001631147223 */ /* 0x000fe20000000014 */
[----:B------:R-:W-:Y:S01]  /*211b0*/  LDS.128 R4, [0x3250] ;  /* 0x00325000ff047984 */ /* 0x000fe20000000c00 */
[C---:B------:R-:W-:Y:S02]  /*211c0*/  FFMA R71, R80.reuse, R43, R40 ;  /* 0x0000002b50477223 */ /* 0x040fe40000000028 */
[----:B------:R-:W-:-:S02]  /*211d0*/  FFMA R43, R80, R23, R20 ;  /* 0x00000017502b7223 */ /* 0x000fc40000000014 */
[----:B------:R-:W-:-:S04]  /*211e0*/  @!P0 IMAD.WIDE R78, R53, R0, c[0x0][0x168] ;  /* 0x00005a00354e8625 */ /* 0x000fc800078e0200 */
[----:B------:R-:W-:Y:S02]  /*211f0*/  IMAD.WIDE R20, R21, R0, c[0x0][0x160] ;  /* 0x0000580015147625 */ /* 0x000fe400078e0200 */
[----:B------:R0:W2:Y:S02]  /*21200*/  @!P0 LDG.E.CONSTANT R78, [R78.64] ;  /* 0x000000044e4e8981 */ /* 0x0000a4000c1e9900 */
[C---:B------:R-:W-:Y:S02]  /*21210*/  FFMA R45, R52.reuse, R15, R12 ;  /* 0x0000000f342d7223 */ /* 0x040fe4000000000c */
[C---:B------:R-:W-:Y:S01]  /*21220*/  FFMA R55, R52.reuse, R27, R24 ;  /* 0x0000001b34377223 */ /* 0x040fe20000000018 */
[----:B------:R-:W3:Y:S01]  /*21230*/  LDS.128 R12, [0x3110] ;  /* 0x00311000ff0c7984 */ /* 0x000ee20000000c00 */
[C---:B------:R-:W-:Y:S02]  /*21240*/  FFMA R44, R52.reuse, R35, R34 ;  /* 0x00000023342c7223 */ /* 0x040fe40000000022 */
[----:B------:R-:W-:Y:S01]  /*21250*/  FFMA R73, R52, R39, R36 ;  /* 0x0000002734497223 */ /* 0x000fe20000000024 */
[----:B------:R0:W2:Y:S01]  /*21260*/  LDG.E.CONSTANT R76, [R20.64] ;  /* 0x00000004144c7981 */ /* 0x0000a2000c1e9900 */
[----:B----4-:R-:W-:-:S02]  /*21270*/  FFMA R28, R51, R28, R56 ;  /* 0x0000001c331c7223 */ /* 0x010fc40000000038 */
[C---:B------:R-:W-:Y:S01]  /*21280*/  FFMA R8, R51.reuse, R8, R58 ;  /* 0x0000000833087223 */ /* 0x040fe2000000003a */
[----:B------:R0:W4:Y:S04]  /*21290*/  LDG.E.CONSTANT R74, [R20.64+0xc40] ;  /* 0x000c4004144a7981 */ /* 0x000128000c1e9900 */
[----:B------:R0:W2:Y:S04]  /*212a0*/  LDG.E.CONSTANT R58, [R20.64+0x1880] ;  /* 0x00188004143a7981 */ /* 0x0000a8000c1e9900 */
[----:B------:R0:W2:Y:S04]  /*212b0*/  LDG.E.CONSTANT R56, [R20.64+0x24c0] ;  /* 0x0024c00414387981 */ /* 0x0000a8000c1e9900 */
[----:B------:R0:W2:Y:S04]  /*212c0*/  LDG.E.CONSTANT R54, [R20.64+0x3100] ;  /* 0x0031000414367981 */ /* 0x0000a8000c1e9900 */
[----:B------:R0:W2:Y:S04]  /*212d0*/  LDG.E.CONSTANT R52, [R20.64+0x3d40] ;  /* 0x003d400414347981 */ /* 0x0000a8000c1e9900 */
[----:B------:R0:W2:Y:S04]  /*212e0*/  LDG.E.CONSTANT R42, [R20.64+0x4980] ;  /* 0x00498004142a7981 */ /* 0x0000a8000c1e9900 */
[----:B------:R0:W2:Y:S01]  /*212f0*/  LDG.E.CONSTANT R40, [R20.64+0x55c0] ;  /* 0x0055c00414287981 */ /* 0x0000a2000c1e9900 */
[----:B-1----:R-:W-:-:S02]  /*21300*/  FFMA R16, R51, R16, R65 ;  /* 0x0000001033107223 */ /* 0x002fc40000000041 */
[C---:B------:R-:W-:Y:S01]  /*21310*/  FFMA R8, R82.reuse, R9, R8 ;  /* 0x0000000952087223 */ /* 0x040fe20000000008 */
[----:B------:R-:W1:Y:S01]  /*21320*/  LDS.128 R24, [0x3290] ;  /* 0x00329000ff187984 */ /* 0x000e620000000c00 */
[----:B------:R-:W-:Y:S02]  /*21330*/  FFMA R16, R82, R17, R16 ;  /* 0x0000001152107223 */ /* 0x000fe40000000010 */
[C---:B------:R-:W-:Y:S01]  /*21340*/  FFMA R8, R49.reuse, R10, R8 ;  /* 0x0000000a31087223 */ /* 0x040fe20000000008 */
[----:B------:R-:W-:Y:S01]  /*21350*/  LDS.128 R36, [0x3150] ;  /* 0x00315000ff247984 */ /* 0x000fe20000000c00 */
[----:B------:R-:W-:Y:S02]  /*21360*/  FFMA R16, R49, R18, R16 ;  /* 0x0000001231107223 */ /* 0x000fe40000000010 */
[C---:B------:R-:W-:Y:S01]  /*21370*/  FFMA R65, R80.reuse, R11, R8 ;  /* 0x0000000b50417223 */ /* 0x040fe20000000008 */
[----:B------:R-:W-:Y:S01]  /*21380*/  LDS.128 R32, [0x3230] ;  /* 0x00323000ff207984 */ /* 0x000fe20000000c00 */
[----:B------:R-:W-:-:S03]  /*21390*/  FFMA R57, R80, R19, R16 ;  /* 0x0000001350397223 */ /* 0x000fc60000000010 */
[----:B------:R-:W5:Y:S04]  /*213a0*/  LDS.128 R8, [0x31f0] ;  /* 0x0031f000ff087984 */ /* 0x000f680000000c00 */
[----:B------:R-:W5:Y:S01]  /*213b0*/  LDS.128 R16, [0x31d0] ;  /* 0x0031d000ff107984 */ /* 0x000f620000000c00 */
[----:B---3--:R-:W-:Y:S02]  /*213c0*/  FFMA R12, R12, R51, R63 ;  /* 0x000000330c0c7223 */ /* 0x008fe4000000003f */
[C---:B------:R-:W-:Y:S01]  /*213d0*/  FFMA R28, R82.reuse, R29, R28 ;  /* 0x0000001d521c7223 */ /* 0x040fe2000000001c */
[----:B0-----:R-:W-:Y:S01]  /*213e0*/  LDS.128 R20, [0x32f0] ;  /* 0x0032f000ff147984 */ /* 0x001fe20000000c00 */
[----:B------:R-:W-:Y:S02]  /*213f0*/  FFMA R12, R82, R13, R12 ;  /* 0x0000000d520c7223 */ /* 0x000fe4000000000c */
[----:B------:R-:W-:-:S02]  /*21400*/  FFMA R30, R49, R30, R28 ;  /* 0x0000001e311e7223 */ /* 0x000fc4000000001c */
[----:B------:R-:W-:Y:S02]  /*21410*/  FFMA R12, R49, R14, R12 ;  /* 0x0000000e310c7223 */ /* 0x000fe4000000000c */
[C---:B------:R-:W-:Y:S02]  /*21420*/  FFMA R69, R80.reuse, R31, R30 ;  /* 0x0000001f50457223 */ /* 0x040fe4000000001e */
[----:B------:R-:W-:Y:S01]  /*21430*/  FFMA R63, R80, R15, R12 ;  /* 0x0000000f503f7223 */ /* 0x000fe2000000000c */
[----:B------:R-:W-:Y:S04]  /*21440*/  LDS.128 R28, [0x3170] ;  /* 0x00317000ff1c7984 */ /* 0x000fe80000000c00 */
[----:B------:R-:W0:Y:S01]  /*21450*/  LDS.128 R12, [0x32d0] ;  /* 0x0032d000ff0c7984 */ /* 0x000e220000000c00 */
[----:B------:R-:W-:-:S02]  /*21460*/  FFMA R4, R51, R4, R55 ;  /* 0x0000000433047223 */ /* 0x000fc40000000037 */
[----:B-1----:R-:W-:-:S04]  /*21470*/  FFMA R24, R51, R24, R59 ;  /* 0x0000001833187223 */ /* 0x002fc8000000003b */
[C---:B------:R-:W-:Y:S02]  /*21480*/  FFMA R24, R82.reuse, R25, R24 ;  /* 0x0000001952187223 */ /* 0x040fe40000000018 */
[----:B------:R-:W-:Y:S02]  /*21490*/  FFMA R4, R82, R5, R4 ;  /* 0x0000000552047223 */ /* 0x000fe40000000004 */
[----:B------:R-:W-:Y:S02]  /*214a0*/  FFMA R24, R49, R26, R24 ;  /* 0x0000001a31187223 */ /* 0x000fe40000000018 */
[----:B-----5:R-:W-:Y:S02]  /*214b0*/  FFMA R8, R51, R8, R61 ;  /* 0x0000000833087223 */ /* 0x020fe4000000003d */
[----:B------:R-:W-:Y:S02]  /*214c0*/  FFMA R6, R49, R6, R4 ;  /* 0x0000000631067223 */ /* 0x000fe40000000004 */
[----:B------:R-:W-:-:S02]  /*214d0*/  FFMA R16, R51, R16, R47 ;  /* 0x0000001033107223 */ /* 0x000fc4000000002f */
[----:B------:R-:W-:Y:S02]  /*214e0*/  FFMA R41, R80, R27, R24 ;  /* 0x0000001b50297223 */ /* 0x000fe40000000018 */
[C---:B------:R-:W-:Y:S01]  /*214f0*/  FFMA R8, R82.reuse, R9, R8 ;  /* 0x0000000952087223 */ /* 0x040fe20000000008 */
[----:B------:R-:W1:Y:S01]  /*21500*/  LDS.128 R24, [0x3270] ;  /* 0x00327000ff187984 */ /* 0x000e620000000c00 */
        /* <DEDUP_REMOVED lines=9> */
[----:B------:R3:W-:Y:S04]  /*215a0*/  STS [R3.X4+0x1ea0], R62 ;  /* 0x001ea03e03007388 */ /* 0x0007e80000004800 */
[----:B------:R-:W-:Y:S04]  /*215b0*/  STS [R3.X4+0x24c0], R60 ;  /* 0x0024c03c03007388 */ /* 0x000fe80000004800 */
[----:B------:R-:W-:Y:S01]  /*215c0*/  STS [R3.X4+0x2ae0], R50 ;  /* 0x002ae03203007388 */ /* 0x000fe20000004800 */
[----:B---3--:R-:W-:-:S03]  /*215d0*/  FFMA R62, R80, R7, R6 ;  /* 0x00000007503e7223 */ /* 0x008fc60000000006 */
[----:B------:R-:W-:Y:S06]  /*215e0*/  BAR.SYNC 0x0 ;  /* 0x0000000000007b1d */ /* 0x000fec0000000000 */
[----:B------:R-:W-:Y:S01]  /*215f0*/  LDS R55, [R3.X4] ;  /* 0x0000000003377984 */ /* 0x000fe20000004800 */
[----:B------:R-:W-:-:S03]  /*21600*/  FFMA R16, R49, R18, R16 ;  /* 0x0000001231107223 */ /* 0x000fc60000000010 */
[----:B------:R-:W3:Y:S01]  /*21610*/  LDS.128 R4, [0x3280] ;  /* 0x00328000ff047984 */ /* 0x000ee20000000c00 */
[----:B------:R-:W-:Y:S02]  /*21620*/  FFMA R36, R51, R36, R45 ;  /* 0x0000002433247223 */ /* 0x000fe4000000002d */
[----:B------:R-:W-:Y:S01]  /*21630*/  FFMA R83, R80, R11, R8 ;  /* 0x0000000b50537223 */ /* 0x000fe20000000008 */
[----:B------:R-:W5:Y:S01]  /*21640*/  LDS R68, [R3.X4+0x620] ;  /* 0x0006200003447984 */ /* 0x000f620000004800 */
[----:B------:R-:W-:-:S03]  /*21650*/  FFMA R36, R82, R37, R36 ;  /* 0x0000002552247223 */ /* 0x000fc60000000024 */
[----:B------:R-:W5:Y:S01]  /*21660*/  LDS.128 R8, [0x3220] ;  /* 0x00322000ff087984 */ /* 0x000f620000000c00 */
[----:B------:R-:W-:-:S03]  /*21670*/  FFMA R59, R80, R19, R16 ;  /* 0x00000013503b7223 */ /* 0x000fc60000000010 */
[----:B------:R-:W5:Y:S01]  /*21680*/  LDS.128 R16, [0x3100] ;  /* 0x00310000ff107984 */ /* 0x000f620000000c00 */
[----:B------:R-:W-:-:S03]  /*21690*/  FFMA R36, R49, R38, R36 ;  /* 0x0000002631247223 */ /* 0x000fc60000000024 */
[----:B------:R-:W5:Y:S01]  /*216a0*/  LDS R53, [R3.X4+0xc40] ;  /* 0x000c400003357984 */ /* 0x000f620000004800 */
[----:B0-----:R-:W-:-:S03]  /*216b0*/  FFMA R12, R51, R12, R75 ;  /* 0x0000000c330c7223 */ /* 0x001fc6000000004b */
[----:B------:R-:W0:Y:S01]  /*216c0*/  LDS R60, [R3.X4+0x1260] ;  /* 0x00126000033c7984 */ /* 0x000e220000004800 */
[C---:B------:R-:W-:Y:S02]  /*216d0*/  FFMA R32, R51.reuse, R32, R46 ;  /* 0x0000002033207223 */ /* 0x040fe4000000002e */
[----:B------:R-:W-:Y:S02]  /*216e0*/  FFMA R75, R80, R39, R36 ;  /* 0x00000027504b7223 */ /* 0x000fe40000000024 */
[----:B------:R-:W-:Y:S01]  /*216f0*/  FFMA R28, R51, R28, R44 ;  /* 0x0000001c331c7223 */ /* 0x000fe2000000002c */
[----:B------:R-:W0:Y:S04]  /*21700*/  LDS.128 R36, [0x3180] ;  /* 0x00318000ff247984 */ /* 0x000e280000000c00 */
[----:B------:R-:W0:Y:S01]  /*21710*/  LDS.128 R44, [0x3200] ;  /* 0x00320000ff2c7984 */ /* 0x000e220000000c00 */
[----:B------:R-:W-:-:S02]  /*21720*/  FFMA R32, R82, R33, R32 ;  /* 0x0000002152207223 */ /* 0x000fc40000000020 */
[----:B------:R-:W-:Y:S02]  /*21730*/  FFMA R12, R82, R13, R12 ;  /* 0x0000000d520c7223 */ /* 0x000fe4000000000c */
[C---:B------:R-:W-:Y:S02]  /*21740*/  FFMA R32, R49.reuse, R34, R32 ;  /* 0x0000002231207223 */ /* 0x040fe40000000020 */
[----:B------:R-:W-:Y:S02]  /*21750*/  FFMA R12, R49, R14, R12 ;  /* 0x0000000e310c7223 */ /* 0x000fe4000000000c */
[C---:B-1----:R-:W-:Y:S02]  /*21760*/  FFMA R24, R51.reuse, R24, R73 ;  /* 0x0000001833187223 */ /* 0x042fe40000000049 */
[----:B------:R-:W-:Y:S02]  /*21770*/  FFMA R20, R51, R20, R77 ;  /* 0x0000001433147223 */ /* 0x000fe4000000004d */
[----:B---3--:R-:W-:-:S02]  /*21780*/  FFMA R4, R55, R4, R41 ;  /* 0x0000000437047223 */ /* 0x008fc40000000029 */
[C---:B------:R-:W-:Y:S01]  /*21790*/  FFMA R67, R80.reuse, R35, R32 ;  /* 0x0000002350437223 */ /* 0x040fe20000000020 */
[----:B------:R-:W-:Y:S01]  /*217a0*/  LDS R41, [R3.X4+0x24c0] ;  /* 0x0024c00003297984 */ /* 0x000fe20000004800 */
[----:B------:R-:W-:Y:S02]  /*217b0*/  FFMA R64, R80, R15, R12 ;  /* 0x0000000f50407223 */ /* 0x000fe4000000000c */
[C---:B------:R-:W-:Y:S01]  /*217c0*/  FFMA R28, R82.reuse, R29, R28 ;  /* 0x0000001d521c7223 */ /* 0x040fe2000000001c */
[----:B------:R-:W1:Y:S01]  /*217d0*/  LDS.128 R12, [0x31a0] ;  /* 0x0031a000ff0c7984 */ /* 0x000e620000000c00 */
[C---:B------:R-:W-:Y:S02]  /*217e0*/  FFMA R24, R82.reuse, R25, R24 ;  /* 0x0000001952187223 */ /* 0x040fe40000000018 */
[----:B------:R-:W-:Y:S01]  /*217f0*/  FFMA R20, R82, R21, R20 ;  /* 0x0000001552147223 */ /* 0x000fe20000000014 */
[----:B------:R-:W-:Y:S01]  /*21800*/  LDS.128 R32, [0x3120] ;  /* 0x00312000ff207984 */ /* 0x000fe20000000c00 */
[----:B-----5:R-:W-:-:S02]  /*21810*/  FFMA R4, R68, R5, R4 ;  /* 0x0000000544047223 */ /* 0x020fc40000000004 */
[----:B------:R-:W-:Y:S02]  /*21820*/  FFMA R8, R55, R8, R67 ;  /* 0x0000000837087223 */ /* 0x000fe40000000043 */
[C---:B------:R-:W-:Y:S02]  /*21830*/  FFMA R28, R49.reuse, R30, R28 ;  /* 0x0000001e311c7223 */ /* 0x040fe4000000001c */
[C---:B------:R-:W-:Y:S02]  /*21840*/  FFMA R24, R49.reuse, R26, R24 ;  /* 0x0000001a31187223 */ /* 0x040fe40000000018 */
[----:B------:R-:W-:Y:S02]  /*21850*/  FFMA R22, R49, R22, R20 ;  /* 0x0000001631167223 */ /* 0x000fe40000000014 */
[----:B------:R-:W-:Y:S01]  /*21860*/  FFMA R16, R16, R55, R63 ;  /* 0x0000003710107223 */ /* 0x000fe2000000003f */
[----:B------:R-:W-:Y:S01]  /*21870*/  LDS.128 R48, [0x31e0] ;  /* 0x0031e000ff307984 */ /* 0x000fe20000000c00 */
[----:B------:R-:W-:-:S02]  /*21880*/  FFMA R4, R53, R6, R4 ;  /* 0x0000000635047223 */ /* 0x000fc40000000004 */
[----:B------:R-:W-:Y:S02]  /*21890*/  FFMA R8, R68, R9, R8 ;  /* 0x0000000944087223 */ /* 0x000fe40000000008 */
[C---:B------:R-:W-:Y:S02]  /*218a0*/  FFMA R73, R80.reuse, R31, R28 ;  /* 0x0000001f50497223 */ /* 0x040fe4000000001c */
[C---:B------:R-:W-:Y:S01]  /*218b0*/  FFMA R77, R80.reuse, R27, R24 ;  /* 0x0000001b504d7223 */ /* 0x040fe20000000018 */
[----:B------:R-:W-:Y:S01]  /*218c0*/  LDS.128 R28, [0x31c0] ;  /* 0x0031c000ff1c7984 */ /* 0x000fe20000000c00 */
[----:B------:R-:W-:Y:S02]  /*218d0*/  FFMA R82, R80, R23, R22 ;  /* 0x0000001750527223 */ /* 0x000fe40000000016 */
[----:B------:R-:W-:Y:S01]  /*218e0*/  FFMA R16, R68, R17, R16 ;  /* 0x0000001144107223 */ /* 0x000fe20000000010 */
[----:B------:R-:W-:Y:S01]  /*218f0*/  LDS.128 R20, [0x32a0] ;  /* 0x0032a000ff147984 */ /* 0x000fe20000000c00 */
[----:B0-----:R-:W-:-:S02]  /*21900*/  FFMA R80, R60, R7, R4 ;  /* 0x000000073c507223 */ /* 0x001fc40000000004 */
[C---:B------:R-:W-:Y:S01]  /*21910*/  FFMA R8, R53.reuse, R10, R8 ;  /* 0x0000000a35087223 */ /* 0x040fe20000000008 */
[----:B------:R-:W0:Y:S01]  /*21920*/  LDS.128 R4, [0x32c0] ;  /* 0x0032c000ff047984 */ /* 0x000e220000000c00 */
[----:B------:R-:W-:Y:S02]  /*21930*/  FFMA R16, R53, R18, R16 ;  /* 0x0000001235107223 */ /* 0x000fe40000000010 */
[C---:B------:R-:W-:Y:S01]  /*21940*/  FFMA R36, R55.reuse, R36, R57 ;  /* 0x0000002437247223 */ /* 0x040fe20000000039 */
[----:B------:R-:W-:Y:S01]  /*21950*/  LDS.128 R24, [0x3140] ;  /* 0x00314000ff187984 */ /* 0x000fe20000000c00 */
[----:B------:R-:W-:Y:S02]  /*21960*/  FFMA R44, R55, R44, R71 ;  /* 0x0000002c372c7223 */ /* 0x000fe40000000047 */
[----:B------:R-:W-:Y:S02]  /*21970*/  FFMA R57, R60, R11, R8 ;  /* 0x0000000b3c397223 */ /* 0x000fe40000000008 */
[----:B------:R-:W3:Y:S01]  /*21980*/  LDS.128 R8, [0x3260] ;  /* 0x00326000ff087984 */ /* 0x000ee20000000c00 */
[----:B------:R-:W-:-:S02]  /*21990*/  FFMA R44, R68, R45, R44 ;  /* 0x0000002d442c7223 */ /* 0x000fc4000000002c */
[----:B------:R-:W-:Y:S02]  /*219a0*/  FFMA R66, R60, R19, R16 ;  /* 0x000000133c427223 */ /* 0x000fe40000000010 */
[----:B------:R-:W5:Y:S01]  /*219b0*/  LDS.128 R16, [0x3240] ;  /* 0x00324000ff107984 */ /* 0x000f620000000c00 */
[----:B------:R-:W-:-:S04]  /*219c0*/  FFMA R44, R53, R46, R44 ;  /* 0x0000002e352c7223 */ /* 0x000fc8000000002c */
[----:B------:R-:W-:Y:S02]  /*219d0*/  FFMA R70, R60, R47, R44 ;  /* 0x0000002f3c467223 */ /* 0x000fe4000000002c */
[----:B------:R-:W4:Y:S01]  /*219e0*/  LDS.128 R44, [0x3160] ;  /* 0x00316000ff2c7984 */ /* 0x000f220000000c00 */
[----:B-1----:R-:W-:-:S04]  /*219f0*/  FFMA R12, R55, R12, R69 ;  /* 0x0000000c370c7223 */ /* 0x002fc80000000045 */
[----:B------:R-:W-:-:S04]  /*21a00*/  FFMA R12, R68, R13, R12 ;  /* 0x0000000d440c7223 */ /* 0x000fc8000000000c */
[----:B------:R-:W-:-:S04]  /*21a10*/  FFMA R12, R53, R14, R12 ;  /* 0x0000000e350c7223 */ /* 0x000fc8000000000c */
[----:B------:R-:W-:Y:S02]  /*21a20*/  FFMA R79, R60, R15, R12 ;  /* 0x0000000f3c4f7223 */ /* 0x000fe4000000000c */
[----:B------:R-:W1:Y:S01]  /*21a30*/  LDS.128 R12, [0x32e0] ;  /* 0x0032e000ff0c7984 */ /* 0x000e620000000c00 */
[C---:B0-----:R-:W-:Y:S02]  /*21a40*/  FFMA R4, R55.reuse, R4, R64 ;  /* 0x0000000437047223 */ /* 0x041fe40000000040 */
[C---:B------:R-:W-:Y:S02]  /*21a50*/  FFMA R36, R68.reuse, R37, R36 ;  /* 0x0000002544247223 */ /* 0x040fe40000000024 */
[C---:B------:R-:W-:Y:S02]  /*21a60*/  FFMA R4, R68.reuse, R5, R4 ;  /* 0x0000000544047223 */ /* 0x040fe40000000004 */
[----:B---3--:R-:W-:Y:S02]  /*21a70*/  FFMA R8, R55, R8, R77 ;  /* 0x0000000837087223 */ /* 0x008fe4000000004d */
[----:B------:R-:W-:Y:S01]  /*21a80*/  FFMA R6, R53, R6, R4 ;  /* 0x0000000635067223 */ /* 0x000fe20000000004 */
[----:B------:R-:W-:Y:S01]  /*21a90*/  @!P0 SHF.R.U32.HI R4, RZ, 0x3, R3 ;  /* 0x00000003ff048819 */ /* 0x000fe20000011603 */
[----:B------:R-:W-:-:S02]  /*21aa0*/  FFMA R8, R68, R9, R8 ;  /* 0x0000000944087223 */ /* 0x000fc40000000008 */
[----:B-----5:R-:W-:Y:S02]  /*21ab0*/  FFMA R16, R55, R16, R62 ;  /* 0x0000001037107223 */ /* 0x020fe4000000003e */
[----:B------:R-:W-:Y:S01]  /*21ac0*/  FFMA R36, R53, R38, R36 ;  /* 0x0000002635247223 */ /* 0x000fe20000000024 */
[----:B------:R-:W-:Y:S01]  /*21ad0*/  @!P0 LOP3.LUT R5, R3, 0x7, RZ, 0xc0, !PT ;  /* 0x0000000703058812 */ /* 0x000fe200078ec0ff */
[----:B------:R-:W-:Y:S01]  /*21ae0*/  FFMA R16, R68, R17, R16 ;  /* 0x0000001144107223 */ /* 0x000fe20000000010 */
[----:B------:R-:W-:Y:S01]  /*21af0*/  @!P0 SHF.L.U32 R4, R4, 0x9, RZ ;  /* 0x0000000904048819 */ /* 0x000fe200000006ff */
[----:B------:R-:W-:Y:S01]  /*21b00*/  FFMA R10, R53, R10, R8 ;  /* 0x0000000a350a7223 */ /* 0x000fe20000000008 */
[----:B------:R-:W-:Y:S01]  /*21b10*/  @!P0 SHF.L.U32 R8, R2, 0xc, RZ ;  /* 0x0000000c02088819 */ /* 0x000fe200000006ff */
[----:B------:R-:W-:Y:S02]  /*21b20*/  FFMA R32, R55, R32, R43 ;  /* 0x0000002037207223 */ /* 0x000fe4000000002b */
[----:B------:R-:W-:Y:S01]  /*21b30*/  FFMA R71, R60, R39, R36 ;  /* 0x000000273c477223 */ /* 0x000fe20000000024 */
[----:B------:R-:W-:Y:S01]  /*21b40*/  LDS R43, [R3.X4+0x1880] ;  /* 0x00188000032b7984 */ /* 0x000fe20000004800 */
[----:B------:R-:W-:Y:S01]  /*21b50*/  FFMA R16, R53, R18, R16 ;  /* 0x0000001235107223 */ /* 0x000fe20000000010 */
[----:B------:R-:W-:Y:S01]  /*21b60*/  @!P0 LOP3.LUT R5, R4, 0xfffffe00, R5, 0xe2, !PT ;  /* 0xfffffe0004058812 */ /* 0x000fe200078ee205 */
[C---:B----4-:R-:W-:Y:S01]  /*21b70*/  FFMA R44, R55.reuse, R44, R73 ;  /* 0x0000002c372c7223 */ /* 0x050fe20000000049 */
[----:B------:R-:W0:Y:S01]  /*21b80*/  LDS.128 R36, [0x3190] ;  /* 0x00319000ff247984 */ /* 0x000e220000000c00 */
[----:B------:R-:W-:Y:S01]  /*21b90*/  FFMA R48, R55, R48, R83 ;  /* 0x0000003037307223 */ /* 0x000fe20000000053 */
[----:B------:R-:W-:Y:S01]  /*21ba0*/  @!P0 LOP3.LUT R8, R8, 0xffffe000, RZ, 0xc0, !PT ;  /* 0xffffe00008088812 */ /* 0x000fe200078ec0ff */
[----:B------:R-:W-:-:S02]  /*21bb0*/  FFMA R73, R60, R19, R16 ;  /* 0x000000133c497223 */ /* 0x000fc40000000010 */
[C---:B------:R-:W-:Y:S01]  /*21bc0*/  FFMA R44, R68.reuse, R45, R44 ;  /* 0x0000002d442c7223 */ /* 0x040fe2000000002c */
[----:B------:R-:W3:Y:S01]  /*21bd0*/  LDS.128 R16, [0x3130] ;  /* 0x00313000ff107984 */ /* 0x000ee20000000c00 */
[----:B------:R-:W-:Y:S01]  /*21be0*/  FFMA R48, R68, R49, R48 ;  /* 0x0000003144307223 */ /* 0x000fe20000000030 */
[----:B------:R-:W-:Y:S01]  /*21bf0*/  @!P0 IADD3 R83, R5, 0x168, R8 ;  /* 0x0000016805538810 */ /* 0x000fe20007ffe008 */
[----:B------:R-:W-:Y:S02]  /*21c00*/  FFMA R28, R55, R28, R59 ;  /* 0x0000001c371c7223 */ /* 0x000fe4000000003b */
[----:B------:R-:W-:Y:S02]  /*21c10*/  FFMA R45, R60, R7, R6 ;  /* 0x000000073c2d7223 */ /* 0x000fe40000000006 */
[----:B------:R-:W4:Y:S01]  /*21c20*/  LDS.128 R4, [0x3230] ;  /* 0x00323000ff047984 */ /* 0x000f220000000c00 */
[----:B------:R-:W-:Y:S02]  /*21c30*/  FFMA R67, R53, R50, R48 ;  /* 0x0000003235437223 */ /* 0x000fe40000000030 */
[C---:B------:R-:W-:Y:S01]  /*21c40*/  FFMA R32, R68.reuse, R33, R32 ;  /* 0x0000002144207223 */ /* 0x040fe20000000020 */
[----:B------:R-:W5:Y:S01]  /*21c50*/  LDS R50, [R3.X4+0x1ea0] ;  /* 0x001ea00003327984 */ /* 0x000f620000004800 */
[----:B------:R-:W-:-:S02]  /*21c60*/  FFMA R28, R68, R29, R28 ;  /* 0x0000001d441c7223 */ /* 0x000fc4000000001c */
[C---:B------:R-:W-:Y:S01]  /*21c70*/  FFMA R32, R53.reuse, R34, R32 ;  /* 0x0000002235207223 */ /* 0x040fe20000000020 */
[----:B------:R-:W-:Y:S01]  /*21c80*/  LDS R48, [R3.X4+0x2ae0] ;  /* 0x002ae00003307984 */ /* 0x000fe20000004800 */
[----:B------:R-:W-:Y:S02]  /*21c90*/  FFMA R28, R53, R30, R28 ;  /* 0x0000001e351c7223 */ /* 0x000fe4000000001c */
[----:B------:R-:W-:Y:S02]  /*21ca0*/  FFMA R20, R55, R20, R65 ;  /* 0x0000001437147223 */ /* 0x000fe40000000041 */
[C---:B------:R-:W-:Y:S02]  /*21cb0*/  FFMA R72, R60.reuse, R35, R32 ;  /* 0x000000233c487223 */ /* 0x040fe40000000020 */
[----:B------:R-:W-:Y:S01]  /*21cc0*/  FFMA R65, R60, R31, R28 ;  /* 0x0000001f3c417223 */ /* 0x000fe2000000001c */
[----:B------:R-:W2:Y:S01]  /*21cd0*/  LDS.128 R32, [0x3110] ;  /* 0x00311000ff207984 */ /* 0x000ea20000000c00 */
[----:B------:R-:W-:-:S03]  /*21ce0*/  FFMA R20, R68, R21, R20 ;  /* 0x0000001544147223 */ /* 0x000fc60000000014 */
[----:B------:R-:W2:Y:S01]  /*21cf0*/  LDS.128 R28, [0x3210] ;  /* 0x00321000ff1c7984 */ /* 0x000ea20000000c00 */
[----:B------:R-:W-:Y:S02]  /*21d00*/  FFMA R20, R53, R22, R20 ;  /* 0x0000001635147223 */ /* 0x000fe40000000014 */
[----:B-1----:R-:W-:Y:S02]  /*21d10*/  FFMA R12, R55, R12, R82 ;  /* 0x0000000c370c7223 */ /* 0x002fe40000000052 */
[----:B------:R-:W-:Y:S02]  /*21d20*/  FFMA R61, R60, R23, R20 ;  /* 0x000000173c3d7223 */ /* 0x000fe40000000014 */
[----:B------:R-:W1:Y:S01]  /*21d30*/  LDS.128 R20, [0x31b0] ;  /* 0x0031b000ff147984 */ /* 0x000e620000000c00 */
[----:B------:R-:W-:-:S04]  /*21d40*/  FFMA R12, R68, R13, R12 ;  /* 0x0000000d440c7223 */ /* 0x000fc8000000000c */
[----:B------:R-:W-:Y:S02]  /*21d50*/  FFMA R14, R53, R14, R12 ;  /* 0x0000000e350e7223 */ /* 0x000fe4000000000c */
[C---:B0-----:R-:W-:Y:S02]  /*21d60*/  FFMA R36, R43.reuse, R36, R71 ;  /* 0x000000242b247223 */ /* 0x041fe40000000047 */
[C---:B------:R-:W-:Y:S02]  /*21d70*/  FFMA R71, R60.reuse, R15, R14 ;  /* 0x0000000f3c477223 */ /* 0x040fe4000000000e */
[----:B------:R-:W0:Y:S01]  /*21d80*/  LDS.128 R12, [0x32b0] ;  /* 0x0032b000ff0c7984 */ /* 0x000e220000000c00 */
[----:B------:R-:W-:Y:S02]  /*21d90*/  FFMA R59, R60, R11, R10 ;  /* 0x0000000b3c3b7223 */ /* 0x000fe4000000000a */
[C---:B---3--:R-:W-:Y:S01]  /*21da0*/  FFMA R16, R43.reuse, R16, R72 ;  /* 0x000000102b107223 */ /* 0x048fe20000000048 */
[----:B------:R-:W3:Y:S01]  /*21db0*/  LDS.128 R8, [0x3150] ;  /* 0x00315000ff087984 */ /* 0x000ee20000000c00 */
[----:B----4-:R-:W-:-:S02]  /*21dc0*/  FFMA R4, R43, R4, R57 ;  /* 0x000000042b047223 */ /* 0x010fc40000000039 */
[----:B------:R-:W-:Y:S02]  /*21dd0*/  FFMA R24, R55, R24, R75 ;  /* 0x0000001837187223 */ /* 0x000fe4000000004b */
[C---:B-----5:R-:W-:Y:S01]  /*21de0*/  FFMA R16, R50.reuse, R17, R16 ;  /* 0x0000001132107223 */ /* 0x060fe20000000010 */
[----:B------:R-:W-:Y:S01]  /*21df0*/  IADD3 R17, R81, 0x44e80, RZ ;  /* 0x00044e8051117810 */ /* 0x000fe20007ffe0ff */
[----:B------:R-:W-:Y:S02]  /*21e00*/  FFMA R4, R50, R5, R4 ;  /* 0x0000000532047223 */ /* 0x000fe40000000004 */
[----:B------:R-:W-:Y:S02]  /*21e10*/  FFMA R24, R68, R25, R24 ;  /* 0x0000001944187223 */ /* 0x000fe40000000018 */
[----:B------:R-:W-:Y:S02]  /*21e20*/  FFMA R46, R53, R46, R44 ;  /* 0x0000002e352e7223 */ /* 0x000fe4000000002c */
[----:B------:R-:W-:-:S02]  /*21e30*/  FFMA R18, R41, R18, R16 ;  /* 0x0000001229127223 */ /* 0x000fc40000000010 */
[----:B------:R-:W-:Y:S02]  /*21e40*/  FFMA R6, R41, R6, R4 ;  /* 0x0000000629067223 */ /* 0x000fe40000000004 */
[----:B------:R-:W-:Y:S02]  /*21e50*/  FFMA R24, R53, R26, R24 ;  /* 0x0000001a35187223 */ /* 0x000fe40000000018 */
[----:B------:R-:W-:-:S04]  /*21e60*/  IMAD.WIDE R16, R17, R0, c[0x0][0x160] ;  /* 0x0000580011107625 */ /* 0x000fc800078e0200 */
[----:B------:R-:W-:Y:S01]  /*21e70*/  @!P0 IMAD.WIDE R4, R83, R0, c[0x0][0x168] ;  /* 0x00005a0053048625 */ /* 0x000fe200078e0200 */
[----:B------:R4:W5:Y:S03]  /*21e80*/  LDG.E.CONSTANT R68, [R16.64+0xc40] ;  /* 0x000c400410447981 */ /* 0x000966000c1e9900 */
[C---:B------:R-:W-:Y:S01]  /*21e90*/  FFMA R63, R60.reuse, R27, R24 ;  /* 0x0000001b3c3f7223 */ /* 0x040fe20000000018 */
[----:B------:R4:W5:Y:S01]  /*21ea0*/  LDG.E.CONSTANT R64, [R16.64+0x24c0] ;  /* 0x0024c00410407981 */ /* 0x000962000c1e9900 */
[C---:B------:R-:W-:Y:S02]  /*21eb0*/  FFMA R69, R60.reuse, R47, R46 ;  /* 0x0000002f3c457223 */ /* 0x040fe4000000002e */
[----:B------:R-:W-:Y:S01]  /*21ec0*/  FFMA R67, R60, R51, R67 ;  /* 0x000000333c437223 */ /* 0x000fe20000000043 */
[----:B------:R4:W5:Y:S01]  /*21ed0*/  LDG.E.CONSTANT R62, [R16.64+0x3100] ;  /* 0x00310004103e7981 */ /* 0x000962000c1e9900 */
[----:B--2---:R-:W-:-:S02]  /*21ee0*/  FFMA R32, R32, R43, R66 ;  /* 0x0000002b20207223 */ /* 0x004fc40000000042 */
[C---:B------:R-:W-:Y:S01]  /*21ef0*/  FFMA R28, R43.reuse, R28, R70 ;  /* 0x0000001c2b1c7223 */ /* 0x040fe20000000046 */
[----:B------:R4:W2:Y:S04]  /*21f00*/  LDG.E.CONSTANT R66, [R16.64+0x1880] ;  /* 0x0018800410427981 */ /* 0x0008a8000c1e9900 */
[----:B------:R4:W2:Y:S04]  /*21f10*/  LDG.E.CONSTANT R70, [R16.64] ;  /* 0x0000000410467981 */ /* 0x0008a8000c1e9900 */
[----:B------:R4:W2:Y:S04]  /*21f20*/  LDG.E.CONSTANT R60, [R16.64+0x3d40] ;  /* 0x003d4004103c7981 */ /* 0x0008a8000c1e9900 */
[----:B------:R4:W2:Y:S04]  /*21f30*/  LDG.E.CONSTANT R46, [R16.64+0x4980] ;  /* 0x00498004102e7981 */ /* 0x0008a8000c1e9900 */
[----:B------:R4:W2:Y:S04]  /*21f40*/  LDG.E.CONSTANT R44, [R16.64+0x55c0] ;  /* 0x0055c004102c7981 */ /* 0x0008a8000c1e9900 */
[----:B------:R0:W2:Y:S01]  /*21f50*/  @!P0 LDG.E.CONSTANT R72, [R4.64] ;  /* 0x0000000404488981 */ /* 0x0000a2000c1e9900 */
[----:B-1----:R-:W-:-:S02]  /*21f60*/  FFMA R20, R43, R20, R79 ;  /* 0x000000142b147223 */ /* 0x002fc4000000004f */
[C---:B------:R-:W-:Y:S01]  /*21f70*/  FFMA R36, R50.reuse, R37, R36 ;  /* 0x0000002532247223 */ /* 0x040fe20000000024 */
[----:B------:R-:W1:Y:S01]  /*21f80*/  LDS.128 R24, [0x3290] ;  /* 0x00329000ff187984 */ /* 0x000e620000000c00 */
[----:B------:R-:W-:-:S04]  /*21f90*/  FFMA R20, R50, R21, R20 ;  /* 0x0000001532147223 */ /* 0x000fc80000000014 */
[----:B------:R-:W-:Y:S02]  /*21fa0*/  FFMA R20, R41, R22, R20 ;  /* 0x0000001629147223 */ /* 0x000fe40000000014 */
[----:B0-----:R-:W-:Y:S02]  /*21fb0*/  FFMA R12, R43, R12, R61 ;  /* 0x0000000c2b0c7223 */ /* 0x001fe4000000003d */
[----:B------:R-:W-:Y:S02]  /*21fc0*/  FFMA R57, R48, R23, R20 ;  /* 0x0000001730397223 */ /* 0x000fe40000000014 */
[----:B------:R-:W0:Y:S01]  /*21fd0*/  LDS.128 R20, [0x3170] ;  /* 0x00317000ff147984 */ /* 0x000e220000000c00 */
[----:B------:R-:W-:Y:S02]  /*21fe0*/  FFMA R36, R41, R38, R36 ;  /* 0x0000002629247223 */ /* 0x000fe40000000024 */
[C---:B------:R-:W-:Y:S02]  /*21ff0*/  FFMA R28, R50.reuse, R29, R28 ;  /* 0x0000001d321c7223 */ /* 0x040fe4000000001c */
[----:B------:R-:W-:-:S02]  /*22000*/  FFMA R12, R50, R13, R12 ;  /* 0x0000000d320c7223 */ /* 0x000fc4000000000c */
[----:B---3--:R-:W-:Y:S02]  /*22010*/  FFMA R8, R43, R8, R63 ;  /* 0x000000082b087223 */ /* 0x008fe4000000003f */
[C---:B------:R-:W-:Y:S02]  /*22020*/  FFMA R28, R41.reuse, R30, R28 ;  /* 0x0000001e291c7223 */ /* 0x040fe4000000001c */
[----:B------:R-:W-:Y:S02]  /*22030*/  FFMA R12, R41, R14, R12 ;  /* 0x0000000e290c7223 */ /* 0x000fe4000000000c */
[----:B------:R-:W-:Y:S02]  /*22040*/  FFMA R77, R48, R39, R36 ;  /* 0x00000027304d7223 */ /* 0x000fe40000000024 */
[C---:B------:R-:W-:Y:S01]  /*22050*/  FFMA R8, R50.reuse, R9, R8 ;  /* 0x0000000932087223 */ /* 0x040fe20000000008 */
[----:B------:R-:W3:Y:S01]  /*22060*/  LDS.128 R36, [0x31d0] ;  /* 0x0031d000ff247984 */ /* 0x000ee20000000c00 */
[----:B------:R-:W-:-:S02]  /*22070*/  FFMA R32, R50, R33, R32 ;  /* 0x0000002132207223 */ /* 0x000fc40000000020 */
[C---:B------:R-:W-:Y:S02]  /*22080*/  FFMA R53, R48.reuse, R31, R28 ;  /* 0x0000001f30357223 */ /* 0x040fe4000000001c */
[----:B------:R-:W-:Y:S01]  /*22090*/  FFMA R8, R41, R10, R8 ;  /* 0x0000000a29087223 */ /* 0x000fe20000000008 */
[----:B------:R-:W0:Y:S01]  /*220a0*/  LDS.128 R28, [0x32d0] ;  /* 0x0032d000ff1c7984 */ /* 0x000e220000000c00 */
[----:B------:R-:W-:-:S03]  /*220b0*/  FFMA R61, R48, R15, R12 ;  /* 0x0000000f303d7223 */ /* 0x000fc6000000000c */
[----:B------:R-:W0:Y:S01]  /*220c0*/  LDS.128 R12, [0x32f0] ;  /* 0x0032f000ff0c7984 */ /* 0x000e220000000c00 */
[----:B------:R-:W-:Y:S02]  /*220d0*/  FFMA R32, R41, R34, R32 ;  /* 0x0000002229207223 */ /* 0x000fe40000000020 */
[C---:B------:R-:W-:Y:S02]  /*220e0*/  FFMA R63, R48.reuse, R11, R8 ;  /* 0x0000000b303f7223 */ /* 0x040fe40000000008 */
[----:B------:R-:W0:Y:S01]  /*220f0*/  LDS.128 R8, [0x31f0] ;  /* 0x0031f000ff087984 */ /* 0x000e220000000c00 */
[----:B------:R-:W-:-:S03]  /*22100*/  FFMA R75, R48, R35, R32 ;  /* 0x00000023304b7223 */ /* 0x000fc60000000020 */
[----:B------:R-:W0:Y:S01]  /*22110*/  LDS.128 R32, [0x3250] ;  /* 0x00325000ff207984 */ /* 0x000e220000000c00 */
        /* <DEDUP_REMOVED lines=15> */
[----:B----4-:R-:W4:Y:S01]  /*22210*/  LDS.128 R16, [0x3100] ;  /* 0x00310000ff107984 */ /* 0x010f220000000c00 */
[----:B-1----:R-:W-:-:S02]  /*22220*/  FFMA R24, R43, R24, R80 ;  /* 0x000000182b187223 */ /* 0x002fc40000000050 */
[----:B0-----:R-:W-:Y:S01]  /*22230*/  FFMA R20, R43, R20, R69 ;  /* 0x000000142b147223 */ /* 0x001fe20000000045 */
[----:B------:R-:W0:Y:S01]  /*22240*/  LDS R54, [R3.X4+0x620] ;  /* 0x0006200003367984 */ /* 0x000e220000004800 */
[C---:B------:R-:W-:Y:S02]  /*22250*/  FFMA R24, R50.reuse, R25, R24 ;  /* 0x0000001932187223 */ /* 0x040fe40000000018 */
[----:B------:R-:W-:Y:S01]  /*22260*/  FFMA R20, R50, R21, R20 ;  /* 0x0000001532147223 */ /* 0x000fe20000000014 */
[----:B------:R-:W-:Y:S01]  /*22270*/  LDS R52, [R3.X4+0x1260] ;  /* 0x0012600003347984 */ /* 0x000fe20000004800 */
[----:B------:R-:W-:Y:S02]  /*22280*/  FFMA R24, R41, R26, R24 ;  /* 0x0000001a29187223 */ /* 0x000fe40000000018 */
[----:B---3--:R-:W-:Y:S01]  /*22290*/  FFMA R36, R43, R36, R65 ;  /* 0x000000242b247223 */ /* 0x008fe20000000041 */
[----:B------:R-:W-:Y:S01]  /*222a0*/  LDS R78, [R3.X4+0x1ea0] ;  /* 0x001ea000034e7984 */ /* 0x000fe20000004800 */
[----:B------:R-:W-:-:S02]  /*222b0*/  FFMA R20, R41, R22, R20 ;  /* 0x0000001629147223 */ /* 0x000fc40000000014 */
[----:B------:R-:W-:Y:S02]  /*222c0*/  FFMA R36, R50, R37, R36 ;  /* 0x0000002532247223 */ /* 0x000fe40000000024 */
[C---:B------:R-:W-:Y:S02]  /*222d0*/  FFMA R28, R43.reuse, R28, R45 ;  /* 0x0000001c2b1c7223 */ /* 0x040fe4000000002d */
[----:B------:R-:W-:Y:S01]  /*222e0*/  FFMA R12, R43, R12, R71 ;  /* 0x0000000c2b0c7223 */ /* 0x000fe20000000047 */
[----:B------:R-:W1:Y:S01]  /*222f0*/  LDS R45, [R3.X4+0xc40] ;  /* 0x000c4000032d7984 */ /* 0x000e620000004800 */
[C---:B------:R-:W-:Y:S02]  /*22300*/  FFMA R49, R48.reuse, R27, R24 ;  /* 0x0000001b30317223 */ /* 0x040fe40000000018 */
[----:B------:R-:W-:Y:S01]  /*22310*/  FFMA R71, R48, R23, R20 ;  /* 0x0000001730477223 */ /* 0x000fe20000000014 */
[----:B------:R-:W3:Y:S01]  /*22320*/  LDS.128 R24, [0x3180] ;  /* 0x00318000ff187984 */ /* 0x000ee20000000c00 */
[----:B------:R-:W-:-:S03]  /*22330*/  FFMA R38, R41, R38, R36 ;  /* 0x0000002629267223 */ /* 0x000fc60000000024 */
[----:B------:R-:W3:Y:S01]  /*22340*/  LDS.128 R20, [0x3280] ;  /* 0x00328000ff147984 */ /* 0x000ee20000000c00 */
[C---:B------:R-:W-:Y:S02]  /*22350*/  FFMA R8, R43.reuse, R8, R67 ;  /* 0x000000082b087223 */ /* 0x040fe40000000043 */
[----:B------:R-:W-:Y:S02]  /*22360*/  FFMA R32, R43, R32, R73 ;  /* 0x000000202b207223 */ /* 0x000fe40000000049 */
[----:B------:R-:W-:Y:S02]  /*22370*/  FFMA R73, R48, R39, R38 ;  /* 0x0000002730497223 */ /* 0x000fe40000000026 */
[----:B------:R-:W-:Y:S01]  /*22380*/  FFMA R8, R50, R9, R8 ;  /* 0x0000000932087223 */ /* 0x000fe20000000008 */
[----:B------:R-:W3:Y:S03]  /*22390*/  LDS.128 R36, [0x3200] ;  /* 0x00320000ff247984 */ /* 0x000ee60000000c00 */
[----:B------:R-:W-:-:S02]  /*223a0*/  FFMA R10, R41, R10, R8 ;  /* 0x0000000a290a7223 */ /* 0x000fc40000000008 */
[----:B----4-:R-:W-:Y:S02]  /*223b0*/  FFMA R16, R16, R47, R75 ;  /* 0x0000002f10107223 */ /* 0x010fe4000000004b */
[----:B------:R-:W-:Y:S02]  /*223c0*/  FFMA R75, R48, R11, R10 ;  /* 0x0000000b304b7223 */ /* 0x000fe4000000000a */
[----:B------:R-:W4:Y:S01]  /*223d0*/  LDS.128 R8, [0x3220] ;  /* 0x00322000ff087984 */ /* 0x000f220000000c00 */
[----:B------:R-:W-:-:S04]  /*223e0*/  FFMA R28, R50, R29, R28 ;  /* 0x0000001d321c7223 */ /* 0x000fc8000000001c */
[C---:B------:R-:W-:Y:S02]  /*223f0*/  FFMA R28, R41.reuse, R30, R28 ;  /* 0x0000001e291c7223 */ /* 0x040fe4000000001c */
[----:B------:R-:W-:Y:S02]  /*22400*/  FFMA R13, R50, R13, R12 ;  /* 0x0000000d320d7223 */ /* 0x000fe4000000000c */
[----:B0-----:R-:W-:Y:S02]  /*22410*/  FFMA R16, R54, R17, R16 ;  /* 0x0000001136107223 */ /* 0x001fe40000000010 */
[----:B------:R-:W-:Y:S02]  /*22420*/  FFMA R69, R48, R31, R28 ;  /* 0x0000001f30457223 */ /* 0x000fe4000000001c */
[----:B------:R-:W0:Y:S01]  /*22430*/  LDS.128 R28, [0x3120] ;  /* 0x00312000ff1c7984 */ /* 0x000e220000000c00 */
[----:B------:R-:W-:Y:S02]  /*22440*/  FFMA R13, R41, R14, R13 ;  /* 0x0000000e290d7223 */ /* 0x000fe4000000000d */
[----:B-1----:R-:W-:-:S02]  /*22450*/  FFMA R16, R45, R18, R16 ;  /* 0x000000122d107223 */ /* 0x002fc40000000010 */
[C---:B---3--:R-:W-:Y:S02]  /*22460*/  FFMA R24, R47.reuse, R24, R77 ;  /* 0x000000182f187223 */ /* 0x048fe4000000004d */
[----:B------:R-:W-:Y:S02]  /*22470*/  FFMA R20, R47, R20, R49 ;  /* 0x000000142f147223 */ /* 0x000fe40000000031 */
[----:B------:R-:W-:Y:S02]  /*22480*/  FFMA R32, R50, R33, R32 ;  /* 0x0000002132207223 */ /* 0x000fe40000000020 */
[----:B------:R-:W-:Y:S02]  /*22490*/  FFMA R4, R43, R4, R59 ;  /* 0x000000042b047223 */ /* 0x000fe4000000003b */
[----:B------:R-:W-:Y:S02]  /*224a0*/  FFMA R24, R54, R25, R24 ;  /* 0x0000001936187223 */ /* 0x000fe40000000018 */
[----:B------:R-:W-:-:S02]  /*224b0*/  FFMA R80, R48, R15, R13 ;  /* 0x0000000f30507223 */ /* 0x000fc4000000000d */
[----:B------:R-:W-:Y:S01]  /*224c0*/  FFMA R59, R52, R19, R16 ;  /* 0x00000013343b7223 */ /* 0x000fe20000000010 */
[----:B------:R-:W1:Y:S01]  /*224d0*/  LDS.128 R12, [0x32a0] ;  /* 0x0032a000ff0c7984 */ /* 0x000e620000000c00 */
[----:B------:R-:W-:-:S03]  /*224e0*/  FFMA R20, R54, R21, R20 ;  /* 0x0000001536147223 */ /* 0x000fc60000000014 */
[----:B------:R-:W3:Y:S01]  /*224f0*/  LDS.128 R16, [0x3140] ;  /* 0x00314000ff107984 */ /* 0x000ee20000000c00 */
        /* <DEDUP_REMOVED lines=8> */
[----:B------:R-:W3:Y:S01]  /*22580*/  LDS.128 R32, [0x31a0] ;  /* 0x0031a000ff207984 */ /* 0x000ee20000000c00 */
[----:B------:R-:W-:Y:S02]  /*22590*/  FFMA R36, R54, R37, R36 ;  /* 0x0000002536247223 */ /* 0x000fe40000000024 */
[C---:B------:R-:W-:Y:S01]  /*225a0*/  FFMA R58, R52.reuse, R27, R24 ;  /* 0x0000001b343a7223 */ /* 0x040fe20000000018 */
[----:B------:R-:W-:Y:S01]  /*225b0*/  LDS.128 R40, [0x3160] ;  /* 0x00316000ff287984 */ /* 0x000fe20000000c00 */
[----:B------:R-:W-:-:S03]  /*225c0*/  FFMA R74, R52, R23, R20 ;  /* 0x00000017344a7223 */ /* 0x000fc60000000014 */
[----:B------:R-:W3:Y:S01]  /*225d0*/  LDS.128 R24, [0x31c0] ;  /* 0x0031c000ff187984 */ /* 0x000ee20000000c00 */
[----:B------:R-:W-:-:S03]  /*225e0*/  FFMA R36, R45, R38, R36 ;  /* 0x000000262d247223 */ /* 0x000fc60000000024 */
[----:B------:R-:W3:Y:S01]  /*225f0*/  LDS.128 R20, [0x3260] ;  /* 0x00326000ff147984 */ /* 0x000ee20000000c00 */
[----:B------:R-:W-:Y:S02]  /*22600*/  FFMA R76, R48, R7, R5 ;  /* 0x00000007304c7223 */ /* 0x000fe40000000005 */
[----:B----4-:R-:W-:Y:S01]  /*22610*/  FFMA R8, R47, R8, R51 ;  /* 0x000000082f087223 */ /* 0x010fe20000000033 */
[----:B------:R-:W4:Y:S01]  /*22620*/  LDS.128 R4, [0x3240] ;  /* 0x00324000ff047984 */ /* 0x000f220000000c00 */
[----:B------:R-:W-:-:S03]  /*22630*/  FFMA R67, R52, R39, R36 ;  /* 0x0000002734437223 */ /* 0x000fc60000000024 */
[----:B------:R-:W4:Y:S04]  /*22640*/  LDS.128 R48, [0x31e0] ;  /* 0x0031e000ff307984 */ /* 0x000f280000000c00 */
[----:B------:R-:W5:Y:S01]  /*22650*/  LDS.128 R36, [0x32c0] ;  /* 0x0032c000ff247984 */ /* 0x000f620000000c00 */
[C---:B0-----:R-:W-:Y:S02]  /*22660*/  FFMA R28, R47.reuse, R28, R55 ;  /* 0x0000001c2f1c7223 */ /* 0x041fe40000000037 */
[C---:B-1----:R-:W-:Y:S01]  /*22670*/  FFMA R12, R47.reuse, R12, R61 ;  /* 0x0000000c2f0c7223 */ /* 0x042fe2000000003d */
[----:B------:R-:W-:Y:S01]  /*22680*/  LDS R55, [R3.X4+0x1880] ;  /* 0x0018800003377984 */ /* 0x000fe20000004800 */
[----:B------:R-:W-:Y:S02]  /*22690*/  FFMA R28, R54, R29, R28 ;  /* 0x0000001d361c7223 */ /* 0x000fe4000000001c */
[----:B---3--:R-:W-:-:S02]  /*226a0*/  FFMA R16, R47, R16, R63 ;  /* 0x000000102f107223 */ /* 0x008fc4000000003f */
[----:B------:R-:W-:Y:S02]  /*226b0*/  FFMA R28, R45, R30, R28 ;  /* 0x0000001e2d1c7223 */ /* 0x000fe4000000001c */
[C---:B------:R-:W-:Y:S02]  /*226c0*/  FFMA R12, R54.reuse, R13, R12 ;  /* 0x0000000d360c7223 */ /* 0x040fe4000000000c */
[----:B------:R-:W-:Y:S02]  /*226d0*/  FFMA R16, R54, R17, R16 ;  /* 0x0000001136107223 */ /* 0x000fe40000000010 */
[----:B------:R-:W-:Y:S02]  /*226e0*/  FFMA R79, R52, R31, R28 ;  /* 0x0000001f344f7223 */ /* 0x000fe4000000001c */
[----:B------:R-:W0:Y:S01]  /*226f0*/  LDS.128 R28, [0x32e0] ;  /* 0x0032e000ff1c7984 */ /* 0x000e220000000c00 */
        /* <DEDUP_REMOVED lines=8> */
[----:B----4-:R-:W-:-:S02]  /*22780*/  FFMA R4, R47, R4, R65 ;  /* 0x000000042f047223 */ /* 0x010fc40000000041 */
[C---:B------:R-:W-:Y:S02]  /*22790*/  FFMA R77, R52.reuse, R15, R12 ;  /* 0x0000000f344d7223 */ /* 0x040fe4000000000c */
[----:B------:R-:W-:Y:S01]  /*227a0*/  FFMA R63, R52, R19, R16 ;  /* 0x00000013343f7223 */ /* 0x000fe20000000010 */
[----:B------:R-:W-:Y:S01]  /*227b0*/  LDS.128 R12, [0x3190] ;  /* 0x00319000ff0c7984 */ /* 0x000fe20000000c00 */
[----:B------:R-:W-:Y:S02]  /*227c0*/  FFMA R48, R47, R48, R75 ;  /* 0x000000302f307223 */ /* 0x000fe4000000004b */
[----:B------:R-:W-:Y:S01]  /*227d0*/  FFMA R21, R54, R21, R20 ;  /* 0x0000001536157223 */ /* 0x000fe20000000014 */
[----:B------:R-:W1:Y:S01]  /*227e0*/  LDS.128 R16, [0x3110] ;  /* 0x00311000ff107984 */ /* 0x000e620000000c00 */
[C---:B------:R-:W-:Y:S01]  /*227f0*/  FFMA R32, R45.reuse, R34, R32 ;  /* 0x000000222d207223 */ /* 0x040fe20000000020 */
[----:B------:R-:W-:Y:S01]  /*22800*/  @!P0 SHF.R.U32.HI R20, RZ, 0x3, R3 ;  /* 0x00000003ff148819 */ /* 0x000fe20000011603 */
[----:B------:R-:W-:-:S02]  /*22810*/  FFMA R24, R45, R26, R24 ;  /* 0x0000001a2d187223 */ /* 0x000fc40000000018 */
[C---:B------:R-:W-:Y:S02]  /*22820*/  FFMA R4, R54.reuse, R5, R4 ;  /* 0x0000000536047223 */ /* 0x040fe40000000004 */
[----:B-----5:R-:W-:Y:S02]  /*22830*/  FFMA R36, R47, R36, R69 ;  /* 0x000000242f247223 */ /* 0x020fe40000000045 */
[----:B------:R-:W-:Y:S02]  /*22840*/  FFMA R48, R54, R49, R48 ;  /* 0x0000003136307223 */ /* 0x000fe40000000030 */
[C---:B------:R-:W-:Y:S02]  /*22850*/  FFMA R21, R45.reuse, R22, R21 ;  /* 0x000000162d157223 */ /* 0x040fe40000000015 */
[----:B------:R-:W-:Y:S02]  /*22860*/  FFMA R56, R52, R35, R32 ;  /* 0x0000002334387223 */ /* 0x000fe40000000020 */
[C---:B------:R-:W-:Y:S01]  /*22870*/  FFMA R6, R45.reuse, R6, R4 ;  /* 0x000000062d067223 */ /* 0x040fe20000000004 */
[----:B------:R-:W3:Y:S01]  /*22880*/  LDS.128 R32, [0x3130] ;  /* 0x00313000ff207984 */ /* 0x000ee20000000c00 */
[----:B------:R-:W-:Y:S01]  /*22890*/  FFMA R36, R54, R37, R36 ;  /* 0x0000002536247223 */ /* 0x000fe20000000024 */
[----:B------:R-:W-:Y:S01]  /*228a0*/  @!P0 SHF.L.U32 R37, R20, 0x9, RZ ;  /* 0x0000000914258819 */ /* 0x000fe200000006ff */
[----:B------:R-:W-:-:S02]  /*228b0*/  FFMA R50, R45, R50, R48 ;  /* 0x000000322d327223 */ /* 0x000fc40000000030 */
[C---:B------:R-:W-:Y:S02]  /*228c0*/  FFMA R65, R52.reuse, R27, R24 ;  /* 0x0000001b34417223 */ /* 0x040fe40000000018 */
[----:B------:R-:W-:Y:S01]  /*228d0*/  FFMA R48, R52, R23, R21 ;  /* 0x0000001734307223 */ /* 0x000fe20000000015 */
[----:B------:R-:W4:Y:S01]  /*228e0*/  LDS.128 R24, [0x3290] ;  /* 0x00329000ff187984 */ /* 0x000f220000000c00 */
[----:B------:R-:W-:-:S03]  /*228f0*/  FFMA R38, R45, R38, R36 ;  /* 0x000000262d267223 */ /* 0x000fc60000000024 */
[----:B------:R-:W5:Y:S01]  /*22900*/  LDS.128 R20, [0x3230] ;  /* 0x00323000ff147984 */ /* 0x000f620000000c00 */
[----:B------:R-:W-:-:S03]  /*22910*/  FFMA R36, R52, R7, R6 ;  /* 0x0000000734247223 */ /* 0x000fc60000000006 */
[----:B------:R-:W2:Y:S01]  /*22920*/  LDS.128 R4, [0x31b0] ;  /* 0x0031b000ff047984 */ /* 0x000ea20000000c00 */
[----:B------:R-:W-:-:S04]  /*22930*/  FFMA R8, R54, R9, R8 ;  /* 0x0000000936087223 */ /* 0x000fc80000000008 */
[----:B------:R-:W-:-:S04]  /*22940*/  FFMA R10, R45, R10, R8 ;  /* 0x0000000a2d0a7223 */ /* 0x000fc80000000008 */
[----:B------:R-:W-:Y:S02]  /*22950*/  FFMA R61, R52, R11, R10 ;  /* 0x0000000b343d7223 */ /* 0x000fe4000000000a */
[----:B------:R-:W2:Y:S01]  /*22960*/  LDS.128 R8, [0x3210] ;  /* 0x00321000ff087984 */ /* 0x000ea20000000c00 */
[----:B0-----:R-:W-:-:S04]  /*22970*/  FFMA R28, R47, R28, R80 ;  /* 0x0000001c2f1c7223 */ /* 0x001fc80000000050 */
[----:B------:R-:W-:Y:S02]  /*22980*/  FFMA R28, R54, R29, R28 ;  /* 0x0000001d361c7223 */ /* 0x000fe4000000001c */
[----:B-1----:R-:W-:Y:S02]  /*22990*/  FFMA R16, R16, R55, R59 ;  /* 0x0000003710107223 */ /* 0x002fe4000000003b */
[----:B------:R-:W-:Y:S02]  /*229a0*/  FFMA R28, R45, R30, R28 ;  /* 0x0000001e2d1c7223 */ /* 0x000fe4000000001c */
[----:B------:R-:W-:Y:S02]  /*229b0*/  FFMA R12, R55, R12, R58 ;  /* 0x0000000c370c7223 */ /* 0x000fe4000000003a */
[----:B------:R-:W-:Y:S01]  /*229c0*/  FFMA R59, R52, R31, R28 ;  /* 0x0000001f343b7223 */ /* 0x000fe2000000001c */
[----:B------:R-:W-:Y:S01]  /*229d0*/  @!P0 LOP3.LUT R28, R3, 0x7, RZ, 0xc0, !PT ;  /* 0x00000007031c8812 */ /* 0x000fe200078ec0ff */
[----:B------:R-:W-:-:S02]  /*229e0*/  FFMA R16, R78, R17, R16 ;  /* 0x000000114e107223 */ /* 0x000fc40000000010 */
[----:B------:R-:W-:Y:S01]  /*229f0*/  FFMA R12, R78, R13, R12 ;  /* 0x0000000d4e0c7223 */ /* 0x000fe2000000000c */
[----:B------:R-:W-:Y:S01]  /*22a00*/  @!P0 SHF.L.U32 R13, R2, 0xc, RZ ;  /* 0x0000000c020d8819 */ /* 0x000fe200000006ff */
[----:B------:R-:W-:Y:S01]  /*22a10*/  FFMA R16, R53, R18, R16 ;  /* 0x0000001235107223 */ /* 0x000fe20000000010 */
[----:B------:R-:W-:Y:S01]  /*22a20*/  @!P0 LOP3.LUT R37, R37, 0xfffffe00, R28, 0xe2, !PT ;  /* 0xfffffe0025258812 */ /* 0x000fe200078ee21c */
[----:B---3--:R-:W-:Y:S01]  /*22a30*/  FFMA R32, R55, R32, R79 ;  /* 0x0000002037207223 */ /* 0x008fe2000000004f */
[----:B------:R-:W-:Y:S01]  /*22a40*/  @!P0 LOP3.LUT R18, R13, 0xffffe000, RZ, 0xc0, !PT ;  /* 0xffffe0000d128812 */ /* 0x000fe200078ec0ff */
[C---:B----4-:R-:W-:Y:S01]  /*22a50*/  FFMA R24, R55.reuse, R24, R74 ;  /* 0x0000001837187223 */ /* 0x050fe2000000004a */
[----:B------:R-:W0:Y:S01]  /*22a60*/  LDS.128 R28, [0x32b0] ;  /* 0x0032b000ff1c7984 */ /* 0x000e220000000c00 */
[----:B-----5:R-:W-:Y:S02]  /*22a70*/  FFMA R20, R55, R20, R61 ;  /* 0x0000001437147223 */ /* 0x020fe4000000003d */
[----:B------:R-:W-:Y:S01]  /*22a80*/  FFMA R40, R47, R40, R71 ;  /* 0x000000282f287223 */ /* 0x000fe20000000047 */
[----:B------:R-:W-:Y:S01]  /*22a90*/  @!P0 IADD3 R37, R37, 0x170, R18 ;  /* 0x0000017025258810 */ /* 0x000fe20007ffe012 */
[C---:B------:R-:W-:Y:S01]  /*22aa0*/  FFMA R32, R78.reuse, R33, R32 ;  /* 0x000000214e207223 */ /* 0x040fe20000000020 */
[----:B------:R-:W-:Y:S01]  /*22ab0*/  IADD3 R33, R81, 0x46700, RZ ;  /* 0x0004670051217810 */ /* 0x000fe20007ffe0ff */
[----:B------:R-:W-:-:S02]  /*22ac0*/  FFMA R24, R78, R25, R24 ;  /* 0x000000194e187223 */ /* 0x000fc40000000018 */
[----:B--2---:R-:W-:Y:S02]  /*22ad0*/  FFMA R4, R55, R4, R56 ;  /* 0x0000000437047223 */ /* 0x004fe40000000038 */
[----:B------:R-:W-:Y:S02]  /*22ae0*/  FFMA R20, R78, R21, R20 ;  /* 0x000000154e147223 */ /* 0x000fe40000000014 */
[----:B------:R-:W-:Y:S02]  /*22af0*/  FFMA R40, R54, R41, R40 ;  /* 0x0000002936287223 */ /* 0x000fe40000000028 */
[C---:B------:R-:W-:Y:S02]  /*22b00*/  FFMA R24, R53.reuse, R26, R24 ;  /* 0x0000001a35187223 */ /* 0x040fe40000000018 */
[----:B------:R-:W-:Y:S02]  /*22b10*/  FFMA R25, R53, R34, R32 ;  /* 0x0000002235197223 */ /* 0x000fe40000000020 */
[----:B------:R-:W-:-:S02]  /*22b20*/  FFMA R4, R78, R5, R4 ;  /* 0x000000054e047223 */ /* 0x000fc40000000004 */
[----:B------:R-:W-:Y:S02]  /*22b30*/  FFMA R22, R53, R22, R20 ;  /* 0x0000001635167223 */ /* 0x000fe40000000014 */
[----:B------:R-:W-:Y:S02]  /*22b40*/  FFMA R42, R45, R42, R40 ;  /* 0x0000002a2d2a7223 */ /* 0x000fe40000000028 */
        /* <DEDUP_REMOVED lines=8> */
[----:B------:R-:W-:-:S02]  /*22bd0*/  FFMA R27, R76, R27, R24 ;  /* 0x0000001b4c1b7223 */ /* 0x000fc40000000018 */
        /* <DEDUP_REMOVED lines=8> */
[----:B------:R0:W2:Y:S01]  /*22c60*/  @!P0 LDG.E.CONSTANT R74, [R20.64] ;  /* 0x00000004144a8981 */ /* 0x0000a2000c1e9900 */
[----:B------:R-:W-:-:S02]  /*22c70*/  FFMA R8, R78, R9, R8 ;  /* 0x000000094e087223 */ /* 0x000fc40000000008 */
[C---:B------:R-:W-:Y:S01]  /*22c80*/  FFMA R57, R76.reuse, R19, R16 ;  /* 0x000000134c397223 */ /* 0x040fe20000000010 */
[----:B------:R-:W1:Y:S01]  /*22c90*/  LDS.128 R40, [0x3250] ;  /* 0x00325000ff287984 */ /* 0x000e620000000c00 */
[C---:B------:R-:W-:Y:S02]  /*22ca0*/  FFMA R73, R76.reuse, R15, R12 ;  /* 0x0000000f4c497223 */ /* 0x040fe4000000000c */
[----:B------:R-:W-:Y:S01]  /*22cb0*/  FFMA R8, R53, R10, R8 ;  /* 0x0000000a35087223 */ /* 0x000fe20000000008 */
[----:B------:R-:W1:Y:S04]  /*22cc0*/  LDS.128 R12, [0x3150] ;  /* 0x00315000ff0c7984 */ /* 0x000e680000000c00 */
[----:B------:R-:W1:Y:S01]  /*22cd0*/  LDS.128 R16, [0x31d0] ;  /* 0x0031d000ff107984 */ /* 0x000e620000000c00 */
[----:B------:R-:W-:-:S02]  /*22ce0*/  FFMA R75, R76, R23, R22 ;  /* 0x000000174c4b7223 */ /* 0x000fc40000000016 */
[C---:B------:R-:W-:Y:S01]  /*22cf0*/  FFMA R71, R76.reuse, R11, R8 ;  /* 0x0000000b4c477223 */ /* 0x040fe20000000008 */
[----:B0-----:R-:W0:Y:S04]  /*22d00*/  LDS.128 R20, [0x3270] ;  /* 0x00327000ff147984 */ /* 0x001e280000000c00 */
[----:B------:R-:W0:Y:S01]  /*22d10*/  LDS.128 R8, [0x32d0] ;  /* 0x0032d000ff087984 */ /* 0x000e220000000c00 */
[----:B------:R-:W-:-:S03]  /*22d20*/  FFMA R25, R76, R35, R25 ;  /* 0x000000234c197223 */ /* 0x000fc60000000019 */
[----:B-1----:R-:W1:Y:S01]  /*22d30*/  LDS.128 R32, [0x3170] ;  /* 0x00317000ff207984 */ /* 0x002e620000000c00 */
[----:B------:R-:W-:-:S04]  /*22d40*/  FFMA R28, R55, R28, R77 ;  /* 0x0000001c371c7223 */ /* 0x000fc8000000004d */
[----:B------:R-:W-:-:S04]  /*22d50*/  FFMA R28, R78, R29, R28 ;  /* 0x0000001d4e1c7223 */ /* 0x000fc8000000001c */
[----:B------:R-:W-:Y:S02]  /*22d60*/  FFMA R28, R53, R30, R28 ;  /* 0x0000001e351c7223 */ /* 0x000fe4000000001c */
[C---:B------:R-:W-:Y:S02]  /*22d70*/  FFMA R40, R55.reuse, R40, R36 ;  /* 0x0000002837287223 */ /* 0x040fe40000000024 */
[----:B------:R-:W1:Y:S01]  /*22d80*/  LDS.128 R36, [0x31f0] ;  /* 0x0031f000ff247984 */ /* 0x000e620000000c00 */
[C---:B------:R-:W-:Y:S02]  /*22d90*/  FFMA R12, R55.reuse, R12, R63 ;  /* 0x0000000c370c7223 */ /* 0x040fe4000000003f */
[----:B------:R-:W-:Y:S02]  /*22da0*/  FFMA R16, R55, R16, R65 ;  /* 0x0000001037107223 */ /* 0x000fe40000000041 */
[----:B------:R-:W-:Y:S02]  /*22db0*/  FFMA R65, R76, R31, R28 ;  /* 0x0000001f4c417223 */ /* 0x000fe4000000001c */
[----:B------:R-:W1:Y:S01]  /*22dc0*/  LDS.128 R28, [0x32f0] ;  /* 0x0032f000ff1c7984 */ /* 0x000e620000000c00 */
[----:B------:R-:W-:-:S02]  /*22dd0*/  FFMA R12, R78, R13, R12 ;  /* 0x0000000d4e0c7223 */ /* 0x000fc4000000000c */
[C---:B0-----:R-:W-:Y:S01]  /*22de0*/  FFMA R20, R55.reuse, R20, R48 ;  /* 0x0000001437147223 */ /* 0x041fe20000000030 */
[----:B------:R-:W-:Y:S06]  /*22df0*/  BAR.SYNC 0x0 ;  /* 0x0000000000007b1d */ /* 0x000fec0000000000 */
[----:B------:R-:W-:Y:S02]  /*22e00*/  FFMA R8, R55, R8, R49 ;  /* 0x0000000837087223 */ /* 0x000fe40000000031 */
[----:B------:R-:W-:Y:S02]  /*22e10*/  FFMA R12, R53, R14, R12 ;  /* 0x0000000e350c7223 */ /* 0x000fe4000000000c */
[C---:B------:R-:W-:Y:S01]  /*22e20*/  FFMA R20, R78.reuse, R21, R20 ;  /* 0x000000154e147223 */ /* 0x040fe20000000014 */
[----:B------:R-:W-:Y:S01]  /*22e30*/  @!P0 STS [R3.X4+0x3100], R72 ;  /* 0x0031004803008388 */ /* 0x000fe20000004800 */
[----:B------:R-:W-:-:S02]  /*22e40*/  FFMA R9, R78, R9, R8 ;  /* 0x000000094e097223 */ /* 0x000fc40000000008 */
[C---:B------:R-:W-:Y:S01]  /*22e50*/  FFMA R61, R76.reuse, R7, R61 ;  /* 0x000000074c3d7223 */ /* 0x040fe2000000003d */
[----:B------:R-:W-:Y:S01]  /*22e60*/  STS [R3.X4], R70 ;  /* 0x0000004603007388 */ /* 0x000fe20000004800 */
[----:B------:R-:W-:Y:S02]  /*22e70*/  FFMA R63, R76, R15, R12 ;  /* 0x0000000f4c3f7223 */ /* 0x000fe4000000000c */
[C---:B------:R-:W-:Y:S01]  /*22e80*/  FFMA R20, R53.reuse, R22, R20 ;  /* 0x0000001635147223 */ /* 0x040fe20000000014 */
        /* <DEDUP_REMOVED lines=11> */
[----:B------:R-:W-:-:S03]  /*22f40*/  FFMA R77, R76, R23, R20 ;  /* 0x000000174c4d7223 */ /* 0x000fc60000000014 */
[----:B------:R-:W0:Y:S01]  /*22f50*/  LDS R62, [R3.X4+0x620] ;  /* 0x00062000033e7984 */ /* 0x000e220000004800 */
[----:B------:R-:W-:-:S03]  /*22f60*/  FFMA R64, R76, R11, R9 ;  /* 0x0000000b4c407223 */ /* 0x000fc60000000009 */
[----:B------:R-:W0:Y:S04]  /*22f70*/  LDS.128 R20, [0x31a0] ;  /* 0x0031a000ff147984 */ /* 0x000e280000000c00 */
[----:B------:R-:W0:Y:S01]  /*22f80*/  LDS.128 R8, [0x3120] ;  /* 0x00312000ff087984 */ /* 0x000e220000000c00 */
[----:B-1----:R-:W-:-:S03]  /*22f90*/  FFMA R32, R55, R32, R47 ;  /* 0x0000002037207223 */ /* 0x002fc6000000002f */
[----:B------:R-:W1:Y:S04]  /*22fa0*/  LDS R5, [R3.X4+0xc40] ;  /* 0x000c400003057984 */ /* 0x000e680000004800 */
[----:B------:R-:W1:Y:S04]  /*22fb0*/  LDS.128 R44, [0x3200] ;  /* 0x00320000ff2c7984 */ /* 0x000e680000000c00 */
[----:B------:R-:W1:Y:S01]  /*22fc0*/  LDS R60, [R3.X4+0x1260] ;  /* 0x00126000033c7984 */ /* 0x000e620000004800 */
[C---:B------:R-:W-:Y:S02]  /*22fd0*/  FFMA R36, R55.reuse, R36, R51 ;  /* 0x0000002437247223 */ /* 0x040fe40000000033 */
[----:B------:R-:W-:Y:S01]  /*22fe0*/  FFMA R28, R55, R28, R59 ;  /* 0x0000001c371c7223 */ /* 0x000fe2000000003b */
[----:B------:R-:W1:Y:S01]  /*22ff0*/  LDS.128 R48, [0x3280] ;  /* 0x00328000ff307984 */ /* 0x000e620000000c00 */
        /* <DEDUP_REMOVED lines=10> */
[C---:B------:R-:W-:Y:S01]  /*230a0*/  FFMA R69, R76.reuse, R19, R16 ;  /* 0x000000134c457223 */ /* 0x040fe20000000010 */
[----:B------:R-:W-:Y:S01]  /*230b0*/  LDS R53, [R3.X4+0x24c0] ;  /* 0x0024c00003357984 */ /* 0x000fe20000004800 */
[C---:B------:R-:W-:Y:S02]  /*230c0*/  FFMA R67, R76.reuse, R43, R42 ;  /* 0x0000002b4c437223 */ /* 0x040fe4000000002a */
[C---:B------:R-:W-:Y:S01]  /*230d0*/  FFMA R72, R76.reuse, R35, R32 ;  /* 0x000000234c487223 */ /* 0x040fe20000000020 */
[----:B------:R-:W-:Y:S01]  /*230e0*/  LDS.128 R16, [0x3180] ;  /* 0x00318000ff107984 */ /* 0x000fe20000000c00 */
[----:B------:R-:W-:-:S02]  /*230f0*/  FFMA R66, R76, R39, R36 ;  /* 0x000000274c427223 */ /* 0x000fc40000000024 */
[----:B0-----:R-:W-:Y:S01]  /*23100*/  FFMA R12, R12, R7, R57 ;  /* 0x000000070c0c7223 */ /* 0x001fe20000000039 */
[----:B------:R-:W-:Y:S01]  /*23110*/  LDS.128 R32, [0x3140] ;  /* 0x00314000ff207984 */ /* 0x000fe20000000c00 */
[----:B------:R-:W-:-:S03]  /*23120*/  FFMA R76, R76, R31, R28 ;  /* 0x0000001f4c4c7223 */ /* 0x000fc6000000001c */
[----:B------:R-:W0:Y:S01]  /*23130*/  LDS.128 R28, [0x32a0] ;  /* 0x0032a000ff1c7984 */ /* 0x000e220000000c00 */
[C---:B------:R-:W-:Y:S02]  /*23140*/  FFMA R12, R62.reuse, R13, R12 ;  /* 0x0000000d3e0c7223 */ /* 0x040fe4000000000c */
[C---:B------:R-:W-:Y:S01]  /*23150*/  FFMA R20, R7.reuse, R20, R61 ;  /* 0x0000001407147223 */ /* 0x040fe2000000003d */
[----:B------:R-:W-:Y:S01]  /*23160*/  LDS.128 R40, [0x3220] ;  /* 0x00322000ff287984 */ /* 0x000fe20000000c00 */
[----:B------:R-:W-:Y:S02]  /*23170*/  FFMA R8, R7, R8, R25 ;  /* 0x0000000807087223 */ /* 0x000fe40000000019 */
[----:B-1----:R-:W-:Y:S01]  /*23180*/  FFMA R14, R5, R14, R12 ;  /* 0x0000000e050e7223 */ /* 0x002fe2000000000c */
[----:B------:R-:W-:Y:S01]  /*23190*/  LDS.128 R36, [0x31c0] ;  /* 0x0031c000ff247984 */ /* 0x000fe20000000c00 */
[C---:B------:R-:W-:Y:S02]  /*231a0*/  FFMA R20, R62.reuse, R21, R20 ;  /* 0x000000153e147223 */ /* 0x040fe40000000014 */
[----:B------:R-:W-:Y:S01]  /*231b0*/  FFMA R8, R62, R9, R8 ;  /* 0x000000093e087223 */ /* 0x000fe20000000008 */
[----:B------:R-:W-:Y:S01]  /*231c0*/  LDS R57, [R3.X4+0x1880] ;  /* 0x0018800003397984 */ /* 0x000fe20000004800 */
[----:B------:R-:W-:-:S02]  /*231d0*/  FFMA R44, R7, R44, R71 ;  /* 0x0000002c072c7223 */ /* 0x000fc40000000047 */
[----:B------:R-:W-:Y:S02]  /*231e0*/  FFMA R68, R60, R15, R14 ;  /* 0x0000000f3c447223 */ /* 0x000fe4000000000e */
[C---:B------:R-:W-:Y:S01]  /*231f0*/  FFMA R20, R5.reuse, R22, R20 ;  /* 0x0000001605147223 */ /* 0x040fe20000000014 */
[----:B------:R-:W1:Y:S01]  /*23200*/  LDS.128 R12, [0x3240] ;  /* 0x00324000ff0c7984 */ /* 0x000e620000000c00 */
[C---:B------:R-:W-:Y:S02]  /*23210*/  FFMA R8, R5.reuse, R10, R8 ;  /* 0x0000000a05087223 */ /* 0x040fe40000000008 */
[----:B------:R-:W-:Y:S02]  /*23220*/  FFMA R44, R62, R45, R44 ;  /* 0x0000002d3e2c7223 */ /* 0x000fe4000000002c */
[----:B------:R-:W-:Y:S02]  /*23230*/  FFMA R25, R60, R23, R20 ;  /* 0x000000173c197223 */ /* 0x000fe40000000014 */
[----:B------:R-:W1:Y:S01]  /*23240*/  LDS.128 R20, [0x31e0] ;  /* 0x0031e000ff147984 */ /* 0x000e620000000c00 */
[----:B------:R-:W-:-:S02]  /*23250*/  FFMA R44, R5, R46, R44 ;  /* 0x0000002e052c7223 */ /* 0x000fc4000000002c */
[C---:B------:R-:W-:Y:S02]  /*23260*/  FFMA R71, R60.reuse, R11, R8 ;  /* 0x0000000b3c477223 */ /* 0x040fe40000000008 */
[----:B------:R-:W1:Y:S01]  /*23270*/  LDS.128 R8, [0x32c0] ;  /* 0x0032c000ff087984 */ /* 0x000e620000000c00 */
[----:B------:R-:W-:-:S03]  /*23280*/  FFMA R59, R60, R47, R44 ;  /* 0x0000002f3c3b7223 */ /* 0x000fc6000000002c */
[----:B------:R-:W1:Y:S01]  /*23290*/  LDS.128 R44, [0x3260] ;  /* 0x00326000ff2c7984 */ /* 0x000e620000000c00 */
[----:B------:R-:W-:-:S04]  /*232a0*/  FFMA R27, R7, R48, R27 ;  /* 0x00000030071b7223 */ /* 0x000fc8000000001b */
[C---:B------:R-:W-:Y:S02]  /*232b0*/  FFMA R27, R62.reuse, R49, R27 ;  /* 0x000000313e1b7223 */ /* 0x040fe4000000001b */
[----:B0-----:R-:W-:Y:S02]  /*232c0*/  FFMA R28, R7, R28, R65 ;  /* 0x0000001c071c7223 */ /* 0x001fe40000000041 */
[----:B------:R-:W-:Y:S02]  /*232d0*/  FFMA R27, R5, R50, R27 ;  /* 0x00000032051b7223 */ /* 0x000fe4000000001b */
[----:B------:R-:W-:Y:S02]  /*232e0*/  FFMA R16, R7, R16, R73 ;  /* 0x0000001007107223 */ /* 0x000fe40000000049 */
[----:B------:R-:W-:Y:S02]  /*232f0*/  FFMA R28, R62, R29, R28 ;  /* 0x0000001d3e1c7223 */ /* 0x000fe4000000001c */
[----:B------:R-:W-:-:S02]  /*23300*/  FFMA R70, R60, R51, R27 ;  /* 0x000000333c467223 */ /* 0x000fc4000000001b */
[----:B------:R-:W-:Y:S01]  /*23310*/  FFMA R16, R62, R17, R16 ;  /* 0x000000113e107223 */ /* 0x000fe20000000010 */
[----:B------:R-:W0:Y:S01]  /*23320*/  LDS.128 R48, [0x32e0] ;  /* 0x0032e000ff307984 */ /* 0x000e220000000c00 */
[C---:B------:R-:W-:Y:S02]  /*23330*/  FFMA R28, R5.reuse, R30, R28 ;  /* 0x0000001e051c7223 */ /* 0x040fe4000000001c */
[----:B------:R-:W-:Y:S02]  /*23340*/  FFMA R18, R5, R18, R16 ;  /* 0x0000001205127223 */ /* 0x000fe40000000010 */
[C---:B------:R-:W-:Y:S02]  /*23350*/  FFMA R32, R7.reuse, R32, R63 ;  /* 0x0000002007207223 */ /* 0x040fe4000000003f */
[----:B-1----:R-:W-:Y:S02]  /*23360*/  FFMA R12, R7, R12, R67 ;  /* 0x0000000c070c7223 */ /* 0x002fe40000000043 */
[----:B------:R-:W-:-:S02]  /*23370*/  FFMA R63, R60, R31, R28 ;  /* 0x0000001f3c3f7223 */ /* 0x000fc4000000001c */
[----:B------:R-:W1:Y:S01]  /*23380*/  LDS.128 R28, [0x3190] ;  /* 0x00319000ff1c7984 */ /* 0x000e620000000c00 */
[----:B------:R-:W-:Y:S02]  /*23390*/  FFMA R55, R60, R19, R18 ;  /* 0x000000133c377223 */ /* 0x000fe40000000012 */
[C---:B------:R-:W-:Y:S01]  /*233a0*/  FFMA R12, R62.reuse, R13, R12 ;  /* 0x0000000d3e0c7223 */ /* 0x040fe2000000000c */
[----:B------:R-:W1:Y:S01]  /*233b0*/  LDS.128 R16, [0x3160] ;  /* 0x00316000ff107984 */ /* 0x000e620000000c00 */
[C---:B------:R-:W-:Y:S02]  /*233c0*/  FFMA R20, R7.reuse, R20, R66 ;  /* 0x0000001407147223 */ /* 0x040fe40000000042 */
[----:B------:R-:W-:Y:S01]  /*233d0*/  FFMA R8, R7, R8, R64 ;  /* 0x0000000807087223 */ /* 0x000fe20000000040 */
[----:B------:R-:W1:Y:S01]  /*233e0*/  LDS R66, [R3.X4+0x1ea0] ;  /* 0x001ea00003427984 */ /* 0x000e620000004800 */
[----:B------:R-:W-:Y:S02]  /*233f0*/  FFMA R14, R5, R14, R12 ;  /* 0x0000000e050e7223 */ /* 0x000fe4000000000c */
[----:B------:R-:W-:Y:S01]  /*23400*/  FFMA R9, R62, R9, R8 ;  /* 0x000000093e097223 */ /* 0x000fe20000000008 */
[----:B------:R-:W-:Y:S01]  /*23410*/  LDS R64, [R3.X4+0x2ae0] ;  /* 0x002ae00003407984 */ /* 0x000fe20000004800 */
[----:B------:R-:W-:-:S02]  /*23420*/  FFMA R8, R7, R44, R77 ;  /* 0x0000002c07087223 */ /* 0x000fc4000000004d */
[----:B------:R-:W-:Y:S02]  /*23430*/  FFMA R44, R60, R15, R14 ;  /* 0x0000000f3c2c7223 */ /* 0x000fe4000000000e */
[----:B------:R-:W2:Y:S01]  /*23440*/  LDS.128 R12, [0x3130] ;  /* 0x00313000ff0c7984 */ /* 0x000ea20000000c00 */
[C---:B------:R-:W-:Y:S02]  /*23450*/  FFMA R32, R62.reuse, R33, R32 ;  /* 0x000000213e207223 */ /* 0x040fe40000000020 */
[C---:B------:R-:W-:Y:S02]  /*23460*/  FFMA R9, R5.reuse, R10, R9 ;  /* 0x0000000a05097223 */ /* 0x040fe40000000009 */
[----:B------:R-:W-:Y:S02]  /*23470*/  FFMA R32, R5, R34, R32 ;  /* 0x0000002205207223 */ /* 0x000fe40000000020 */
[----:B------:R-:W-:Y:S02]  /*23480*/  FFMA R8, R62, R45, R8 ;  /* 0x0000002d3e087223 */ /* 0x000fe40000000008 */
[C---:B------:R-:W-:Y:S01]  /*23490*/  FFMA R45, R60.reuse, R11, R9 ;  /* 0x0000000b3c2d7223 */ /* 0x040fe20000000009 */
[----:B------:R-:W-:Y:S01]  /*234a0*/  @!P0 SHF.R.U32.HI R9, RZ, 0x3, R3 ;  /* 0x00000003ff098819 */ /* 0x000fe20000011603 */
[----:B------:R-:W-:-:S02]  /*234b0*/  FFMA R61, R60, R35, R32 ;  /* 0x000000233c3d7223 */ /* 0x000fc40000000020 */
[----:B------:R-:W2:Y:S01]  /*234c0*/  LDS.128 R32, [0x3210] ;  /* 0x00321000ff207984 */ /* 0x000ea20000000c00 */
[----:B------:R-:W-:Y:S01]  /*234d0*/  FFMA R40, R7, R40, R75 ;  /* 0x0000002807287223 */ /* 0x000fe2000000004b */
[----:B------:R-:W-:Y:S01]  /*234e0*/  @!P0 SHF.L.U32 R9, R9, 0x9, RZ ;  /* 0x0000000909098819 */ /* 0x000fe200000006ff */
[----:B------:R-:W-:Y:S02]  /*234f0*/  FFMA R36, R7, R36, R69 ;  /* 0x0000002407247223 */ /* 0x000fe40000000045 */
[----:B------:R-:W-:Y:S01]  /*23500*/  FFMA R8, R5, R46, R8 ;  /* 0x0000002e05087223 */ /* 0x000fe20000000008 */
[----:B------:R-:W-:Y:S01]  /*23510*/  @!P0 LOP3.LUT R46, R3, 0x7, RZ, 0xc0, !PT ;  /* 0x00000007032e8812 */ /* 0x000fe200078ec0ff */
[----:B0-----:R-:W-:Y:S02]  /*23520*/  FFMA R48, R7, R48, R76 ;  /* 0x0000003007307223 */ /* 0x001fe4000000004c */
[C---:B------:R-:W-:Y:S02]  /*23530*/  FFMA R40, R62.reuse, R41, R40 ;  /* 0x000000293e287223 */ /* 0x040fe40000000028 */
[C---:B------:R-:W-:Y:S01]  /*23540*/  FFMA R36, R62.reuse, R37, R36 ;  /* 0x000000253e247223 */ /* 0x040fe20000000024 */
[----:B------:R-:W-:Y:S01]  /*23550*/  @!P0 LOP3.LUT R46, R9, 0xfffffe00, R46, 0xe2, !PT ;  /* 0xfffffe00092e8812 */ /* 0x000fe200078ee22e */
[----:B------:R-:W-:-:S02]  /*23560*/  FFMA R49, R62, R49, R48 ;  /* 0x000000313e317223 */ /* 0x000fc40000000030 */
[C---:B------:R-:W-:Y:S02]  /*23570*/  FFMA R69, R60.reuse, R47, R8 ;  /* 0x0000002f3c457223 */ /* 0x040fe40000000008 */
[----:B------:R-:W0:Y:S01]  /*23580*/  LDS.128 R8, [0x32b0] ;  /* 0x0032b000ff087984 */ /* 0x000e220000000c00 */
[C---:B------:R-:W-:Y:S02]  /*23590*/  FFMA R27, R5.reuse, R42, R40 ;  /* 0x0000002a051b7223 */ /* 0x040fe40000000028 */
[C---:B------:R-:W-:Y:S02]  /*235a0*/  FFMA R36, R5.reuse, R38, R36 ;  /* 0x0000002605247223 */ /* 0x040fe40000000024 */
[----:B------:R-:W-:Y:S02]  /*235b0*/  FFMA R49, R5, R50, R49 ;  /* 0x0000003205317223 */ /* 0x000fe40000000031 */
[----:B-1----:R-:W-:Y:S02]  /*235c0*/  FFMA R28, R57, R28, R55 ;  /* 0x0000001c391c7223 */ /* 0x002fe40000000037 */
[----:B------:R-:W-:-:S02]  /*235d0*/  FFMA R27, R60, R43, R27 ;  /* 0x0000002b3c1b7223 */ /* 0x000fc4000000001b */
[----:B------:R-:W-:Y:S01]  /*235e0*/  FFMA R16, R7, R16, R72 ;  /* 0x0000001007107223 */ /* 0x000fe20000000048 */
[----:B------:R-:W1:Y:S01]  /*235f0*/  LDS.128 R40, [0x3110] ;  /* 0x00311000ff287984 */ /* 0x000e620000000c00 */
[----:B------:R-:W-:Y:S02]  /*23600*/  FFMA R72, R60, R39, R36 ;  /* 0x000000273c487223 */ /* 0x000fe40000000024 */
[----:B------:R-:W-:Y:S01]  /*23610*/  FFMA R28, R66, R29, R28 ;  /* 0x0000001d421c7223 */ /* 0x000fe2000000001c */
[----:B------:R-:W3:Y:S01]  /*23620*/  LDS.128 R36, [0x3290] ;  /* 0x00329000ff247984 */ /* 0x000ee20000000c00 */
[----:B------:R-:W-:-:S03]  /*23630*/  FFMA R73, R60, R51, R49 ;  /* 0x000000333c497223 */ /* 0x000fc60000000031 */
[----:B------:R-:W3:Y:S01]  /*23640*/  LDS.128 R48, [0x3150] ;  /* 0x00315000ff307984 */ /* 0x000ee20000000c00 */
[----:B------:R-:W-:Y:S02]  /*23650*/  FFMA R28, R53, R30, R28 ;  /* 0x0000001e351c7223 */ /* 0x000fe4000000001c */
[----:B--2---:R-:W-:Y:S02]  /*23660*/  FFMA R12, R57, R12, R71 ;  /* 0x0000000c390c7223 */ /* 0x004fe40000000047 */
[----:B------:R-:W-:Y:S02]  /*23670*/  FFMA R71, R64, R31, R28 ;  /* 0x0000001f40477223 */ /* 0x000fe4000000001c */
[----:B------:R-:W2:Y:S01]  /*23680*/  LDS.128 R28, [0x31d0] ;  /* 0x0031d000ff1c7984 */ /* 0x000ea20000000c00 */
[C---:B------:R-:W-:Y:S02]  /*23690*/  FFMA R17, R62.reuse, R17, R16 ;  /* 0x000000113e117223 */ /* 0x040fe40000000010 */
[----:B------:R-:W-:-:S02]  /*236a0*/  FFMA R21, R62, R21, R20 ;  /* 0x000000153e157223 */ /* 0x000fc40000000014 */
[C---:B------:R-:W-:Y:S02]  /*236b0*/  FFMA R7, R5.reuse, R18, R17 ;  /* 0x0000001205077223 */ /* 0x040fe40000000011 */
[----:B------:R-:W-:Y:S01]  /*236c0*/  FFMA R21, R5, R22, R21 ;  /* 0x0000001605157223 */ /* 0x000fe20000000015 */
[----:B------:R-:W-:Y:S01]  /*236d0*/  @!P0 SHF.L.U32 R5, R2, 0xc, RZ ;  /* 0x0000000c02058819 */ /* 0x000fe200000006ff */
[----:B------:R-:W-:-:S03]  /*236e0*/  FFMA R32, R57, R32, R59 ;  /* 0x0000002039207223 */ /* 0x000fc6000000003b */
[----:B------:R-:W-:Y:S01]  /*236f0*/  @!P0 LOP3.LUT R5, R5, 0xffffe000, RZ, 0xc0, !PT ;  /* 0xffffe00005058812 */ /* 0x000fe200078ec0ff */
[----:B------:R-:W-:Y:S02]  /*23700*/  FFMA R32, R66, R33, R32 ;  /* 0x0000002142207223 */ /* 0x000fe40000000020 */
[----:B0-----:R-:W-:Y:S01]  /*23710*/  FFMA R8, R57, R8, R63 ;  /* 0x0000000839087223 */ /* 0x001fe2000000003f */
[----:B------:R-:W-:Y:S01]  /*23720*/  @!P0 IADD3 R33, R46, 0x178, R5 ;  /* 0x000001782e218810 */ /* 0x000fe20007ffe005 */
[----:B------:R-:W-:Y:S02]  /*23730*/  FFMA R32, R53, R34, R32 ;  /* 0x0000002235207223 */ /* 0x000fe40000000020 */
[----:B------:R-:W-:Y:S02]  /*23740*/  FFMA R8, R66, R9, R8 ;  /* 0x0000000942087223 */ /* 0x000fe40000000008 */
[----:B------:R-:W-:Y:S02]  /*23750*/  FFMA R67, R64, R35, R32 ;  /* 0x0000002340437223 */ /* 0x000fe40000000020 */
[----:B------:R-:W-:Y:S01]  /*23760*/  @!P0 IMAD.WIDE R32, R33, R0, c[0x0][0x168] ;  /* 0x00005a0021208625 */ /* 0x000fe200078e0200 */
[----:B------:R-:W-:-:S03]  /*23770*/  IADD3 R9, R81, 0x47f80, RZ ;  /* 0x00047f8051097810 */ /* 0x000fc60007ffe0ff */
[----:B-1----:R-:W-:Y:S02]  /*23780*/  FFMA R40, R40, R57, R68 ;  /* 0x0000003928287223 */ /* 0x002fe40000000044 */
[C---:B------:R-:W-:Y:S01]  /*23790*/  FFMA R7, R60.reuse, R19, R7 ;  /* 0x000000133c077223 */ /* 0x040fe20000000007 */
[----:B------:R0:W5:Y:S01]  /*237a0*/  @!P0 LDG.E.CONSTANT R32, [R32.64] ;  /* 0x0000000420208981 */ /* 0x000162000c1e9900 */
[----:B------:R-:W-:Y:S02]  /*237b0*/  FFMA R68, R60, R23, R21 ;  /* 0x000000173c447223 */ /* 0x000fe40000000015 */
[----:B---3--:R-:W-:Y:S01]  /*237c0*/  FFMA R36, R57, R36, R70 ;  /* 0x0000002439247223 */ /* 0x008fe20000000046 */
[----:B------:R-:W1:Y:S01]  /*237d0*/  LDS.128 R16, [0x31b0] ;  /* 0x0031b000ff107984 */ /* 0x000e620000000c00 */
[----:B------:R-:W-:Y:S02]  /*237e0*/  FFMA R8, R53, R10, R8 ;  /* 0x0000000a35087223 */ /* 0x000fe40000000008 */
[----:B------:R-:W-:Y:S01]  /*237f0*/  FFMA R48, R57, R48, R61 ;  /* 0x0000003039307223 */ /* 0x000fe2000000003d */
[----:B------:R-:W3:Y:S01]  /*23800*/  LDS.128 R20, [0x3230] ;  /* 0x00323000ff147984 */ /* 0x000ee20000000c00 */
[----:B------:R-:W-:-:S02]  /*23810*/  FFMA R40, R66, R41, R40 ;  /* 0x0000002942287223 */ /* 0x000fc40000000028 */
[----:B------:R-:W-:Y:S02]  /*23820*/  FFMA R36, R66, R37, R36 ;  /* 0x0000002542247223 */ /* 0x000fe40000000024 */
[----:B0-----:R-:W-:Y:S02]  /*23830*/  FFMA R33, R64, R11, R8 ;  /* 0x0000000b40217223 */ /* 0x001fe40000000008 */
[----:B------:R-:W-:Y:S02]  /*23840*/  FFMA R5, R66, R49, R48 ;  /* 0x0000003142057223 */ /* 0x000fe40000000030 */
[----:B------:R-:W-:-:S04]  /*23850*/  IMAD.WIDE R8, R9, R0, c[0x0][0x160] ;  /* 0x0000580009087625 */ /* 0x000fc800078e0200 */
[C---:B------:R-:W-:Y:S01]  /*23860*/  FFMA R40, R53.reuse, R42, R40 ;  /* 0x0000002a35287223 */ /* 0x040fe20000000028 */
[----:B------:R0:W5:Y:S01]  /*23870*/  LDG.E.CONSTANT R78, [R8.64] ;  /* 0x00000004084e7981 */ /* 0x000162000c1e9900 */
[----:B------:R-:W-:Y:S02]  /*23880*/  FFMA R36, R53, R38, R36 ;  /* 0x0000002635247223 */ /* 0x000fe40000000024 */
[----:B--2---:R-:W-:Y:S01]  /*23890*/  FFMA R28, R57, R28, R72 ;  /* 0x0000001c391c7223 */ /* 0x004fe20000000048 */
        /* <DEDUP_REMOVED lines=10> */
[----:B------:R-:W0:Y:S04]  /*23940*/  LDS.128 R36, [0x3250] ;  /* 0x00325000ff247984 */ /* 0x000e280000000c00 */
[----:B------:R-:W4:Y:S01]  /*23950*/  LDS.128 R40, [0x32d0] ;  /* 0x0032d000ff287984 */ /* 0x000f220000000c00 */
[----:B------:R-:W-:-:S04]  /*23960*/  FFMA R12, R66, R13, R12 ;  /* 0x0000000d420c7223 */ /* 0x000fc8000000000c */
[----:B------:R-:W-:-:S04]  /*23970*/  FFMA R14, R53, R14, R12 ;  /* 0x0000000e350e7223 */ /* 0x000fc8000000000c */
[----:B------:R-:W-:Y:S02]  /*23980*/  FFMA R63, R64, R15, R14 ;  /* 0x0000000f403f7223 */ /* 0x000fe4000000000e */
[----:B------:R-:W4:Y:S01]  /*23990*/  LDS.128 R12, [0x3170] ;  /* 0x00317000ff0c7984 */ /* 0x000f220000000c00 */
[C---:B-1----:R-:W-:Y:S02]  /*239a0*/  FFMA R16, R57.reuse, R16, R25 ;  /* 0x0000001039107223 */ /* 0x042fe40000000019 */
[----:B---3--:R-:W-:Y:S02]  /*239b0*/  FFMA R20, R57, R20, R27 ;  /* 0x0000001439147223 */ /* 0x008fe4000000001b */
[C---:B------:R-:W-:Y:S02]  /*239c0*/  FFMA R16, R66.reuse, R17, R16 ;  /* 0x0000001142107223 */ /* 0x040fe40000000010 */
[----:B------:R-:W-:Y:S02]  /*239d0*/  FFMA R20, R66, R21, R20 ;  /* 0x0000001542147223 */ /* 0x000fe40000000014 */
[----:B------:R-:W-:-:S02]  /*239e0*/  FFMA R16, R53, R18, R16 ;  /* 0x0000001235107223 */ /* 0x000fc40000000010 */
[----:B------:R-:W-:Y:S02]  /*239f0*/  FFMA R20, R53, R22, R20 ;  /* 0x0000001635147223 */ /* 0x000fe40000000014 */
[C---:B------:R-:W-:Y:S02]  /*23a00*/  FFMA R65, R64.reuse, R19, R16 ;  /* 0x0000001340417223 */ /* 0x040fe40000000010 */
[----:B------:R-:W-:Y:S01]  /*23a10*/  FFMA R61, R64, R23, R20 ;  /* 0x00000017403d7223 */ /* 0x000fe20000000014 */
[----:B------:R-:W-:Y:S04]  /*23a20*/  LDS.128 R16, [0x3270] ;  /* 0x00327000ff107984 */ /* 0x000fe80000000c00 */
[----:B------:R-:W-:Y:S01]  /*23a30*/  LDS.128 R20, [0x32f0] ;  /* 0x0032f000ff147984 */ /* 0x000fe20000000c00 */
[----:B0-----:R-:W-:-:S02]  /*23a40*/  FFMA R36, R57, R36, R44 ;  /* 0x0000002439247223 */ /* 0x001fc4000000002c */
[----:B----4-:R-:W-:Y:S02]  /*23a50*/  FFMA R40, R57, R40, R45 ;  /* 0x0000002839287223 */ /* 0x010fe4000000002d */
        /* <DEDUP_REMOVED lines=16> */
[----:B------:R-:W-:Y:S04]  /*23b60*/  LDS R58, [R3.X4+0x620] ;  /* 0x00062000033a7984 */ /* 0x000fe80000004800 */
[----:B------:R-:W1:Y:S01]  /*23b70*/  LDS.128 R4, [0x3180] ;  /* 0x00318000ff047984 */ /* 0x000e620000000c00 */
[----:B------:R-:W-:-:S03]  /*23b80*/  FFMA R37, R66, R37, R36 ;  /* 0x0000002542257223 */ /* 0x000fc60000000024 */
[----:B------:R-:W3:Y:S04]  /*23b90*/  LDS R35, [R3.X4+0xc40] ;  /* 0x000c400003237984 */ /* 0x000ee80000004800 */
[----:B------:R-:W4:Y:S01]  /*23ba0*/  LDS.128 R24, [0x3200] ;  /* 0x00320000ff187984 */ /* 0x000f220000000c00 */
[C---:B------:R-:W-:Y:S02]  /*23bb0*/  FFMA R37, R53.reuse, R38, R37 ;  /* 0x0000002635257223 */ /* 0x040fe40000000025 */
[C---:B------:R-:W-:Y:S01]  /*23bc0*/  FFMA R12, R66.reuse, R13, R12 ;  /* 0x0000000d420c7223 */ /* 0x040fe2000000000c */
[----:B------:R-:W1:Y:S01]  /*23bd0*/  LDS R56, [R3.X4+0x1260] ;  /* 0x0012600003387984 */ /* 0x000e620000004800 */
[C---:B------:R-:W-:Y:S02]  /*23be0*/  FFMA R29, R66.reuse, R29, R28 ;  /* 0x0000001d421d7223 */ /* 0x040fe4000000001c */
[----:B------:R-:W-:Y:S01]  /*23bf0*/  FFMA R41, R66, R41, R40 ;  /* 0x0000002942297223 */ /* 0x000fe20000000028 */
[----:B------:R-:W-:Y:S01]  /*23c00*/  LDS R54, [R3.X4+0x1ea0] ;  /* 0x001ea00003367984 */ /* 0x000fe20000004800 */
[----:B------:R-:W-:-:S02]  /*23c10*/  FFMA R14, R53, R14, R12 ;  /* 0x0000000e350e7223 */ /* 0x000fc4000000000c */
[C---:B------:R-:W-:Y:S02]  /*23c20*/  FFMA R51, R64.reuse, R39, R37 ;  /* 0x0000002740337223 */ /* 0x040fe40000000025 */
[----:B------:R-:W3:Y:S01]  /*23c30*/  LDS.128 R36, [0x3280] ;  /* 0x00328000ff247984 */ /* 0x000ee20000000c00 */
[C---:B------:R-:W-:Y:S02]  /*23c40*/  FFMA R29, R53.reuse, R30, R29 ;  /* 0x0000001e351d7223 */ /* 0x040fe4000000001d */
[----:B------:R-:W-:Y:S02]  /*23c50*/  FFMA R41, R53, R42, R41 ;  /* 0x0000002a35297223 */ /* 0x000fe40000000029 */
[C---:B------:R-:W-:Y:S02]  /*23c60*/  FFMA R52, R64.reuse, R31, R29 ;  /* 0x0000001f40347223 */ /* 0x040fe4000000001d */
[----:B------:R-:W-:Y:S01]  /*23c70*/  FFMA R49, R64, R43, R41 ;  /* 0x0000002b40317223 */ /* 0x000fe20000000029 */
[----:B------:R-:W-:Y:S01]  /*23c80*/  LDS.128 R28, [0x31a0] ;  /* 0x0031a000ff1c7984 */ /* 0x000fe20000000c00 */
[----:B0-----:R-:W-:-:S03]  /*23c90*/  FFMA R8, R8, R55, R70 ;  /* 0x0000003708087223 */ /* 0x001fc60000000046 */
[----:B------:R-:W-:Y:S01]  /*23ca0*/  LDS.128 R40, [0x3120] ;  /* 0x00312000ff287984 */ /* 0x000fe20000000c00 */
[----:B------:R-:W-:-:S03]  /*23cb0*/  FFMA R70, R64, R15, R14 ;  /* 0x0000000f40467223 */ /* 0x000fc6000000000e */
[----:B------:R-:W0:Y:S01]  /*23cc0*/  LDS.128 R12, [0x3220] ;  /* 0x00322000ff0c7984 */ /* 0x000e220000000c00 */
[C---:B------:R-:W-:Y:S02]  /*23cd0*/  FFMA R16, R57.reuse, R16, R69 ;  /* 0x0000001039107223 */ /* 0x040fe40000000045 */
[----:B------:R-:W-:Y:S02]  /*23ce0*/  FFMA R20, R57, R20, R73 ;  /* 0x0000001439147223 */ /* 0x000fe40000000049 */
[C---:B------:R-:W-:Y:S02]  /*23cf0*/  FFMA R16, R66.reuse, R17, R16 ;  /* 0x0000001142107223 */ /* 0x040fe40000000010 */
[----:B------:R-:W-:Y:S02]  /*23d00*/  FFMA R20, R66, R21, R20 ;  /* 0x0000001542147223 */ /* 0x000fe40000000014 */
[C---:B------:R-:W-:Y:S02]  /*23d10*/  FFMA R18, R53.reuse, R18, R16 ;  /* 0x0000001235127223 */ /* 0x040fe40000000010 */
[----:B------:R-:W-:-:S02]  /*23d20*/  FFMA R22, R53, R22, R20 ;  /* 0x0000001635167223 */ /* 0x000fc40000000014 */
[----:B------:R-:W-:Y:S02]  /*23d30*/  FFMA R44, R57, R44, R68 ;  /* 0x0000002c392c7223 */ /* 0x000fe40000000044 */
[----:B-1----:R-:W-:Y:S02]  /*23d40*/  FFMA R4, R55, R4, R71 ;  /* 0x0000000437047223 */ /* 0x002fe40000000047 */
[C---:B------:R-:W-:Y:S02]  /*23d50*/  FFMA R73, R64.reuse, R19, R18 ;  /* 0x0000001340497223 */ /* 0x040fe40000000012 */
[----:B------:R-:W-:Y:S01]  /*23d60*/  FFMA R71, R64, R23, R22 ;  /* 0x0000001740477223 */ /* 0x000fe20000000016 */
[----:B------:R-:W1:Y:S01]  /*23d70*/  LDS.128 R16, [0x32a0] ;  /* 0x0032a000ff107984 */ /* 0x000e620000000c00 */
[----:B------:R-:W-:-:S03]  /*23d80*/  FFMA R44, R66, R45, R44 ;  /* 0x0000002d422c7223 */ /* 0x000fc6000000002c */
[----:B------:R-:W1:Y:S01]  /*23d90*/  LDS.128 R20, [0x3140] ;  /* 0x00314000ff147984 */ /* 0x000e620000000c00 */
[----:B------:R-:W-:Y:S02]  /*23da0*/  FFMA R8, R58, R9, R8 ;  /* 0x000000093a087223 */ /* 0x000fe40000000008 */
[----:B------:R-:W-:Y:S02]  /*23db0*/  FFMA R44, R53, R46, R44 ;  /* 0x0000002e352c7223 */ /* 0x000fe4000000002c */
[----:B---3--:R-:W-:Y:S02]  /*23dc0*/  FFMA R8, R35, R10, R8 ;  /* 0x0000000a23087223 */ /* 0x008fe40000000008 */
[----:B----4-:R-:W-:Y:S02]  /*23dd0*/  FFMA R24, R55, R24, R67 ;  /* 0x0000001837187223 */ /* 0x010fe40000000043 */
[----:B------:R-:W-:Y:S02]  /*23de0*/  FFMA R69, R64, R47, R44 ;  /* 0x0000002f40457223 */ /* 0x000fe4000000002c */
[----:B------:R-:W-:Y:S01]  /*23df0*/  FFMA R24, R58, R25, R24 ;  /* 0x000000193a187223 */ /* 0x000fe20000000018 */
[----:B------:R-:W-:Y:S01]  /*23e00*/  LDS.128 R44, [0x31e0] ;  /* 0x0031e000ff2c7984 */ /* 0x000fe20000000c00 */
[----:B------:R-:W-:-:S03]  /*23e10*/  FFMA R64, R56, R11, R8 ;  /* 0x0000000b38407223 */ /* 0x000fc60000000008 */
[----:B------:R-:W3:Y:S01]  /*23e20*/  LDS.128 R8, [0x31c0] ;  /* 0x0031c000ff087984 */ /* 0x000ee20000000c00 */
[----:B------:R-:W-:Y:S02]  /*23e30*/  FFMA R4, R58, R5, R4 ;  /* 0x000000053a047223 */ /* 0x000fe40000000004 */
[C---:B------:R-:W-:Y:S02]  /*23e40*/  FFMA R24, R35.reuse, R26, R24 ;  /* 0x0000001a23187223 */ /* 0x040fe40000000018 */
[----:B------:R-:W-:Y:S02]  /*23e50*/  FFMA R6, R35, R6, R4 ;  /* 0x0000000623067223 */ /* 0x000fe40000000004 */
[C---:B------:R-:W-:Y:S02]  /*23e60*/  FFMA R36, R55.reuse, R36, R59 ;  /* 0x0000002437247223 */ /* 0x040fe4000000003b */
[----:B------:R-:W-:Y:S02]  /*23e70*/  FFMA R59, R56, R27, R24 ;  /* 0x0000001b383b7223 */ /* 0x000fe40000000018 */
[----:B------:R-:W4:Y:S01]  /*23e80*/  LDS.128 R24, [0x32c0] ;  /* 0x0032c000ff187984 */ /* 0x000f220000000c00 */
[----:B0-----:R-:W-:-:S02]  /*23e90*/  FFMA R12, R55, R12, R61 ;  /* 0x0000000c370c7223 */ /* 0x001fc4000000003d */
[----:B------:R-:W-:Y:S02]  /*23ea0*/  FFMA R66, R56, R7, R6 ;  /* 0x0000000738427223 */ /* 0x000fe40000000006 */
[----:B------:R-:W0:Y:S01]  /*23eb0*/  LDS.128 R4, [0x3240] ;  /* 0x00324000ff047984 */ /* 0x000e220000000c00 */
        /* <DEDUP_REMOVED lines=10> */
[C---:B------:R-:W-:Y:S02]  /*23f60*/  FFMA R68, R56.reuse, R43, R40 ;  /* 0x0000002b38447223 */ /* 0x040fe40000000028 */
[----:B------:R-:W-:Y:S01]  /*23f70*/  FFMA R63, R56, R31, R28 ;  /* 0x0000001f383f7223 */ /* 0x000fe2000000001c */
[----:B------:R-:W5:Y:S01]  /*23f80*/  LDS.128 R40, [0x3160] ;  /* 0x00316000ff287984 */ /* 0x000f620000000c00 */
[----:B-1----:R-:W-:-:S02]  /*23f90*/  FFMA R16, R55, R16, R33 ;  /* 0x0000001037107223 */ /* 0x002fc40000000021 */
[----:B------:R-:W-:Y:S01]  /*23fa0*/  FFMA R20, R55, R20, R74 ;  /* 0x0000001437147223 */ /* 0x000fe2000000004a */
[----:B------:R-:W1:Y:S01]  /*23fb0*/  LDS.128 R28, [0x32e0] ;  /* 0x0032e000ff1c7984 */ /* 0x000e620000000c00 */
[C---:B------:R-:W-:Y:S02]  /*23fc0*/  FFMA R16, R58.reuse, R17, R16 ;  /* 0x000000113a107223 */ /* 0x040fe40000000010 */
[----:B------:R-:W-:Y:S01]  /*23fd0*/  FFMA R20, R58, R21, R20 ;  /* 0x000000153a147223 */ /* 0x000fe20000000014 */
[----:B------:R-:W-:Y:S01]  /*23fe0*/  LDS R33, [R3.X4+0x1880] ;  /* 0x0018800003217984 */ /* 0x000fe20000004800 */
[C---:B------:R-:W-:Y:S02]  /*23ff0*/  FFMA R16, R35.reuse, R18, R16 ;  /* 0x0000001223107223 */ /* 0x040fe40000000010 */
[----:B------:R-:W-:Y:S02]  /*24000*/  FFMA R20, R35, R22, R20 ;  /* 0x0000001623147223 */ /* 0x000fe40000000014 */
[----:B---3--:R-:W-:-:S02]  /*24010*/  FFMA R8, R55, R8, R52 ;  /* 0x0000000837087223 */ /* 0x008fc40000000034 */
[C---:B------:R-:W-:Y:S01]  /*24020*/  FFMA R65, R56.reuse, R19, R16 ;  /* 0x0000001338417223 */ /* 0x040fe20000000010 */
[----:B------:R-:W-:Y:S01]  /*24030*/  LDS R52, [R3.X4+0x2ae0] ;  /* 0x002ae00003347984 */ /* 0x000fe20000004800 */
[----:B------:R-:W-:-:S03]  /*24040*/  FFMA R53, R56, R23, R20 ;  /* 0x0000001738357223 */ /* 0x000fc60000000014 */
[----:B------:R-:W3:Y:S01]  /*24050*/  LDS.128 R16, [0x3110] ;  /* 0x00311000ff107984 */ /* 0x000ee20000000c00 */
[----:B------:R-:W-:-:S03]  /*24060*/  FFMA R8, R58, R9, R8 ;  /* 0x000000093a087223 */ /* 0x000fc60000000008 */
[----:B------:R-:W2:Y:S01]  /*24070*/  LDS.128 R20, [0x3190] ;  /* 0x00319000ff147984 */ /* 0x000ea20000000c00 */
[----:B------:R-:W-:Y:S02]  /*24080*/  FFMA R8, R35, R10, R8 ;  /* 0x0000000a23087223 */ /* 0x000fe40000000008 */
[C---:B----4-:R-:W-:Y:S02]  /*24090*/  FFMA R24, R55.reuse, R24, R49 ;  /* 0x0000001837187223 */ /* 0x050fe40000000031 */
[----:B------:R-:W4:Y:S01]  /*240a0*/  LDS R49, [R3.X4+0x24c0] ;  /* 0x0024c00003317984 */ /* 0x000f220000004800 */
[----:B------:R-:W-:Y:S02]  /*240b0*/  FFMA R36, R58, R37, R36 ;  /* 0x000000253a247223 */ /* 0x000fe40000000024 */
[----:B0-----:R-:W-:Y:S02]  /*240c0*/  FFMA R4, R55, R4, R51 ;  /* 0x0000000437047223 */ /* 0x001fe40000000033 */
[----:B------:R-:W-:-:S02]  /*240d0*/  FFMA R61, R56, R11, R8 ;  /* 0x0000000b383d7223 */ /* 0x000fc40000000008 */
[C---:B------:R-:W-:Y:S01]  /*240e0*/  FFMA R36, R35.reuse, R38, R36 ;  /* 0x0000002623247223 */ /* 0x040fe20000000024 */
[----:B------:R-:W0:Y:S01]  /*240f0*/  LDS.128 R8, [0x3210] ;  /* 0x00321000ff087984 */ /* 0x000e220000000c00 */
[----:B------:R-:W-:Y:S02]  /*24100*/  FFMA R4, R58, R5, R4 ;  /* 0x000000053a047223 */ /* 0x000fe40000000004 */
[----:B------:R-:W-:Y:S02]  /*24110*/  FFMA R67, R56, R39, R36 ;  /* 0x0000002738437223 */ /* 0x000fe40000000024 */
[----:B------:R-:W-:Y:S01]  /*24120*/  FFMA R24, R58, R25, R24 ;  /* 0x000000193a187223 */ /* 0x000fe20000000018 */
[----:B------:R-:W0:Y:S01]  /*24130*/  LDS.128 R36, [0x3130] ;  /* 0x00313000ff247984 */ /* 0x000e220000000c00 */
[----:B------:R-:W-:Y:S02]  /*24140*/  FFMA R4, R35, R6, R4 ;  /* 0x0000000623047223 */ /* 0x000fe40000000004 */
[----:B------:R-:W-:-:S02]  /*24150*/  FFMA R44, R55, R44, R69 ;  /* 0x0000002c372c7223 */ /* 0x000fc40000000045 */
[----:B------:R-:W-:Y:S02]  /*24160*/  FFMA R26, R35, R26, R24 ;  /* 0x0000001a231a7223 */ /* 0x000fe40000000018 */
[C---:B-----5:R-:W-:Y:S02]  /*24170*/  FFMA R12, R55.reuse, R12, R73 ;  /* 0x0000000c370c7223 */ /* 0x060fe40000000049 */
[----:B------:R-:W-:Y:S02]  /*24180*/  FFMA R69, R56, R7, R4 ;  /* 0x0000000738457223 */ /* 0x000fe40000000004 */
[----:B------:R-:W5:Y:S01]  /*24190*/  LDS.128 R4, [0x3290] ;  /* 0x00329000ff047984 */ /* 0x000f620000000c00 */
[C---:B------:R-:W-:Y:S02]  /*241a0*/  FFMA R40, R55.reuse, R40, R70 ;  /* 0x0000002837287223 */ /* 0x040fe40000000046 */
[----:B------:R-:W-:Y:S02]  /*241b0*/  FFMA R44, R58, R45, R44 ;  /* 0x0000002d3a2c7223 */ /* 0x000fe4000000002c */
        /* <DEDUP_REMOVED lines=8> */
[C---:B------:R-:W-:Y:S02]  /*24240*/  FFMA R46, R35.reuse, R46, R44 ;  /* 0x0000002e232e7223 */ /* 0x040fe4000000002c */
[----:B------:R-:W-:Y:S02]  /*24250*/  FFMA R28, R35, R30, R28 ;  /* 0x0000001e231c7223 */ /* 0x000fe4000000001c */
[----:B------:R-:W-:Y:S01]  /*24260*/  FFMA R35, R56, R15, R12 ;  /* 0x0000000f38237223 */ /* 0x000fe2000000000c */
[----:B------:R-:W-:Y:S01]  /*24270*/  @!P0 SHF.R.U32.HI R12, RZ, 0x3, R3 ;  /* 0x00000003ff0c8819 */ /* 0x000fe20000011603 */
[----:B---3--:R-:W-:Y:S01]  /*24280*/  FFMA R16, R16, R33, R64 ;  /* 0x0000002110107223 */ /* 0x008fe20000000040 */
[----:B------:R-:W-:Y:S01]  /*24290*/  @!P0 LOP3.LUT R13, R3, 0x7, RZ, 0xc0, !PT ;  /* 0x00000007030d8812 */ /* 0x000fe200078ec0ff */
[----:B--2---:R-:W-:Y:S01]  /*242a0*/  FFMA R20, R33, R20, R66 ;  /* 0x0000001421147223 */ /* 0x004fe20000000042 */
[----:B------:R-:W-:Y:S01]  /*242b0*/  @!P0 SHF.L.U32 R12, R12, 0x9, RZ ;  /* 0x000000090c0c8819 */ /* 0x000fe200000006ff */
[----:B------:R-:W-:-:S02]  /*242c0*/  FFMA R58, R56, R47, R46 ;  /* 0x0000002f383a7223 */ /* 0x000fc4000000002e */
[----:B------:R-:W-:Y:S01]  /*242d0*/  FFMA R16, R54, R17, R16 ;  /* 0x0000001136107223 */ /* 0x000fe20000000010 */
[----:B------:R-:W-:Y:S01]  /*242e0*/  @!P0 LOP3.LUT R47, R12, 0xfffffe00, R13, 0xe2, !PT ;  /* 0xfffffe000c2f8812 */ /* 0x000fe200078ee20d */
[----:B------:R-:W-:Y:S01]  /*242f0*/  FFMA R20, R54, R21, R20 ;  /* 0x0000001536147223 */ /* 0x000fe20000000014 */
[----:B------:R-:W-:Y:S01]  /*24300*/  @!P0 SHF.L.U32 R17, R2, 0xc, RZ ;  /* 0x0000000c02118819 */ /* 0x000fe200000006ff */
[----:B------:R-:W2:Y:S01]  /*24310*/  LDS.128 R12, [0x32b0] ;  /* 0x0032b000ff0c7984 */ /* 0x000ea20000000c00 */
[----:B----4-:R-:W-:Y:S02]  /*24320*/  FFMA R16, R49, R18, R16 ;  /* 0x0000001231107223 */ /* 0x010fe40000000010 */
[----:B------:R-:W-:Y:S01]  /*24330*/  @!P0 LOP3.LUT R18, R17, 0xffffe000, RZ, 0xc0, !PT ;  /* 0xffffe00011128812 */ /* 0x000fe200078ec0ff */
[----:B------:R-:W-:Y:S02]  /*24340*/  FFMA R20, R49, R22, R20 ;  /* 0x0000001631147223 */ /* 0x000fe40000000014 */
[----:B0-----:R-:W-:Y:S01]  /*24350*/  FFMA R8, R33, R8, R59 ;  /* 0x0000000821087223 */ /* 0x001fe2000000003b */
[----:B------:R-:W-:Y:S01]  /*24360*/  @!P0 IADD3 R47, R47, 0x180, R18 ;  /* 0x000001802f2f8810 */ /* 0x000fe20007ffe012 */
[----:B------:R-:W-:-:S02]  /*24370*/  FFMA R59, R52, R19, R16 ;  /* 0x00000013343b7223 */ /* 0x000fc40000000010 */
[----:B------:R-:W-:Y:S01]  /*24380*/  FFMA R51, R52, R23, R20 ;  /* 0x0000001734337223 */ /* 0x000fe20000000014 */
[----:B------:R-:W0:Y:S01]  /*24390*/  LDS.128 R16, [0x3150] ;  /* 0x00315000ff107984 */ /* 0x000e220000000c00 */
[----:B------:R-:W-:-:S03]  /*243a0*/  FFMA R8, R54, R9, R8 ;  /* 0x0000000936087223 */ /* 0x000fc60000000008 */
[----:B------:R-:W3:Y:S01]  /*243b0*/  LDS.128 R20, [0x31d0] ;  /* 0x0031d000ff147984 */ /* 0x000ee20000000c00 */
[----:B------:R-:W-:Y:S02]  /*243c0*/  FFMA R36, R33, R36, R68 ;  /* 0x0000002421247223 */ /* 0x000fe40000000044 */
[----:B------:R-:W-:Y:S02]  /*243d0*/  FFMA R8, R49, R10, R8 ;  /* 0x0000000a31087223 */ /* 0x000fe40000000008 */
[----:B------:R-:W-:Y:S02]  /*243e0*/  FFMA R36, R54, R37, R36 ;  /* 0x0000002536247223 */ /* 0x000fe40000000024 */
[----:B-----5:R-:W-:Y:S02]  /*243f0*/  FFMA R4, R33, R4, R67 ;  /* 0x0000000421047223 */ /* 0x020fe40000000043 */
[----:B------:R-:W-:Y:S02]  /*24400*/  FFMA R71, R56, R31, R28 ;  /* 0x0000001f38477223 */ /* 0x000fe4000000001c */
[----:B------:R-:W-:Y:S01]  /*24410*/  FFMA R67, R52, R11, R8 ;  /* 0x0000000b34437223 */ /* 0x000fe20000000008 */
[----:B------:R-:W4:Y:S01]  /*24420*/  LDS.128 R28, [0x3230] ;  /* 0x00323000ff1c7984 */ /* 0x000f220000000c00 */
[----:B------:R-:W-:-:S02]  /*24430*/  FFMA R36, R49, R38, R36 ;  /* 0x0000002631247223 */ /* 0x000fc40000000024 */
[----:B-1----:R-:W-:Y:S01]  /*24440*/  FFMA R24, R33, R24, R63 ;  /* 0x0000001821187223 */ /* 0x002fe2000000003f */
[----:B------:R-:W1:Y:S01]  /*24450*/  LDS.128 R8, [0x3250] ;  /* 0x00325000ff087984 */ /* 0x000e620000000c00 */
[----:B------:R-:W-:Y:S02]  /*24460*/  FFMA R44, R56, R43, R42 ;  /* 0x0000002b382c7223 */ /* 0x000fe4000000002a */
[----:B------:R-:W-:Y:S02]  /*24470*/  FFMA R43, R52, R39, R36 ;  /* 0x00000027342b7223 */ /* 0x000fe40000000024 */
[C---:B------:R-:W-:Y:S01]  /*24480*/  FFMA R36, R54.reuse, R25, R24 ;  /* 0x0000001936247223 */ /* 0x040fe20000000018 */
[----:B------:R-:W-:Y:S01]  /*24490*/  IADD3 R25, R81, 0x49800, RZ ;  /* 0x0004980051197810 */ /* 0x000fe20007ffe0ff */
[----:B------:R-:W-:Y:S02]  /*244a0*/  FFMA R4, R54, R5, R4 ;  /* 0x0000000536047223 */ /* 0x000fe40000000004 */
[----:B------:R-:W-:-:S04]  /*244b0*/  @!P0 IMAD.WIDE R82, R47, R0, c[0x0][0x168] ;  /* 0x00005a002f528625 */ /* 0x000fc800078e0200 */
[----:B------:R-:W-:Y:S02]  /*244c0*/  IMAD.WIDE R24, R25, R0, c[0x0][0x160] ;  /* 0x0000580019187625 */ /* 0x000fe400078e0200 */
[----:B------:R-:W5:Y:S02]  /*244d0*/  @!P0 LDG.E.CONSTANT R82, [R82.64] ;  /* 0x0000000452528981 */ /* 0x000f64000c1e9900 */
[----:B------:R-:W-:Y:S02]  /*244e0*/  FFMA R4, R49, R6, R4 ;  /* 0x0000000631047223 */ /* 0x000fe40000000004 */
[----:B------:R0:W5:Y:S01]  /*244f0*/  LDG.E.CONSTANT R80, [R24.64] ;  /* 0x0000000418507981 */ /* 0x000162000c1e9900 */
[----:B--2---:R-:W-:-:S03]  /*24500*/  FFMA R12, R33, R12, R65 ;  /* 0x0000000c210c7223 */ /* 0x004fc60000000041 */
        /* <DEDUP_REMOVED lines=9> */
[----:B------:R-:W2:Y:S01]  /*245a0*/  LDS.128 R4, [0x32d0] ;  /* 0x0032d000ff047984 */ /* 0x000ea20000000c00 */
        /* <DEDUP_REMOVED lines=10> */
[C---:B----4-:R-:W-:Y:S02]  /*24650*/  FFMA R28, R33.reuse, R28, R57 ;  /* 0x0000001c211c7223 */ /* 0x050fe40000000039 */
[----:B-1----:R-:W-:Y:S02]  /*24660*/  FFMA R8, R33, R8, R69 ;  /* 0x0000000821087223 */ /* 0x002fe40000000045 */
[----:B------:R-:W-:-:S02]  /*24670*/  FFMA R65, R52, R27, R26 ;  /* 0x0000001b34417223 */ /* 0x000fc4000000001a */
[C---:B------:R-:W-:Y:S01]  /*24680*/  FFMA R69, R52.reuse, R19, R16 ;  /* 0x0000001334457223 */ /* 0x040fe20000000010 */
[----:B--2---:R-:W1:Y:S01]  /*24690*/  LDS.128 R24, [0x3170] ;  /* 0x00317000ff187984 */ /* 0x004e620000000c00 */
[----:B------:R-:W-:-:S03]  /*246a0*/  FFMA R57, R52, R23, R20 ;  /* 0x0000001734397223 */ /* 0x000fc60000000014 */
[----:B------:R-:W2:Y:S04]  /*246b0*/  LDS.128 R20, [0x3270] ;  /* 0x00327000ff147984 */ /* 0x000ea80000000c00 */
[----:B------:R-:W3:Y:S01]  /*246c0*/  LDS.128 R16, [0x32f0] ;  /* 0x0032f000ff107984 */ /* 0x000ee20000000c00 */
[----:B------:R-:W-:-:S03]  /*246d0*/  FFMA R4, R33, R4, R45 ;  /* 0x0000000421047223 */ /* 0x000fc6000000002d */
[----:B------:R-:W-:Y:S06]  /*246e0*/  BAR.SYNC 0x0 ;  /* 0x0000000000007b1d */ /* 0x000fec0000000000 */
[C---:B------:R-:W-:Y:S02]  /*246f0*/  FFMA R4, R54.reuse, R5, R4 ;  /* 0x0000000536047223 */ /* 0x040fe40000000004 */
[----:B------:R-:W-:Y:S02]  /*24700*/  FFMA R8, R54, R9, R8 ;  /* 0x0000000936087223 */ /* 0x000fe40000000008 */
[C---:B------:R-:W-:Y:S01]  /*24710*/  FFMA R4, R49.reuse, R6, R4 ;  /* 0x0000000631047223 */ /* 0x040fe20000000004 */
[----:B------:R-:W-:Y:S01]  /*24720*/  @!P0 STS [R3.X4+0x3100], R32 ;  /* 0x0031002003008388 */ /* 0x000fe20000004800 */
[----:B------:R-:W-:-:S02]  /*24730*/  FFMA R10, R49, R10, R8 ;  /* 0x0000000a310a7223 */ /* 0x000fc40000000008 */
[----:B0-----:R-:W-:Y:S01]  /*24740*/  FFMA R12, R33, R12, R58 ;  /* 0x0000000c210c7223 */ /* 0x001fe2000000003a */
        /* <DEDUP_REMOVED lines=15> */
[----:B------:R-:W4:Y:S01]  /*24840*/  LDS R56, [R3.X4+0x620] ;  /* 0x0006200003387984 */ /* 0x000f220000004800 */
[----:B------:R-:W-:-:S03]  /*24850*/  FFMA R28, R49, R30, R28 ;  /* 0x0000001e311c7223 */ /* 0x000fc6000000001c */
[----:B------:R-:W4:Y:S01]  /*24860*/  LDS.128 R8, [0x31a0] ;  /* 0x0031a000ff087984 */ /* 0x000f220000000c00 */
[----:B------:R-:W-:Y:S02]  /*24870*/  FFMA R12, R49, R14, R12 ;  /* 0x0000000e310c7223 */ /* 0x000fe4000000000c */
[C---:B-1----:R-:W-:Y:S01]  /*24880*/  FFMA R24, R33.reuse, R24, R44 ;  /* 0x0000001821187223 */ /* 0x042fe2000000002c */
[----:B------:R-:W1:Y:S01]  /*24890*/  LDS R53, [R3.X4+0xc40] ;  /* 0x000c400003357984 */ /* 0x000e620000004800 */
[C---:B--2---:R-:W-:Y:S02]  /*248a0*/  FFMA R20, R33.reuse, R20, R35 ;  /* 0x0000001421147223 */ /* 0x044fe40000000023 */
[----:B---3--:R-:W-:Y:S01]  /*248b0*/  FFMA R16, R33, R16, R71 ;  /* 0x0000001021107223 */ /* 0x008fe20000000047 */
[----:B------:R-:W2:Y:S01]  /*248c0*/  LDS.128 R44, [0x3200] ;  /* 0x00320000ff2c7984 */ /* 0x000ea20000000c00 */
[----:B------:R-:W-:Y:S02]  /*248d0*/  FFMA R63, R52, R31, R28 ;  /* 0x0000001f343f7223 */ /* 0x000fe4000000001c */
[C---:B------:R-:W-:Y:S01]  /*248e0*/  FFMA R24, R54.reuse, R25, R24 ;  /* 0x0000001936187223 */ /* 0x040fe20000000018 */
[----:B------:R-:W3:Y:S01]  /*248f0*/  LDS.128 R28, [0x3100] ;  /* 0x00310000ff1c7984 */ /* 0x000ee20000000c00 */
[----:B------:R-:W-:-:S02]  /*24900*/  FFMA R20, R54, R21, R20 ;  /* 0x0000001536147223 */ /* 0x000fc40000000014 */
[----:B------:R-:W-:Y:S01]  /*24910*/  FFMA R16, R54, R17, R16 ;  /* 0x0000001136107223 */ /* 0x000fe20000000010 */
[----:B------:R-:W-:Y:S01]  /*24920*/  LDS.128 R36, [0x3180] ;  /* 0x00318000ff247984 */ /* 0x000fe20000000c00 */
[----:B------:R-:W-:-:S03]  /*24930*/  FFMA R78, R52, R15, R12 ;  /* 0x0000000f344e7223 */ /* 0x000fc6000000000c */
[----:B------:R-:W3:Y:S04]  /*24940*/  LDS R54, [R3.X4+0x1260] ;  /* 0x0012600003367984 */ /* 0x000ee80000004800 */
[----:B------:R-:W3:Y:S01]  /*24950*/  LDS.128 R12, [0x3220] ;  /* 0x00322000ff0c7984 */ /* 0x000ee20000000c00 */
[----:B0-----:R-:W-:-:S03]  /*24960*/  FFMA R4, R55, R4, R41 ;  /* 0x0000000437047223 */ /* 0x001fc60000000029 */
[----:B------:R-:W-:Y:S01]  /*24970*/  LDS.128 R32, [0x3120] ;  /* 0x00312000ff207984 */ /* 0x000fe20000000c00 */
[----:B----4-:R-:W-:-:S03]  /*24980*/  FFMA R4, R56, R5, R4 ;  /* 0x0000000538047223 */ /* 0x010fc60000000004 */
[----:B------:R-:W-:Y:S01]  /*24990*/  LDS R41, [R3.X4+0x24c0] ;  /* 0x0024c00003297984 */ /* 0x000fe20000004800 */
[----:B------:R-:W-:Y:S02]  /*249a0*/  FFMA R8, R55, R8, R65 ;  /* 0x0000000837087223 */ /* 0x000fe40000000041 */
[----:B-1----:R-:W-:Y:S02]  /*249b0*/  FFMA R4, R53, R6, R4 ;  /* 0x0000000635047223 */ /* 0x002fe40000000004 */
[----:B------:R-:W-:Y:S02]  /*249c0*/  FFMA R8, R56, R9, R8 ;  /* 0x0000000938087223 */ /* 0x000fe40000000008 */
[----:B--2---:R-:W-:Y:S02]  /*249d0*/  FFMA R44, R55, R44, R67 ;  /* 0x0000002c372c7223 */ /* 0x004fe40000000043 */
[----:B------:R-:W-:Y:S02]  /*249e0*/  FFMA R8, R53, R10, R8 ;  /* 0x0000000a35087223 */ /* 0x000fe40000000008 */
[----:B---3--:R-:W-:-:S02]  /*249f0*/  FFMA R28, R28, R55, R59 ;  /* 0x000000371c1c7223 */ /* 0x008fc4000000003b */
[----:B------:R-:W-:Y:S02]  /*24a00*/  FFMA R18, R49, R18, R16 ;  /* 0x0000001231127223 */ /* 0x000fe40000000010 */
[----:B------:R-:W-:Y:S02]  /*24a10*/  FFMA R28, R56, R29, R28 ;  /* 0x0000001d381c7223 */ /* 0x000fe4000000001c */
[----:B------:R-:W-:Y:S02]  /*24a20*/  FFMA R77, R54, R7, R4 ;  /* 0x00000007364d7223 */ /* 0x000fe40000000004 */
[----:B------:R-:W0:Y:S01]  /*24a30*/  LDS.128 R4, [0x32c0] ;  /* 0x0032c000ff047984 */ /* 0x000e220000000c00 */
[----:B------:R-:W-:Y:S02]  /*24a40*/  FFMA R12, R55, R12, R63 ;  /* 0x0000000c370c7223 */ /* 0x000fe4000000003f */
        /* <DEDUP_REMOVED lines=20> */
[----:B------:R-:W4:Y:S04]  /*24b90*/  LDS.128 R44, [0x3160] ;  /* 0x00316000ff2c7984 */ /* 0x000f280000000c00 */
[----:B------:R-:W4:Y:S04]  /*24ba0*/  LDS.128 R48, [0x31e0] ;  /* 0x0031e000ff307984 */ /* 0x000f280000000c00 */
[----:B------:R-:W4:Y:S01]  /*24bb0*/  LDS.128 R12, [0x32e0] ;  /* 0x0032e000ff0c7984 */ /* 0x000f220000000c00 */
        /* <DEDUP_REMOVED lines=17> */
[C---:B------:R-:W-:Y:S02]  /*24cd0*/  FFMA R44, R55.reuse, R44, R75 ;  /* 0x0000002c372c7223 */ /* 0x040fe4000000004b */
        /* <DEDUP_REMOVED lines=30> */
[----:B------:R-:W-:Y:S01]  /*24ec0*/  LDS.128 R36, [0x3190] ;  /* 0x00319000ff247984 */ /* 0x000fe20000000c00 */
[----:B------:R-:W-:-:S03]  /*24ed0*/  FFMA R79, R54, R31, R28 ;  /* 0x0000001f364f7223 */ /* 0x000fc6000000001c */
[----:B------:R-:W3:Y:S04]  /*24ee0*/  LDS.128 R28, [0x3110] ;  /* 0x00311000ff1c7984 */ /* 0x000ee80000000c00 */
[----:B------:R-:W4:Y:S01]  /*24ef0*/  LDS.128 R24, [0x31b0] ;  /* 0x0031b000ff187984 */ /* 0x000f220000000c00 */
[C---:B------:R-:W-:Y:S02]  /*24f00*/  FFMA R65, R54.reuse, R35, R32 ;  /* 0x0000002336417223 */ /* 0x040fe40000000020 */
[----:B------:R-:W-:Y:S01]  /*24f10*/  FFMA R61, R54, R23, R20 ;  /* 0x00000017363d7223 */ /* 0x000fe20000000014 */
[----:B------:R-:W-:Y:S04]  /*24f20*/  LDS.128 R32, [0x3210] ;  /* 0x00321000ff207984 */ /* 0x000fe80000000c00 */
[----:B------:R-:W3:Y:S01]  /*24f30*/  LDS.128 R20, [0x3290] ;  /* 0x00329000ff147984 */ /* 0x000ee20000000c00 */
        /* <DEDUP_REMOVED lines=12> */
[----:B------:R-:W-:Y:S02]  /*25000*/  FFMA R67, R54, R51, R67 ;  /* 0x0000003336437223 */ /* 0x000fe40000000043 */
[----:B---3--:R-:W-:Y:S01]  /*25010*/  FFMA R28, R28, R43, R58 ;  /* 0x0000002b1c1c7223 */ /* 0x008fe2000000003a */
[----:B------:R0:W3:Y:S01]  /*25020*/  LDG.E.CONSTANT R56, [R16.64+0x3d40] ;  /* 0x003d400410387981 */ /* 0x0000e2000c1e9900 */
[----:B------:R-:W-:-:S02]  /*25030*/  FFMA R36, R43, R36, R72 ;  /* 0x000000242b247223 */ /* 0x000fc40000000048 */
[C---:B------:R-:W-:Y:S01]  /*25040*/  FFMA R63, R54.reuse, R11, R10 ;  /* 0x0000000b363f7223 */ /* 0x040fe2000000000a */
[----:B------:R0:W2:Y:S01]  /*25050*/  LDG.E.CONSTANT R72, [R16.64+0xc40] ;  /* 0x000c400410487981 */ /* 0x0000a2000c1e9900 */
[----:B------:R-:W-:Y:S02]  /*25060*/  FFMA R69, R54, R15, R14 ;  /* 0x0000000f36457223 */ /* 0x000fe4000000000e */
[C---:B----4-:R-:W-:Y:S01]  /*25070*/  FFMA R24, R43.reuse, R24, R76 ;  /* 0x000000182b187223 */ /* 0x050fe2000000004c */
[----:B------:R0:W4:Y:S04]  /*25080*/  LDG.E.CONSTANT R58, [R16.64+0x3100] ;  /* 0x00310004103a7981 */ /* 0x000128000c1e9900 */
[----:B------:R0:W2:Y:S04]  /*25090*/  LDG.E.CONSTANT R76, [R16.64] ;  /* 0x00000004104c7981 */ /* 0x0000a8000c1e9900 */
[----:B------:R0:W2:Y:S04]  /*250a0*/  LDG.E.CONSTANT R54, [R16.64+0x4980] ;  /* 0x0049800410367981 */ /* 0x0000a8000c1e9900 */
[----:B------:R0:W2:Y:S04]  /*250b0*/  LDG.E.CONSTANT R52, [R16.64+0x55c0] ;  /* 0x0055c00410347981 */ /* 0x0000a8000c1e9900 */
[----:B------:R1:W2:Y:S04]  /*250c0*/  @!P0 LDG.E.CONSTANT R78, [R4.64] ;  /* 0x00000004044e8981 */ /* 0x0002a8000c1e9900 */
[----:B------:R-:W5:Y:S04]  /*250d0*/  LDS.128 R12, [0x32b0] ;  /* 0x0032b000ff0c7984 */ /* 0x000f680000000c00 */
[----:B------:R-:W5:Y:S01]  /*250e0*/  LDS.128 R8, [0x3150] ;  /* 0x00315000ff087984 */ /* 0x000f620000000c00 */
[----:B------:R-:W-:-:S04]  /*250f0*/  FFMA R20, R43, R20, R77 ;  /* 0x000000142b147223 */ /* 0x000fc8000000004d */
[----:B------:R-:W-:-:S04]  /*25100*/  FFMA R20, R46, R21, R20 ;  /* 0x000000152e147223 */ /* 0x000fc80000000014 */
[C---:B------:R-:W-:Y:S02]  /*25110*/  FFMA R20, R41.reuse, R22, R20 ;  /* 0x0000001629147223 */ /* 0x040fe40000000014 */
[----:B------:R-:W-:Y:S02]  /*25120*/  FFMA R28, R46, R29, R28 ;  /* 0x0000001d2e1c7223 */ /* 0x000fe4000000001c */
[C---:B------:R-:W-:Y:S02]  /*25130*/  FFMA R45, R44.reuse, R23, R20 ;  /* 0x000000172c2d7223 */ /* 0x040fe40000000014 */
[----:B------:R-:W5:Y:S01]  /*25140*/  LDS.128 R20, [0x32d0] ;  /* 0x0032d000ff147984 */ /* 0x000f620000000c00 */
[----:B------:R-:W-:Y:S02]  /*25150*/  FFMA R28, R41, R30, R28 ;  /* 0x0000001e291c7223 */ /* 0x000fe4000000001c */
[C---:B------:R-:W-:Y:S02]  /*25160*/  FFMA R51, R44.reuse, R19, R18 ;  /* 0x000000132c337223 */ /* 0x040fe40000000012 */
[----:B------:R-:W-:Y:S01]  /*25170*/  FFMA R73, R44, R31, R28 ;  /* 0x0000001f2c497223 */ /* 0x000fe2000000001c */
[----:B0-----:R-:W0:Y:S01]  /*25180*/  LDS.128 R16, [0x3170] ;  /* 0x00317000ff107984 */ /* 0x001e220000000c00 */
[----:B------:R-:W-:-:S03]  /*25190*/  FFMA R36, R46, R37, R36 ;  /* 0x000000252e247223 */ /* 0x000fc60000000024 */
[----:B------:R-:W0:Y:S01]  /*251a0*/  LDS.128 R28, [0x3250] ;  /* 0x00325000ff1c7984 */ /* 0x000e220000000c00 */
[----:B------:R-:W-:-:S03]  /*251b0*/  FFMA R47, R44, R7, R6 ;  /* 0x000000072c2f7223 */ /* 0x000fc60000000006 */
[----:B-1----:R-:W1:Y:S01]  /*251c0*/  LDS.128 R4, [0x31f0] ;  /* 0x0031f000ff047984 */ /* 0x002e620000000c00 */
[C---:B-----5:R-:W-:Y:S02]  /*251d0*/  FFMA R12, R43.reuse, R12, R59 ;  /* 0x0000000c2b0c7223 */ /* 0x060fe4000000003b */
[----:B------:R-:W-:Y:S02]  /*251e0*/  FFMA R8, R43, R8, R61 ;  /* 0x000000082b087223 */ /* 0x000fe4000000003d */
        /* <DEDUP_REMOVED lines=8> */
[C---:B------:R-:W-:Y:S01]  /*25270*/  FFMA R59, R44.reuse, R15, R12 ;  /* 0x0000000f2c3b7223 */ /* 0x040fe2000000000c */
[----:B------:R-:W-:Y:S01]  /*25280*/  LDS.128 R36, [0x31d0] ;  /* 0x0031d000ff247984 */ /* 0x000fe20000000c00 */
[----:B------:R-:W-:-:S03]  /*25290*/  FFMA R61, R44, R11, R8 ;  /* 0x0000000b2c3d7223 */ /* 0x000fc60000000008 */
[----:B------:R-:W-:Y:S01]  /*252a0*/  LDS.128 R8, [0x3270] ;  /* 0x00327000ff087984 */ /* 0x000fe20000000c00 */
[----:B------:R-:W-:-:S03]  /*252b0*/  FFMA R32, R43, R32, R71 ;  /* 0x000000202b207223 */ /* 0x000fc60000000047 */
[----:B------:R-:W5:Y:S01]  /*252c0*/  LDS.128 R12, [0x32f0] ;  /* 0x0032f000ff0c7984 */ /* 0x000f620000000c00 */
        /* <DEDUP_REMOVED lines=14> */
[----:B------:R-:W5:Y:S01]  /*253b0*/  LDS.128 R24, [0x3100] ;  /* 0x00310000ff187984 */ /* 0x000f620000000c00 */
[----:B------:R-:W-:-:S02]  /*253c0*/  FFMA R32, R41, R34, R32 ;  /* 0x0000002229207223 */ /* 0x000fc40000000020 */
[----:B------:R-:W-:Y:S01]  /*253d0*/  FFMA R20, R43, R20, R50 ;  /* 0x000000142b147223 */ /* 0x000fe20000000032 */
[----:B------:R-:W-:Y:S01]  /*253e0*/  LDS R53, [R3.X4+0xc40] ;  /* 0x000c400003357984 */ /* 0x000fe20000004800 */
[----:B------:R-:W-:-:S03]  /*253f0*/  FFMA R49, R44, R35, R32 ;  /* 0x000000232c317223 */ /* 0x000fc60000000020 */
[----:B------:R-:W5:Y:S04]  /*25400*/  LDS.128 R32, [0x3180] ;  /* 0x00318000ff207984 */ /* 0x000f680000000c00 */
[----:B------:R-:W5:Y:S01]  /*25410*/  LDS R50, [R3.X4+0x620] ;  /* 0x0006200003327984 */ /* 0x000f620000004800 */
[----:B------:R-:W-:Y:S02]  /*25420*/  FFMA R20, R46, R21, R20 ;  /* 0x000000152e147223 */ /* 0x000fe40000000014 */
[----:B0-----:R-:W-:Y:S01]  /*25430*/  FFMA R16, R43, R16, R48 ;  /* 0x000000102b107223 */ /* 0x001fe20000000030 */
[----:B------:R-:W-:Y:S01]  /*25440*/  LDS R82, [R3.X4+0x1ea0] ;  /* 0x001ea00003527984 */ /* 0x000fe20000004800 */
[----:B------:R-:W-:Y:S02]  /*25450*/  FFMA R20, R41, R22, R20 ;  /* 0x0000001629147223 */ /* 0x000fe40000000014 */
[C---:B------:R-:W-:Y:S01]  /*25460*/  FFMA R28, R43.reuse, R28, R79 ;  /* 0x0000001c2b1c7223 */ /* 0x040fe2000000004f */
[----:B------:R-:W0:Y:S01]  /*25470*/  LDS R48, [R3.X4+0x1260] ;  /* 0x0012600003307984 */ /* 0x000e220000004800 */
[----:B-1----:R-:W-:-:S02]  /*25480*/  FFMA R4, R43, R4, R67 ;  /* 0x000000042b047223 */ /* 0x002fc40000000043 */
[----:B------:R-:W-:Y:S01]  /*25490*/  FFMA R28, R46, R29, R28 ;  /* 0x0000001d2e1c7223 */ /* 0x000fe2000000001c */
[----:B------:R-:W-:Y:S01]  /*254a0*/  LDS R80, [R3.X4+0x2ae0] ;  /* 0x002ae00003507984 */ /* 0x000fe20000004800 */
[----:B------:R-:W-:-:S03]  /*254b0*/  FFMA R68, R44, R23, R20 ;  /* 0x000000172c447223 */ /* 0x000fc60000000014 */
[----:B------:R-:W1:Y:S01]  /*254c0*/  LDS.128 R20, [0x3120] ;  /* 0x00312000ff147984 */ /* 0x000e620000000c00 */
[C---:B------:R-:W-:Y:S02]  /*254d0*/  FFMA R16, R46.reuse, R17, R16 ;  /* 0x000000112e107223 */ /* 0x040fe40000000010 */
[----:B------:R-:W-:Y:S02]  /*254e0*/  FFMA R4, R46, R5, R4 ;  /* 0x000000052e047223 */ /* 0x000fe40000000004 */
[C---:B------:R-:W-:Y:S02]  /*254f0*/  FFMA R30, R41.reuse, R30, R28 ;  /* 0x0000001e291e7223 */ /* 0x040fe4000000001c */
[C---:B------:R-:W-:Y:S02]  /*25500*/  FFMA R16, R41.reuse, R18, R16 ;  /* 0x0000001229107223 */ /* 0x040fe40000000010 */
[----:B------:R-:W-:Y:S02]  /*25510*/  FFMA R6, R41, R6, R4 ;  /* 0x0000000629067223 */ /* 0x000fe40000000004 */
[----:B------:R-:W-:-:S02]  /*25520*/  FFMA R65, R44, R31, R30 ;  /* 0x0000001f2c417223 */ /* 0x000fc4000000001e */
[----:B------:R-:W1:Y:S01]  /*25530*/  LDS.128 R28, [0x3200] ;  /* 0x00320000ff1c7984 */ /* 0x000e620000000c00 */
[C---:B-----5:R-:W-:Y:S02]  /*25540*/  FFMA R12, R43.reuse, R12, R69 ;  /* 0x0000000c2b0c7223 */ /* 0x060fe40000000045 */
[----:B------:R-:W-:Y:S02]  /*25550*/  FFMA R24, R24, R55, R73 ;  /* 0x0000003718187223 */ /* 0x000fe40000000049 */
[C---:B------:R-:W-:Y:S02]  /*25560*/  FFMA R69, R44.reuse, R19, R16 ;  /* 0x000000132c457223 */ /* 0x040fe40000000010 */
[----:B------:R-:W-:Y:S01]  /*25570*/  FFMA R73, R44, R7, R6 ;  /* 0x000000072c497223 */ /* 0x000fe20000000006 */
[----:B------:R-:W5:Y:S04]  /*25580*/  LDS.128 R16, [0x3280] ;  /* 0x00328000ff107984 */ /* 0x000f680000000c00 */
[----:B------:R-:W5:Y:S01]  /*25590*/  LDS.128 R4, [0x3220] ;  /* 0x00322000ff047984 */ /* 0x000f620000000c00 */
[----:B------:R-:W-:-:S02]  /*255a0*/  FFMA R8, R43, R8, R63 ;  /* 0x000000082b087223 */ /* 0x000fc4000000003f */
[----:B------:R-:W-:Y:S02]  /*255b0*/  FFMA R32, R55, R32, R77 ;  /* 0x0000002037207223 */ /* 0x000fe4000000004d */
[----:B------:R-:W-:Y:S02]  /*255c0*/  FFMA R9, R46, R9, R8 ;  /* 0x000000092e097223 */ /* 0x000fe40000000008 */
[----:B------:R-:W-:Y:S02]  /*255d0*/  FFMA R32, R50, R33, R32 ;  /* 0x0000002132207223 */ /* 0x000fe40000000020 */
[----:B------:R-:W-:Y:S02]  /*255e0*/  FFMA R9, R41, R10, R9 ;  /* 0x0000000a29097223 */ /* 0x000fe40000000009 */
[----:B------:R-:W-:Y:S02]  /*255f0*/  FFMA R32, R53, R34, R32 ;  /* 0x0000002235207223 */ /* 0x000fe40000000020 */
[----:B------:R-:W-:-:S02]  /*25600*/  FFMA R36, R43, R36, R75 ;  /* 0x000000242b247223 */ /* 0x000fc4000000004b */
[----:B------:R-:W-:Y:S02]  /*25610*/  FFMA R24, R50, R25, R24 ;  /* 0x0000001932187223 */ /* 0x000fe40000000018 */
[----:B------:R-:W-:Y:S02]  /*25620*/  FFMA R75, R44, R11, R9 ;  /* 0x0000000b2c4b7223 */ /* 0x000fe40000000009 */
[----:B0-----:R-:W-:Y:S01]  /*25630*/  FFMA R63, R48, R35, R32 ;  /* 0x00000023303f7223 */ /* 0x001fe20000000020 */
[----:B------:R-:W0:Y:S01]  /*25640*/  LDS.128 R8, [0x32a0] ;  /* 0x0032a000ff087984 */ /* 0x000e220000000c00 */
[----:B------:R-:W-:-:S03]  /*25650*/  FFMA R13, R46, R13, R12 ;  /* 0x0000000d2e0d7223 */ /* 0x000fc6000000000c */
[----:B------:R-:W0:Y:S01]  /*25660*/  LDS.128 R32, [0x31c0] ;  /* 0x0031c000ff207984 */ /* 0x000e220000000c00 */
[----:B------:R-:W-:Y:S02]  /*25670*/  FFMA R24, R53, R26, R24 ;  /* 0x0000001a35187223 */ /* 0x000fe40000000018 */
[----:B------:R-:W-:Y:S02]  /*25680*/  FFMA R13, R41, R14, R13 ;  /* 0x0000000e290d7223 */ /* 0x000fe4000000000d */
[----:B-1----:R-:W-:Y:S02]  /*25690*/  FFMA R20, R55, R20, R51 ;  /* 0x0000001437147223 */ /* 0x002fe40000000033 */
[----:B------:R-:W-:Y:S01]  /*256a0*/  FFMA R36, R46, R37, R36 ;  /* 0x000000252e247223 */ /* 0x000fe20000000024 */
[----:B------:R-:W-:Y:S01]  /*256b0*/  LDS R51, [R3.X4+0x1880] ;  /* 0x0018800003337984 */ /* 0x000fe20000004800 */
[----:B------:R-:W-:Y:S02]  /*256c0*/  FFMA R64, R48, R27, R24 ;  /* 0x0000001b30407223 */ /* 0x000fe40000000018 */
[----:B------:R-:W-:Y:S01]  /*256d0*/  FFMA R20, R50, R21, R20 ;  /* 0x0000001532147223 */ /* 0x000fe20000000014 */
[----:B------:R-:W1:Y:S01]  /*256e0*/  LDS.128 R24, [0x3240] ;  /* 0x00324000ff187984 */ /* 0x000e620000000c00 */
[----:B------:R-:W-:-:S03]  /*256f0*/  FFMA R77, R44, R15, R13 ;  /* 0x0000000f2c4d7223 */ /* 0x000fc6000000000d */
[----:B------:R-:W1:Y:S01]  /*25700*/  LDS.128 R12, [0x3140] ;  /* 0x00314000ff0c7984 */ /* 0x000e620000000c00 */
[----:B------:R-:W-:Y:S02]  /*25710*/  FFMA R38, R41, R38, R36 ;  /* 0x0000002629267223 */ /* 0x000fe40000000024 */
[----:B------:R-:W-:Y:S01]  /*25720*/  FFMA R20, R53, R22, R20 ;  /* 0x0000001635147223 */ /* 0x000fe20000000014 */
[----:B------:R-:W-:Y:S01]  /*25730*/  LDS.128 R40, [0x3160] ;  /* 0x00316000ff287984 */ /* 0x000fe20000000c00 */
[C---:B------:R-:W-:Y:S02]  /*25740*/  FFMA R28, R55.reuse, R28, R49 ;  /* 0x0000001c371c7223 */ /* 0x040fe40000000031 */
[----:B------:R-:W-:Y:S01]  /*25750*/  FFMA R71, R44, R39, R38 ;  /* 0x000000272c477223 */ /* 0x000fe20000000026 */
[----:B------:R-:W-:Y:S01]  /*25760*/  LDS R49, [R3.X4+0x24c0] ;  /* 0x0024c00003317984 */ /* 0x000fe20000004800 */
[C---:B-----5:R-:W-:Y:S02]  /*25770*/  FFMA R16, R55.reuse, R16, R45 ;  /* 0x0000001037107223 */ /* 0x060fe4000000002d */
[----:B------:R-:W-:Y:S01]  /*25780*/  FFMA R4, R55, R4, R47 ;  /* 0x0000000437047223 */ /* 0x000fe2000000002f */
[----:B------:R-:W-:Y:S01]  /*25790*/  LDS.128 R36, [0x31a0] ;  /* 0x0031a000ff247984 */ /* 0x000fe20000000c00 */
[----:B------:R-:W-:-:S02]  /*257a0*/  FFMA R28, R50, R29, R28 ;  /* 0x0000001d321c7223 */ /* 0x000fc4000000001c */
[----:B------:R-:W-:Y:S01]  /*257b0*/  FFMA R74, R48, R23, R20 ;  /* 0x00000017304a7223 */ /* 0x000fe20000000014 */
[----:B------:R-:W5:Y:S01]  /*257c0*/  LDS.128 R44, [0x31e0] ;  /* 0x0031e000ff2c7984 */ /* 0x000f620000000c00 */
[----:B------:R-:W-:-:S03]  /*257d0*/  FFMA R28, R53, R30, R28 ;  /* 0x0000001e351c7223 */ /* 0x000fc6000000001c */
[----:B------:R-:W3:Y:S01]  /*257e0*/  LDS.128 R20, [0x32e0] ;  /* 0x0032e000ff147984 */ /* 0x000ee20000000c00 */
[----:B------:R-:W-:-:S03]  /*257f0*/  FFMA R67, R48, R31, R28 ;  /* 0x0000001f30437223 */ /* 0x000fc6000000001c */
[----:B------:R-:W2:Y:S01]  /*25800*/  LDS.128 R28, [0x32c0] ;  /* 0x0032c000ff1c7984 */ /* 0x000ea20000000c00 */
[C---:B------:R-:W-:Y:S02]  /*25810*/  FFMA R16, R50.reuse, R17, R16 ;  /* 0x0000001132107223 */ /* 0x040fe40000000010 */
[C---:B0-----:R-:W-:Y:S02]  /*25820*/  FFMA R8, R55.reuse, R8, R59 ;  /* 0x0000000837087223 */ /* 0x041fe4000000003b */
[----:B------:R-:W-:Y:S02]  /*25830*/  FFMA R32, R55, R32, R71 ;  /* 0x0000002037207223 */ /* 0x000fe40000000047 */
[----:B------:R-:W-:Y:S02]  /*25840*/  FFMA R16, R53, R18, R16 ;  /* 0x0000001235107223 */ /* 0x000fe40000000010 */
[C---:B------:R-:W-:Y:S02]  /*25850*/  FFMA R4, R50.reuse, R5, R4 ;  /* 0x0000000532047223 */ /* 0x040fe40000000004 */
[----:B------:R-:W-:-:S02]  /*25860*/  FFMA R8, R50, R9, R8 ;  /* 0x0000000932087223 */ /* 0x000fc40000000008 */
[----:B------:R-:W-:Y:S02]  /*25870*/  FFMA R32, R50, R33, R32 ;  /* 0x0000002132207223 */ /* 0x000fe40000000020 */
[----:B------:R-:W-:Y:S02]  /*25880*/  FFMA R70, R48, R19, R16 ;  /* 0x0000001330467223 */ /* 0x000fe40000000010 */
[----:B------:R-:W0:Y:S01]  /*25890*/  LDS.128 R16, [0x3260] ;  /* 0x00326000ff107984 */ /* 0x000e220000000c00 */
[C---:B------:R-:W-:Y:S02]  /*258a0*/  FFMA R6, R53.reuse, R6, R4 ;  /* 0x0000000635067223 */ /* 0x040fe40000000004 */
[C---:B------:R-:W-:Y:S02]  /*258b0*/  FFMA R8, R53.reuse, R10, R8 ;  /* 0x0000000a35087223 */ /* 0x040fe40000000008 */
[----:B------:R-:W-:Y:S02]  /*258c0*/  FFMA R32, R53, R34, R32 ;  /* 0x0000002235207223 */ /* 0x000fe40000000020 */
[----:B-1----:R-:W-:-:S02]  /*258d0*/  FFMA R24, R55, R24, R65 ;  /* 0x0000001837187223 */ /* 0x002fc40000000041 */
[----:B------:R-:W-:Y:S02]  /*258e0*/  FFMA R12, R55, R12, R61 ;  /* 0x0000000c370c7223 */ /* 0x000fe4000000003d */
[C---:B------:R-:W-:Y:S02]  /*258f0*/  FFMA R66, R48.reuse, R7, R6 ;  /* 0x0000000730427223 */ /* 0x040fe40000000006 */
[C---:B------:R-:W-:Y:S01]  /*25900*/  FFMA R65, R48.reuse, R11, R8 ;  /* 0x0000000b30417223 */ /* 0x040fe20000000008 */
[----:B------:R-:W-:Y:S01]  /*25910*/  LDS.128 R4, [0x3190] ;  /* 0x00319000ff047984 */ /* 0x000fe20000000c00 */
[----:B------:R-:W-:Y:S02]  /*25920*/  FFMA R61, R48, R35, R32 ;  /* 0x00000023303d7223 */ /* 0x000fe40000000020 */
[C---:B------:R-:W-:Y:S01]  /*25930*/  FFMA R24, R50.reuse, R25, R24 ;  /* 0x0000001932187223 */ /* 0x040fe20000000018 */
[----:B------:R-:W1:Y:S01]  /*25940*/  LDS.128 R8, [0x3110] ;  /* 0x00311000ff087984 */ /* 0x000e620000000c00 */
[----:B------:R-:W-:-:S03]  /*25950*/  FFMA R12, R50, R13, R12 ;  /* 0x0000000d320c7223 */ /* 0x000fc6000000000c */
[----:B------:R-:W0:Y:S01]  /*25960*/  LDS.128 R32, [0x3290] ;  /* 0x00329000ff207984 */ /* 0x000e220000000c00 */
[----:B------:R-:W-:Y:S02]  /*25970*/  FFMA R26, R53, R26, R24 ;  /* 0x0000001a351a7223 */ /* 0x000fe40000000018 */
[----:B-----5:R-:W-:Y:S02]  /*25980*/  FFMA R44, R55, R44, R73 ;  /* 0x0000002c372c7223 */ /* 0x020fe40000000049 */
[----:B------:R-:W-:Y:S02]  /*25990*/  FFMA R12, R53, R14, R12 ;  /* 0x0000000e350c7223 */ /* 0x000fe4000000000c */
[----:B---3--:R-:W-:Y:S02]  /*259a0*/  FFMA R20, R55, R20, R77 ;  /* 0x0000001437147223 */ /* 0x008fe4000000004d */
[C---:B------:R-:W-:Y:S02]  /*259b0*/  FFMA R44, R50.reuse, R45, R44 ;  /* 0x0000002d322c7223 */ /* 0x040fe4000000002c */
[----:B------:R-:W-:-:S02]  /*259c0*/  FFMA R20, R50, R21, R20 ;  /* 0x0000001532147223 */ /* 0x000fc40000000014 */
[C---:B------:R-:W-:Y:S02]  /*259d0*/  FFMA R45, R48.reuse, R27, R26 ;  /* 0x0000001b302d7223 */ /* 0x040fe4000000001a */
[----:B------:R-:W-:Y:S01]  /*259e0*/  FFMA R59, R48, R15, R12 ;  /* 0x0000000f303b7223 */ /* 0x000fe2000000000c */
[----:B------:R-:W3:Y:S01]  /*259f0*/  LDS.128 R24, [0x31b0] ;  /* 0x0031b000ff187984 */ /* 0x000ee20000000c00 */
[----:B------:R-:W-:-:S03]  /*25a00*/  FFMA R20, R53, R22, R20 ;  /* 0x0000001635147223 */ /* 0x000fc60000000014 */
[----:B------:R-:W5:Y:S01]  /*25a10*/  LDS.128 R12, [0x3210] ;  /* 0x00321000ff0c7984 */ /* 0x000f620000000c00 */
[C---:B------:R-:W-:Y:S02]  /*25a20*/  FFMA R36, R55.reuse, R36, R57 ;  /* 0x0000002437247223 */ /* 0x040fe40000000039 */
[----:B--2---:R-:W-:Y:S02]  /*25a30*/  FFMA R28, R55, R28, R68 ;  /* 0x0000001c371c7223 */ /* 0x004fe40000000044 */
[C---:B------:R-:W-:Y:S02]  /*25a40*/  FFMA R36, R50.reuse, R37, R36 ;  /* 0x0000002532247223 */ /* 0x040fe40000000024 */
[----:B------:R-:W-:Y:S02]  /*25a50*/  FFMA R28, R50, R29, R28 ;  /* 0x0000001d321c7223 */ /* 0x000fe4000000001c */
[----:B------:R-:W-:Y:S02]  /*25a60*/  FFMA R79, R48, R23, R20 ;  /* 0x00000017304f7223 */ /* 0x000fe40000000014 */
[----:B------:R-:W2:Y:S01]  /*25a70*/  LDS.128 R20, [0x32b0] ;  /* 0x0032b000ff147984 */ /* 0x000ea20000000c00 */
[----:B------:R-:W-:-:S02]  /*25a80*/  FFMA R36, R53, R38, R36 ;  /* 0x0000002635247223 */ /* 0x000fc40000000024 */
[C---:B------:R-:W-:Y:S02]  /*25a90*/  FFMA R30, R53.reuse, R30, R28 ;  /* 0x0000001e351e7223 */ /* 0x040fe4000000001c */
[----:B------:R-:W-:Y:S02]  /*25aa0*/  FFMA R46, R53, R46, R44 ;  /* 0x0000002e352e7223 */ /* 0x000fe4000000002c */
[C---:B------:R-:W-:Y:S02]  /*25ab0*/  FFMA R57, R48.reuse, R39, R36 ;  /* 0x0000002730397223 */ /* 0x040fe40000000024 */
[----:B------:R-:W-:Y:S01]  /*25ac0*/  FFMA R44, R48, R31, R30 ;  /* 0x0000001f302c7223 */ /* 0x000fe2000000001e */
[----:B------:R-:W2:Y:S04]  /*25ad0*/  LDS.128 R36, [0x3130] ;  /* 0x00313000ff247984 */ /* 0x000ea80000000c00 */
[----:B------:R-:W2:Y:S01]  /*25ae0*/  LDS.128 R28, [0x3230] ;  /* 0x00323000ff1c7984 */ /* 0x000ea20000000c00 */
[----:B0-----:R-:W-:-:S04]  /*25af0*/  FFMA R16, R55, R16, R75 ;  /* 0x0000001037107223 */ /* 0x001fc8000000004b */
[----:B------:R-:W-:Y:S02]  /*25b00*/  FFMA R17, R50, R17, R16 ;  /* 0x0000001132117223 */ /* 0x000fe40000000010 */
[----:B-1----:R-:W-:Y:S02]  /*25b10*/  FFMA R8, R8, R51, R64 ;  /* 0x0000003308087223 */ /* 0x002fe40000000040 */
[C---:B------:R-:W-:Y:S02]  /*25b20*/  FFMA R4, R51.reuse, R4, R63 ;  /* 0x0000000433047223 */ /* 0x040fe4000000003f */
[----:B------:R-:W-:Y:S01]  /*25b30*/  FFMA R32, R51, R32, R70 ;  /* 0x0000002033207223 */ /* 0x000fe20000000046 */
[----:B------:R-:W-:Y:S01]  /*25b40*/  @!P0 SHF.R.U32.HI R16, RZ, 0x3, R3 ;  /* 0x00000003ff108819 */ /* 0x000fe20000011603 */
[----:B------:R-:W-:Y:S02]  /*25b50*/  FFMA R40, R55, R40, R69 ;  /* 0x0000002837287223 */ /* 0x000fe40000000045 */
[----:B------:R-:W-:-:S02]  /*25b60*/  FFMA R17, R53, R18, R17 ;  /* 0x0000001235117223 */ /* 0x000fc40000000011 */
[C---:B------:R-:W-:Y:S02]  /*25b70*/  FFMA R8, R82.reuse, R9, R8 ;  /* 0x0000000952087223 */ /* 0x040fe40000000008 */
[----:B------:R-:W-:Y:S01]  /*25b80*/  FFMA R4, R82, R5, R4 ;  /* 0x0000000552047223 */ /* 0x000fe20000000004 */
[----:B------:R-:W-:Y:S01]  /*25b90*/  @!P0 SHF.L.U32 R5, R2, 0xc, RZ ;  /* 0x0000000c02058819 */ /* 0x000fe200000006ff */
[----:B------:R-:W-:Y:S01]  /*25ba0*/  FFMA R32, R82, R33, R32 ;  /* 0x0000002152207223 */ /* 0x000fe20000000020 */
[----:B------:R-:W-:Y:S01]  /*25bb0*/  @!P0 SHF.L.U32 R16, R16, 0x9, RZ ;  /* 0x0000000910108819 */ /* 0x000fe200000006ff */
[----:B------:R-:W-:Y:S02]  /*25bc0*/  FFMA R40, R50, R41, R40 ;  /* 0x0000002932287223 */ /* 0x000fe40000000028 */
[----:B------:R-:W-:Y:S01]  /*25bd0*/  FFMA R71, R48, R19, R17 ;  /* 0x0000001330477223 */ /* 0x000fe20000000011 */
[----:B------:R-:W-:Y:S01]  /*25be0*/  @!P0 LOP3.LUT R17, R3, 0x7, RZ, 0xc0, !PT ;  /* 0x0000000703118812 */ /* 0x000fe200078ec0ff */
[----:B------:R-:W-:Y:S01]  /*25bf0*/  FFMA R8, R49, R10, R8 ;  /* 0x0000000a31087223 */ /* 0x000fe20000000008 */
[----:B------:R-:W-:Y:S01]  /*25c00*/  @!P0 LOP3.LUT R10, R5, 0xffffe000, RZ, 0xc0, !PT ;  /* 0xffffe000050a8812 */ /* 0x000fe200078ec0ff */
[----:B------:R-:W-:Y:S01]  /*25c10*/  FFMA R32, R49, R34, R32 ;  /* 0x0000002231207223 */ /* 0x000fe20000000020 */
[----:B------:R-:W-:Y:S01]  /*25c20*/  @!P0 LOP3.LUT R17, R16, 0xfffffe00, R17, 0xe2, !PT ;  /* 0xfffffe0010118812 */ /* 0x000fe200078ee211 */
[----:B------:R-:W-:-:S02]  /*25c30*/  FFMA R42, R53, R42, R40 ;  /* 0x0000002a352a7223 */ /* 0x000fc40000000028 */
[C---:B---3--:R-:W-:Y:S02]  /*25c40*/  FFMA R24, R51.reuse, R24, R57 ;  /* 0x0000001833187223 */ /* 0x048fe40000000039 */
[----:B-----5:R-:W-:Y:S02]  /*25c50*/  FFMA R12, R51, R12, R67 ;  /* 0x0000000c330c7223 */ /* 0x020fe40000000043 */
[----:B------:R-:W-:Y:S02]  /*25c60*/  FFMA R4, R49, R6, R4 ;  /* 0x0000000631047223 */ /* 0x000fe40000000004 */
[----:B------:R-:W-:Y:S02]  /*25c70*/  FFMA R57, R80, R35, R32 ;  /* 0x0000002350397223 */ /* 0x000fe40000000020 */
[C---:B------:R-:W-:Y:S02]  /*25c80*/  FFMA R77, R48.reuse, R43, R42 ;  /* 0x0000002b304d7223 */ /* 0x040fe4000000002a */
[----:B------:R-:W-:Y:S01]  /*25c90*/  FFMA R75, R48, R47, R46 ;  /* 0x0000002f304b7223 */ /* 0x000fe2000000002e */
[----:B------:R-:W-:Y:S01]  /*25ca0*/  @!P0 IADD3 R47, R17, 0x190, R10 ;  /* 0x00000190112f8810 */ /* 0x000fe20007ffe00a */
[----:B------:R-:W-:-:S02]  /*25cb0*/  FFMA R32, R82, R25, R24 ;  /* 0x0000001952207223 */ /* 0x000fc40000000018 */
[----:B------:R-:W-:Y:S01]  /*25cc0*/  FFMA R43, R80, R11, R8 ;  /* 0x0000000b502b7223 */ /* 0x000fe20000000008 */
[----:B------:R-:W-:Y:S01]  /*25cd0*/  LDS.128 R16, [0x3250] ;  /* 0x00325000ff107984 */ /* 0x000fe20000000c00 */
[----:B------:R-:W-:-:S03]  /*25ce0*/  FFMA R12, R82, R13, R12 ;  /* 0x0000000d520c7223 */ /* 0x000fc6000000000c */
[----:B------:R-:W0:Y:S01]  /*25cf0*/  LDS.128 R8, [0x31d0] ;  /* 0x0031d000ff087984 */ /* 0x000e220000000c00 */
[C---:B------:R-:W-:Y:S01]  /*25d00*/  FFMA R69, R80.reuse, R7, R4 ;  /* 0x0000000750457223 */ /* 0x040fe20000000004 */
[----:B------:R-:W-:Y:S01]  /*25d10*/  IADD3 R25, R81, 0x4c900, RZ ;  /* 0x0004c90051197810 */ /* 0x000fe20007ffe0ff */
[C---:B------:R-:W-:Y:S01]  /*25d20*/  FFMA R26, R49.reuse, R26, R32 ;  /* 0x0000001a311a7223 */ /* 0x040fe20000000020 */
[----:B------:R-:W1:Y:S01]  /*25d30*/  LDS.128 R4, [0x3150] ;  /* 0x00315000ff047984 */ /* 0x000e620000000c00 */
[----:B------:R-:W-:Y:S02]  /*25d40*/  FFMA R12, R49, R14, R12 ;  /* 0x0000000e310c7223 */ /* 0x000fe4000000000c */
[----:B--2---:R-:W-:Y:S01]  /*25d50*/  FFMA R20, R51, R20, R65 ;  /* 0x0000001433147223 */ /* 0x004fe20000000041 */
[----:B------:R-:W-:Y:S01]  /*25d60*/  LDS.128 R32, [0x32f0] ;  /* 0x0032f000ff207984 */ /* 0x000fe20000000c00 */
[----:B------:R-:W-:Y:S02]  /*25d70*/  FFMA R65, R80, R27, R26 ;  /* 0x0000001b50417223 */ /* 0x000fe4000000001a */
[----:B------:R-:W-:-:S02]  /*25d80*/  FFMA R26, R82, R21, R20 ;  /* 0x00000015521a7223 */ /* 0x000fc40000000014 */
[----:B------:R-:W-:Y:S02]  /*25d90*/  FFMA R67, R80, R15, R12 ;  /* 0x0000000f50437223 */ /* 0x000fe4000000000c */
[-C--:B------:R-:W-:Y:S01]  /*25da0*/  IMAD.WIDE R24, R25, R0.reuse, c[0x0][0x160] ;  /* 0x0000580019187625 */ /* 0x080fe200078e0200 */
[----:B------:R-:W2:Y:S03]  /*25db0*/  LDS.128 R12, [0x32d0] ;  /* 0x0032d000ff0c7984 */ /* 0x000ea60000000c00 */
[----:B------:R-:W-:Y:S01]  /*25dc0*/  @!P0 IMAD.WIDE R20, R47, R0, c[0x0][0x168] ;  /* 0x00005a002f148625 */ /* 0x000fe200078e0200 */
[----:B------:R3:W5:Y:S03]  /*25dd0*/  LDG.E.CONSTANT R70, [R24.64] ;  /* 0x0000000418467981 */ /* 0x000766000c1e9900 */
[C---:B------:R-:W-:Y:S01]  /*25de0*/  FFMA R36, R51.reuse, R36, R74 ;  /* 0x0000002433247223 */ /* 0x040fe2000000004a */
[----:B------:R3:W5:Y:S01]  /*25df0*/  LDG.E.CONSTANT R68, [R24.64+0xc40] ;  /* 0x000c400418447981 */ /* 0x000762000c1e9900 */
[----:B------:R-:W-:-:S03]  /*25e00*/  FFMA R28, R51, R28, R66 ;  /* 0x0000001c331c7223 */ /* 0x000fc60000000042 */
[----:B------:R3:W5:Y:S04]  /*25e10*/  LDG.E.CONSTANT R66, [R24.64+0x1880] ;  /* 0x0018800418427981 */ /* 0x000768000c1e9900 */
[----:B------:R3:W5:Y:S04]  /*25e20*/  LDG.E.CONSTANT R64, [R24.64+0x24c0] ;  /* 0x0024c00418407981 */ /* 0x000768000c1e9900 */
[----:B------:R3:W5:Y:S04]  /*25e30*/  LDG.E.CONSTANT R50, [R24.64+0x3100] ;  /* 0x0031000418327981 */ /* 0x000768000c1e9900 */
[----:B------:R3:W5:Y:S04]  /*25e40*/  LDG.E.CONSTANT R48, [R24.64+0x3d40] ;  /* 0x003d400418307981 */ /* 0x000768000c1e9900 */
[----:B------:R3:W5:Y:S04]  /*25e50*/  LDG.E.CONSTANT R40, [R24.64+0x4980] ;  /* 0x0049800418287981 */ /* 0x000768000c1e9900 */
[----:B------:R3:W5:Y:S04]  /*25e60*/  LDG.E.CONSTANT R42, [R24.64+0x55c0] ;  /* 0x0055c004182a7981 */ /* 0x000768000c1e9900 */
[----:B------:R2:W5:Y:S01]  /*25e70*/  @!P0 LDG.E.CONSTANT R74, [R20.64] ;  /* 0x00000004144a8981 */ /* 0x000562000c1e9900 */
[----:B------:R-:W-:-:S02]  /*25e80*/  FFMA R36, R82, R37, R36 ;  /* 0x0000002552247223 */ /* 0x000fc40000000024 */
[C---:B------:R-:W-:Y:S02]  /*25e90*/  FFMA R28, R82.reuse, R29, R28 ;  /* 0x0000001d521c7223 */ /* 0x040fe4000000001c */
[C---:B0-----:R-:W-:Y:S02]  /*25ea0*/  FFMA R8, R51.reuse, R8, R61 ;  /* 0x0000000833087223 */ /* 0x041fe4000000003d */
[----:B-1----:R-:W-:Y:S02]  /*25eb0*/  FFMA R4, R51, R4, R59 ;  /* 0x0000000433047223 */ /* 0x002fe4000000003b */
[C---:B------:R-:W-:Y:S02]  /*25ec0*/  FFMA R36, R49.reuse, R38, R36 ;  /* 0x0000002631247223 */ /* 0x040fe40000000024 */
[----:B------:R-:W-:Y:S02]  /*25ed0*/  FFMA R28, R49, R30, R28 ;  /* 0x0000001e311c7223 */ /* 0x000fe4000000001c */
[----:B------:R-:W-:-:S02]  /*25ee0*/  FFMA R8, R82, R9, R8 ;  /* 0x0000000952087223 */ /* 0x000fc40000000008 */
[----:B------:R-:W-:Y:S02]  /*25ef0*/  FFMA R4, R82, R5, R4 ;  /* 0x0000000552047223 */ /* 0x000fe40000000004 */
[----:B------:R-:W-:Y:S02]  /*25f00*/  FFMA R16, R51, R16, R45 ;  /* 0x0000001033107223 */ /* 0x000fe4000000002d */
[----:B------:R-:W-:Y:S02]  /*25f10*/  FFMA R8, R49, R10, R8 ;  /* 0x0000000a31087223 */ /* 0x000fe40000000008 */
[C---:B------:R-:W-:Y:S02]  /*25f20*/  FFMA R41, R80.reuse, R39, R36 ;  /* 0x0000002750297223 */ /* 0x040fe40000000024 */
[----:B------:R-:W-:Y:S01]  /*25f30*/  FFMA R73, R80, R31, R28 ;  /* 0x0000001f50497223 */ /* 0x000fe2000000001c */
[----:B------:R-:W-:Y:S01]  /*25f40*/  LDS.128 R36, [0x31f0] ;  /* 0x0031f000ff247984 */ /* 0x000fe20000000c00 */
[----:B--2---:R-:W-:-:S02]  /*25f50*/  FFMA R12, R51, R12, R44 ;  /* 0x0000000c330c7223 */ /* 0x004fc4000000002c */
[----:B------:R-:W-:Y:S01]  /*25f60*/  FFMA R4, R49, R6, R4 ;  /* 0x0000000631047223 */ /* 0x000fe20000000004 */
[----:B------:R-:W-:Y:S01]  /*25f70*/  LDS.128 R28, [0x3170] ;  /* 0x00317000ff1c7984 */ /* 0x000fe20000000c00 */
[----:B------:R-:W-:-:S03]  /*25f80*/  FFMA R16, R82, R17, R16 ;  /* 0x0000001152107223 */ /* 0x000fc60000000010 */
[----:B------:R-:W0:Y:S01]  /*25f90*/  LDS.128 R44, [0x3270] ;  /* 0x00327000ff2c7984 */ /* 0x000e220000000c00 */
        /* <DEDUP_REMOVED lines=8> */
[----:B----4-:R-:W-:Y:S04]  /*26020*/  STS [R3.X4+0x1880], R58 ;  /* 0x0018803a03007388 */ /* 0x010fe80000004800 */
        /* <DEDUP_REMOVED lines=8> */
[C---:B------:R-:W-:Y:S02]  /*260b0*/  FFMA R22, R49.reuse, R22, R26 ;  /* 0x0000001631167223 */ /* 0x040fe4000000001a */
[----:B------:R-:W-:Y:S01]  /*260c0*/  FFMA R13, R49, R14, R13 ;  /* 0x0000000e310d7223 */ /* 0x000fe2000000000d */
[----:B------:R-:W2:Y:S01]  /*260d0*/  LDS.128 R4, [0x3100] ;  /* 0x00310000ff047984 */ /* 0x000ea20000000c00 */
[----:B------:R-:W-:-:S03]  /*260e0*/  FFMA R58, R80, R19, R18 ;  /* 0x00000013503a7223 */ /* 0x000fc60000000012 */
[----:B------:R-:W4:Y:S01]  /*260f0*/  LDS R60, [R3.X4+0x620] ;  /* 0x00062000033c7984 */ /* 0x000f220000004800 */
[C---:B------:R-:W-:Y:S02]  /*26100*/  FFMA R59, R80.reuse, R23, R22 ;  /* 0x00000017503b7223 */ /* 0x040fe40000000016 */
[----:B------:R-:W-:Y:S01]  /*26110*/  FFMA R56, R80, R15, R13 ;  /* 0x0000000f50387223 */ /* 0x000fe2000000000d */
[----:B------:R-:W4:Y:S04]  /*26120*/  LDS R53, [R3.X4+0xc40] ;  /* 0x000c400003357984 */ /* 0x000f280000004800 */
[----:B------:R-:W4:Y:S04]  /*26130*/  LDS.128 R16, [0x3120] ;  /* 0x00312000ff107984 */ /* 0x000f280000000c00 */
[----:B---3--:R-:W3:Y:S04]  /*26140*/  LDS.128 R24, [0x3200] ;  /* 0x00320000ff187984 */ /* 0x008ee80000000c00 */
[----:B------:R-:W3:Y:S04]  /*26150*/  LDS.128 R12, [0x3280] ;  /* 0x00328000ff0c7984 */ /* 0x000ee80000000c00 */
[----:B------:R-:W3:Y:S04]  /*26160*/  LDS.128 R20, [0x31a0] ;  /* 0x0031a000ff147984 */ /* 0x000ee80000000c00 */
[----:B------:R-:W3:Y:S01]  /*26170*/  LDS R52, [R3.X4+0x1260] ;  /* 0x0012600003347984 */ /* 0x000ee20000004800 */
[----:B0-----:R-:W-:-:S02]  /*26180*/  FFMA R44, R51, R44, R71 ;  /* 0x0000002c332c7223 */ /* 0x001fc40000000047 */
[----:B------:R-:W-:Y:S01]  /*26190*/  FFMA R28, R51, R28, R77 ;  /* 0x0000001c331c7223 */ /* 0x000fe2000000004d */
[----:B------:R-:W-:Y:S01]  /*261a0*/  LDS R78, [R3.X4+0x1ea0] ;  /* 0x001ea000034e7984 */ /* 0x000fe20000004800 */
[----:B-1----:R-:W-:-:S03]  /*261b0*/  FFMA R8, R55, R8, R69 ;  /* 0x0000000837087223 */ /* 0x002fc60000000045 */
[----:B------:R-:W-:Y:S01]  /*261c0*/  LDS R76, [R3.X4+0x2ae0] ;  /* 0x002ae000034c7984 */ /* 0x000fe20000004800 */
[----:B--2---:R-:W-:Y:S02]  /*261d0*/  FFMA R4, R4, R55, R43 ;  /* 0x0000003704047223 */ /* 0x004fe4000000002b */
[----:B------:R-:W-:Y:S01]  /*261e0*/  FFMA R44, R82, R45, R44 ;  /* 0x0000002d522c7223 */ /* 0x000fe2000000002c */
[----:B------:R-:W-:Y:S01]  /*261f0*/  LDS R43, [R3.X4+0x1880] ;  /* 0x00188000032b7984 */ /* 0x000fe20000004800 */
[C---:B----4-:R-:W-:Y:S02]  /*26200*/  FFMA R8, R60.reuse, R9, R8 ;  /* 0x000000093c087223 */ /* 0x050fe40000000008 */
[----:B------:R-:W-:Y:S02]  /*26210*/  FFMA R4, R60, R5, R4 ;  /* 0x000000053c047223 */ /* 0x000fe40000000004 */
[----:B------:R-:W-:Y:S02]  /*26220*/  FFMA R10, R53, R10, R8 ;  /* 0x0000000a350a7223 */ /* 0x000fe40000000008 */
[----:B------:R-:W-:-:S02]  /*26230*/  FFMA R36, R51, R36, R75 ;  /* 0x0000002433247223 */ /* 0x000fc4000000004b */
[----:B------:R-:W-:Y:S02]  /*26240*/  FFMA R16, R55, R16, R41 ;  /* 0x0000001037107223 */ /* 0x000fe40000000029 */
[----:B------:R-:W-:Y:S01]  /*26250*/  FFMA R32, R51, R32, R79 ;  /* 0x0000002033207223 */ /* 0x000fe2000000004f */
[----:B------:R-:W-:Y:S01]  /*26260*/  LDS R41, [R3.X4+0x24c0] ;  /* 0x0024c00003297984 */ /* 0x000fe20000004800 */
[----:B---3--:R-:W-:Y:S02]  /*26270*/  FFMA R24, R55, R24, R67 ;  /* 0x0000001837187223 */ /* 0x008fe40000000043 */
[----:B------:R-:W-:Y:S02]  /*26280*/  FFMA R44, R49, R46, R44 ;  /* 0x0000002e312c7223 */ /* 0x000fe4000000002c */
[----:B------:R-:W-:Y:S02]  /*26290*/  FFMA R12, R55, R12, R57 ;  /* 0x0000000c370c7223 */ /* 0x000fe40000000039 */
[----:B------:R-:W-:-:S02]  /*262a0*/  FFMA R4, R53, R6, R4 ;  /* 0x0000000635047223 */ /* 0x000fc40000000004 */
[----:B------:R-:W-:Y:S02]  /*262b0*/  FFMA R20, R55, R20, R65 ;  /* 0x0000001437147223 */ /* 0x000fe40000000041 */
[----:B------:R-:W-:Y:S02]  /*262c0*/  FFMA R16, R60, R17, R16 ;  /* 0x000000113c107223 */ /* 0x000fe40000000010 */
[C---:B------:R-:W-:Y:S02]  /*262d0*/  FFMA R28, R82.reuse, R29, R28 ;  /* 0x0000001d521c7223 */ /* 0x040fe4000000001c */
[C---:B------:R-:W-:Y:S02]  /*262e0*/  FFMA R36, R82.reuse, R37, R36 ;  /* 0x0000002552247223 */ /* 0x040fe40000000024 */
[----:B------:R-:W-:Y:S02]  /*262f0*/  FFMA R32, R82, R33, R32 ;  /* 0x0000002152207223 */ /* 0x000fe40000000020 */
[----:B------:R-:W-:-:S02]  /*26300*/  FFMA R24, R60, R25, R24 ;  /* 0x000000193c187223 */ /* 0x000fc40000000018 */
[----:B------:R-:W-:Y:S02]  /*26310*/  FFMA R62, R52, R11, R10 ;  /* 0x0000000b343e7223 */ /* 0x000fe4000000000a */
[C---:B------:R-:W-:Y:S01]  /*26320*/  FFMA R12, R60.reuse, R13, R12 ;  /* 0x0000000d3c0c7223 */ /* 0x040fe2000000000c */
[----:B------:R-:W0:Y:S01]  /*26330*/  LDS.128 R8, [0x3240] ;  /* 0x00324000ff087984 */ /* 0x000e220000000c00 */
[----:B------:R-:W-:Y:S02]  /*26340*/  FFMA R20, R60, R21, R20 ;  /* 0x000000153c147223 */ /* 0x000fe40000000014 */
[----:B------:R-:W-:Y:S02]  /*26350*/  FFMA R54, R80, R47, R44 ;  /* 0x0000002f50367223 */ /* 0x000fe4000000002c */
[----:B------:R-:W1:Y:S01]  /*26360*/  LDS.128 R44, [0x3140] ;  /* 0x00314000ff2c7984 */ /* 0x000e620000000c00 */
[----:B------:R-:W-:Y:S02]  /*26370*/  FFMA R67, R52, R7, R4 ;  /* 0x0000000734437223 */ /* 0x000fe40000000004 */
[----:B------:R-:W-:Y:S01]  /*26380*/  FFMA R16, R53, R18, R16 ;  /* 0x0000001235107223 */ /* 0x000fe20000000010 */
[----:B------:R-:W2:Y:S01]  /*26390*/  LDS.128 R4, [0x31c0] ;  /* 0x0031c000ff047984 */ /* 0x000ea20000000c00 */
[----:B------:R-:W-:-:S02]  /*263a0*/  FFMA R30, R49, R30, R28 ;  /* 0x0000001e311e7223 */ /* 0x000fc4000000001c */
[C---:B------:R-:W-:Y:S02]  /*263b0*/  FFMA R38, R49.reuse, R38, R36 ;  /* 0x0000002631267223 */ /* 0x040fe40000000024 */
[----:B------:R-:W-:Y:S02]  /*263c0*/  FFMA R34, R49, R34, R32 ;  /* 0x0000002231227223 */ /* 0x000fe40000000020 */
[C---:B------:R-:W-:Y:S02]  /*263d0*/  FFMA R24, R53.reuse, R26, R24 ;  /* 0x0000001a35187223 */ /* 0x040fe40000000018 */
[C---:B------:R-:W-:Y:S02]  /*263e0*/  FFMA R12, R53.reuse, R14, R12 ;  /* 0x0000000e350c7223 */ /* 0x040fe4000000000c */
[----:B------:R-:W-:Y:S02]  /*263f0*/  FFMA R22, R53, R22, R20 ;  /* 0x0000001635167223 */ /* 0x000fe40000000014 */
[----:B------:R-:W-:-:S02]  /*26400*/  FFMA R51, R80, R31, R30 ;  /* 0x0000001f50337223 */ /* 0x000fc4000000001e */
[----:B------:R-:W-:Y:S01]  /*26410*/  FFMA R49, R80, R39, R38 ;  /* 0x0000002750317223 */ /* 0x000fe20000000026 */
[----:B------:R-:W3:Y:S01]  /*26420*/  LDS.128 R28, [0x3220] ;  /* 0x00322000ff1c7984 */ /* 0x000ee20000000c00 */
[----:B------:R-:W-:Y:S02]  /*26430*/  FFMA R72, R52, R19, R16 ;  /* 0x0000001334487223 */ /* 0x000fe40000000010 */
[----:B------:R-:W-:Y:S01]  /*26440*/  FFMA R80, R80, R35, R34 ;  /* 0x0000002350507223 */ /* 0x000fe20000000022 */
        /* <DEDUP_REMOVED lines=9> */
[----:B0-----:R-:W-:-:S02]  /*264e0*/  FFMA R8, R55, R8, R58 ;  /* 0x0000000837087223 */ /* 0x001fc4000000003a */
[C---:B-1----:R-:W-:Y:S02]  /*264f0*/  FFMA R44, R55.reuse, R44, R61 ;  /* 0x0000002c372c7223 */ /* 0x042fe4000000003d */
[----:B--2---:R-:W-:Y:S02]  /*26500*/  FFMA R4, R55, R4, R63 ;  /* 0x0000000437047223 */ /* 0x004fe4000000003f */
[C---:B------:R-:W-:Y:S02]  /*26510*/  FFMA R8, R60.reuse, R9, R8 ;  /* 0x000000093c087223 */ /* 0x040fe40000000008 */
[C---:B------:R-:W-:Y:S02]  /*26520*/  FFMA R44, R60.reuse, R45, R44 ;  /* 0x0000002d3c2c7223 */ /* 0x040fe4000000002c */
[----:B------:R-:W-:Y:S02]  /*26530*/  FFMA R4, R60, R5, R4 ;  /* 0x000000053c047223 */ /* 0x000fe40000000004 */
[----:B------:R-:W-:-:S02]  /*26540*/  FFMA R8, R53, R10, R8 ;  /* 0x0000000a35087223 */ /* 0x000fc40000000008 */
[----:B------:R-:W-:Y:S02]  /*26550*/  FFMA R44, R53, R46, R44 ;  /* 0x0000002e352c7223 */ /* 0x000fe4000000002c */
[C---:B---3--:R-:W-:Y:S02]  /*26560*/  FFMA R28, R55.reuse, R28, R73 ;  /* 0x0000001c371c7223 */ /* 0x048fe40000000049 */
[----:B----4-:R-:W-:Y:S02]  /*26570*/  FFMA R16, R55, R16, R51 ;  /* 0x0000001037107223 */ /* 0x010fe40000000033 */
[----:B------:R-:W-:Y:S02]  /*26580*/  FFMA R4, R53, R6, R4 ;  /* 0x0000000635047223 */ /* 0x000fe40000000004 */
[C---:B------:R-:W-:Y:S02]  /*26590*/  FFMA R36, R55.reuse, R36, R59 ;  /* 0x0000002437247223 */ /* 0x040fe4000000003b */
[----:B------:R-:W-:-:S02]  /*265a0*/  FFMA R12, R55, R12, R56 ;  /* 0x0000000c370c7223 */ /* 0x000fc40000000038 */
[C---:B------:R-:W-:Y:S02]  /*265b0*/  FFMA R32, R55.reuse, R32, R49 ;  /* 0x0000002037207223 */ /* 0x040fe40000000031 */
[C---:B------:R-:W-:Y:S02]  /*265c0*/  FFMA R20, R55.reuse, R20, R54 ;  /* 0x0000001437147223 */ /* 0x040fe40000000036 */
[----:B------:R-:W-:Y:S02]  /*265d0*/  FFMA R24, R55, R24, R80 ;  /* 0x0000001837187223 */ /* 0x000fe40000000050 */
[----:B------:R-:W-:Y:S02]  /*265e0*/  FFMA R16, R60, R17, R16 ;  /* 0x000000113c107223 */ /* 0x000fe40000000010 */
[----:B------:R-:W-:Y:S01]  /*265f0*/  FFMA R79, R52, R11, R8 ;  /* 0x0000000b344f7223 */ /* 0x000fe20000000008 */
[----:B------:R-:W-:Y:S01]  /*26600*/  @!P0 SHF.R.U32.HI R8, RZ, 0x3, R3 ;  /* 0x00000003ff088819 */ /* 0x000fe20000011603 */
[----:B------:R-:W-:-:S02]  /*26610*/  FFMA R28, R60, R29, R28 ;  /* 0x0000001d3c1c7223 */ /* 0x000fc4000000001c */
[C---:B------:R-:W-:Y:S02]  /*26620*/  FFMA R36, R60.reuse, R37, R36 ;  /* 0x000000253c247223 */ /* 0x040fe40000000024 */
[C---:B------:R-:W-:Y:S02]  /*26630*/  FFMA R12, R60.reuse, R13, R12 ;  /* 0x0000000d3c0c7223 */ /* 0x040fe4000000000c */
[C---:B------:R-:W-:Y:S02]  /*26640*/  FFMA R32, R60.reuse, R33, R32 ;  /* 0x000000213c207223 */ /* 0x040fe40000000020 */
[C---:B------:R-:W-:Y:S02]  /*26650*/  FFMA R20, R60.reuse, R21, R20 ;  /* 0x000000153c147223 */ /* 0x040fe40000000014 */
[----:B------:R-:W-:Y:S02]  /*26660*/  FFMA R24, R60, R25, R24 ;  /* 0x000000193c187223 */ /* 0x000fe40000000018 */
[----:B------:R-:W-:-:S02]  /*26670*/  FFMA R59, R52, R47, R44 ;  /* 0x0000002f343b7223 */ /* 0x000fc4000000002c */
[----:B------:R-:W-:Y:S01]  /*26680*/  FFMA R75, R52, R7, R4 ;  /* 0x00000007344b7223 */ /* 0x000fe20000000004 */
[----:B------:R-:W0:Y:S01]  /*26690*/  LDS.128 R44, [0x3210] ;  /* 0x00321000ff2c7984 */ /* 0x000e220000000c00 */
[C---:B------:R-:W-:Y:S02]  /*266a0*/  FFMA R16, R53.reuse, R18, R16 ;  /* 0x0000001235107223 */ /* 0x040fe40000000010 */
[C---:B------:R-:W-:Y:S01]  /*266b0*/  FFMA R30, R53.reuse, R30, R28 ;  /* 0x0000001e351e7223 */ /* 0x040fe2000000001c */
[----:B------:R-:W1:Y:S01]  /*266c0*/  LDS.128 R4, [0x3290] ;  /* 0x00329000ff047984 */ /* 0x000e620000000c00 */
[C---:B------:R-:W-:Y:S02]  /*266d0*/  FFMA R38, R53.reuse, R38, R36 ;  /* 0x0000002635267223 */ /* 0x040fe40000000024 */
[C---:B------:R-:W-:Y:S02]  /*266e0*/  FFMA R12, R53.reuse, R14, R12 ;  /* 0x0000000e350c7223 */ /* 0x040fe4000000000c */
[----:B------:R-:W-:-:S02]  /*266f0*/  FFMA R32, R53, R34, R32 ;  /* 0x0000002235207223 */ /* 0x000fc40000000020 */
[C---:B------:R-:W-:Y:S02]  /*26700*/  FFMA R22, R53.reuse, R22, R20 ;  /* 0x0000001635167223 */ /* 0x040fe40000000014 */
[----:B------:R-:W-:Y:S01]  /*26710*/  FFMA R26, R53, R26, R24 ;  /* 0x0000001a351a7223 */ /* 0x000fe20000000018 */
[----:B------:R-:W-:Y:S02]  /*26720*/  @!P0 SHF.L.U32 R53, R8, 0x9, RZ ;  /* 0x0000000908358819 */ /* 0x000fe400000006ff */
[----:B------:R-:W2:Y:S01]  /*26730*/  LDS.128 R8, [0x31b0] ;  /* 0x0031b000ff087984 */ /* 0x000ea20000000c00 */
[C---:B------:R-:W-:Y:S02]  /*26740*/  FFMA R49, R52.reuse, R19, R16 ;  /* 0x0000001334317223 */ /* 0x040fe40000000010 */
[----:B------:R-:W-:Y:S01]  /*26750*/  FFMA R71, R52, R15, R12 ;  /* 0x0000000f34477223 */ /* 0x000fe2000000000c */
[----:B------:R-:W3:Y:S01]  /*26760*/  LDS.128 R16, [0x3130] ;  /* 0x00313000ff107984 */ /* 0x000ee20000000c00 */
[----:B------:R-:W-:-:S04]  /*26770*/  @!P0 LOP3.LUT R12, R3, 0x7, RZ, 0xc0, !PT ;  /* 0x00000007030c8812 */ /* 0x000fc800078ec0ff */
[----:B------:R-:W-:Y:S02]  /*26780*/  @!P0 LOP3.LUT R53, R53, 0xfffffe00, R12, 0xe2, !PT ;  /* 0xfffffe0035358812 */ /* 0x000fe400078ee20c */
[----:B------:R-:W4:Y:S01]  /*26790*/  LDS.128 R12, [0x3230] ;  /* 0x00323000ff0c7984 */ /* 0x000f220000000c00 */
[----:B------:R-:W-:-:S03]  /*267a0*/  FFMA R57, R52, R39, R38 ;  /* 0x0000002734397223 */ /* 0x000fc60000000026 */
[----:B------:R-:W5:Y:S01]  /*267b0*/  LDS.128 R36, [0x3190] ;  /* 0x00319000ff247984 */ /* 0x000f620000000c00 */
[----:B------:R-:W-:-:S03]  /*267c0*/  FFMA R61, R52, R31, R30 ;  /* 0x0000001f343d7223 */ /* 0x000fc6000000001e */
[----:B------:R-:W5:Y:S01]  /*267d0*/  LDS.128 R28, [0x3110] ;  /* 0x00311000ff1c7984 */ /* 0x000f620000000c00 */
[----:B------:R-:W-:Y:S01]  /*267e0*/  @!P0 SHF.L.U32 R20, R2, 0xc, RZ ;  /* 0x0000000c02148819 */ /* 0x000fe200000006ff */
[C---:B0-----:R-:W-:Y:S02]  /*267f0*/  FFMA R44, R43.reuse, R44, R65 ;  /* 0x0000002c2b2c7223 */ /* 0x041fe40000000041 */
[----:B-1----:R-:W-:Y:S02]  /*26800*/  FFMA R4, R43, R4, R77 ;  /* 0x000000042b047223 */ /* 0x002fe4000000004d */
[C---:B------:R-:W-:Y:S02]  /*26810*/  FFMA R44, R78.reuse, R45, R44 ;  /* 0x0000002d4e2c7223 */ /* 0x040fe4000000002c */
[----:B------:R-:W-:Y:S01]  /*26820*/  FFMA R4, R78, R5, R4 ;  /* 0x000000054e047223 */ /* 0x000fe20000000004 */
[----:B------:R-:W-:Y:S01]  /*26830*/  @!P0 LOP3.LUT R20, R20, 0xffffe000, RZ, 0xc0, !PT ;  /* 0xffffe00014148812 */ /* 0x000fe200078ec0ff */
[----:B------:R-:W-:-:S02]  /*26840*/  FFMA R44, R41, R46, R44 ;  /* 0x0000002e292c7223 */ /* 0x000fc4000000002c */
[C---:B--2---:R-:W-:Y:S02]  /*26850*/  FFMA R8, R43.reuse, R8, R82 ;  /* 0x000000082b087223 */ /* 0x044fe40000000052 */
[----:B---3--:R-:W-:Y:S02]  /*26860*/  FFMA R16, R43, R16, R72 ;  /* 0x000000102b107223 */ /* 0x008fe40000000048 */
[C---:B------:R-:W-:Y:S02]  /*26870*/  FFMA R9, R78.reuse, R9, R8 ;  /* 0x000000094e097223 */ /* 0x040fe40000000008 */
[----:B------:R-:W-:Y:S01]  /*26880*/  FFMA R46, R41, R6, R4 ;  /* 0x00000006292e7223 */ /* 0x000fe20000000004 */
[----:B------:R-:W-:Y:S01]  /*26890*/  @!P0 IADD3 R53, R53, 0x198, R20 ;  /* 0x0000019835358810 */ /* 0x000fe20007ffe014 */
[----:B------:R-:W-:Y:S01]  /*268a0*/  FFMA R4, R78, R17, R16 ;  /* 0x000000114e047223 */ /* 0x000fe20000000010 */
[----:B------:R-:W-:Y:S01]  /*268b0*/  IADD3 R17, R81, 0x4e180, RZ ;  /* 0x0004e18051117810 */ /* 0x000fe20007ffe0ff */
[----:B------:R-:W-:-:S02]  /*268c0*/  FFMA R9, R41, R10, R9 ;  /* 0x0000000a29097223 */ /* 0x000fc40000000009 */
[----:B----4-:R-:W-:Y:S02]  /*268d0*/  FFMA R12, R43, R12, R61 ;  /* 0x0000000c2b0c7223 */ /* 0x010fe4000000003d */
[----:B------:R-:W-:Y:S02]  /*268e0*/  FFMA R61, R76, R11, R9 ;  /* 0x0000000b4c3d7223 */ /* 0x000fe40000000009 */
[----:B------:R-:W-:-:S04]  /*268f0*/  IMAD.WIDE R16, R17, R0, c[0x0][0x160] ;  /* 0x0000580011107625 */ /* 0x000fc800078e0200 */
[----:B------:R-:W-:Y:S01]  /*26900*/  @!P0 IMAD.WIDE R8, R53, R0, c[0x0][0x168] ;  /* 0x00005a0035088625 */ /* 0x000fe200078e0200 */
[----:B------:R0:W2:Y:S03]  /*26910*/  LDG.E.CONSTANT R60, [R16.64+0xc40] ;  /* 0x000c4004103c7981 */ /* 0x0000a6000c1e9900 */
[C---:B------:R-:W-:Y:S01]  /*26920*/  FFMA R51, R52.reuse, R35, R32 ;  /* 0x0000002334337223 */ /* 0x040fe20000000020 */
[----:B------:R0:W3:Y:S01]  /*26930*/  LDG.E.CONSTANT R58, [R16.64+0x1880] ;  /* 0x00188004103a7981 */ /* 0x0000e2000c1e9900 */
[C---:B------:R-:W-:Y:S02]  /*26940*/  FFMA R73, R52.reuse, R23, R22 ;  /* 0x0000001734497223 */ /* 0x040fe40000000016 */
[----:B-----5:R-:W-:Y:S01]  /*26950*/  FFMA R36, R43, R36, R62 ;  /* 0x000000242b247223 */ /* 0x020fe2000000003e */
[----:B------:R0:W4:Y:S01]  /*26960*/  LDG.E.CONSTANT R56, [R16.64+0x24c0] ;  /* 0x0024c00410387981 */ /* 0x000122000c1e9900 */
[----:B------:R-:W-:-:S02]  /*26970*/  FFMA R69, R52, R27, R26 ;  /* 0x0000001b34457223 */ /* 0x000fc4000000001a */
[----:B------:R-:W-:Y:S01]  /*26980*/  FFMA R18, R41, R18, R4 ;  /* 0x0000001229127223 */ /* 0x000fe20000000004 */
[----:B------:R0:W5:Y:S04]  /*26990*/  LDG.E.CONSTANT R62, [R16.64] ;  /* 0x00000004103e7981 */ /* 0x000168000c1e9900 */
[----:B------:R0:W2:Y:S04]  /*269a0*/  LDG.E.CONSTANT R54, [R16.64+0x3100] ;  /* 0x0031000410367981 */ /* 0x0000a8000c1e9900 */
[----:B------:R0:W2:Y:S04]  /*269b0*/  LDG.E.CONSTANT R6, [R16.64+0x3d40] ;  /* 0x003d400410067981 */ /* 0x0000a8000c1e9900 */
[----:B------:R0:W2:Y:S04]  /*269c0*/  LDG.E.CONSTANT R52, [R16.64+0x4980] ;  /* 0x0049800410347981 */ /* 0x0000a8000c1e9900 */
[----:B------:R0:W2:Y:S04]  /*269d0*/  LDG.E.CONSTANT R4, [R16.64+0x55c0] ;  /* 0x0055c00410047981 */ /* 0x0000a8000c1e9900 */
[----:B------:R1:W2:Y:S01]  /*269e0*/  @!P0 LDG.E.CONSTANT R72, [R8.64] ;  /* 0x0000000408488981 */ /* 0x0002a2000c1e9900 */
[----:B------:R-:W-:-:S03]  /*269f0*/  FFMA R28, R28, R43, R67 ;  /* 0x0000002b1c1c7223 */ /* 0x000fc60000000043 */
[----:B------:R-:W0:Y:S01]  /*26a00*/  LDS.128 R32, [0x31d0] ;  /* 0x0031d000ff207984 */ /* 0x000e220000000c00 */
[C---:B------:R-:W-:Y:S02]  /*26a10*/  FFMA R28, R78.reuse, R29, R28 ;  /* 0x0000001d4e1c7223 */ /* 0x040fe4000000001c */
[C---:B------:R-:W-:Y:S01]  /*26a20*/  FFMA R36, R78.reuse, R37, R36 ;  /* 0x000000254e247223 */ /* 0x040fe20000000024 */
[----:B------:R-:W-:Y:S01]  /*26a30*/  LDS.128 R24, [0x32b0] ;  /* 0x0032b000ff187984 */ /* 0x000fe20000000c00 */
[----:B------:R-:W-:Y:S02]  /*26a40*/  FFMA R28, R41, R30, R28 ;  /* 0x0000001e291c7223 */ /* 0x000fe4000000001c */
[----:B------:R-:W-:Y:S01]  /*26a50*/  FFMA R12, R78, R13, R12 ;  /* 0x0000000d4e0c7223 */ /* 0x000fe2000000000c */
[----:B-1----:R-:W-:Y:S01]  /*26a60*/  LDS.128 R8, [0x3170] ;  /* 0x00317000ff087984 */ /* 0x002fe20000000c00 */
[----:B------:R-:W-:-:S03]  /*26a70*/  FFMA R55, R76, R31, R28 ;  /* 0x0000001f4c377223 */ /* 0x000fc6000000001c */
[----:B------:R-:W1:Y:S01]  /*26a80*/  LDS.128 R28, [0x3150] ;  /* 0x00315000ff1c7984 */ /* 0x000e620000000c00 */
[----:B------:R-:W-:Y:S02]  /*26a90*/  FFMA R36, R41, R38, R36 ;  /* 0x0000002629247223 */ /* 0x000fe40000000024 */
[C---:B------:R-:W-:Y:S01]  /*26aa0*/  FFMA R63, R76.reuse, R47, R44 ;  /* 0x0000002f4c3f7223 */ /* 0x040fe2000000002c */
[----:B------:R-:W-:Y:S01]  /*26ab0*/  LDS.128 R20, [0x32d0] ;  /* 0x0032d000ff147984 */ /* 0x000fe20000000c00 */
[----:B------:R-:W-:-:S03]  /*26ac0*/  FFMA R67, R76, R39, R36 ;  /* 0x000000274c437223 */ /* 0x000fc60000000024 */
[----:B------:R-:W1:Y:S01]  /*26ad0*/  LDS.128 R36, [0x3250] ;  /* 0x00325000ff247984 */ /* 0x000e620000000c00 */
[----:B------:R-:W-:-:S04]  /*26ae0*/  FFMA R12, R41, R14, R12 ;  /* 0x0000000e290c7223 */ /* 0x000fc8000000000c */
[C---:B------:R-:W-:Y:S02]  /*26af0*/  FFMA R65, R76.reuse, R15, R12 ;  /* 0x0000000f4c417223 */ /* 0x040fe4000000000c */
[----:B------:R-:W1:Y:S01]  /*26b00*/  LDS.128 R12, [0x31f0] ;  /* 0x0031f000ff0c7984 */ /* 0x000e620000000c00 */
[----:B------:R-:W-:-:S03]  /*26b10*/  FFMA R47, R76, R19, R18 ;  /* 0x000000134c2f7223 */ /* 0x000fc60000000012 */
[----:B0-----:R-:W0:Y:S01]  /*26b20*/  LDS.128 R16, [0x3270] ;  /* 0x00327000ff107984 */ /* 0x001e220000000c00 */
[----:B------:R-:W-:-:S04]  /*26b30*/  FFMA R32, R43, R32, R75 ;  /* 0x000000202b207223 */ /* 0x000fc8000000004b */
[----:B------:R-:W-:Y:S02]  /*26b40*/  FFMA R32, R78, R33, R32 ;  /* 0x000000214e207223 */ /* 0x000fe40000000020 */
[----:B-1----:R-:W-:-:S04]  /*26b50*/  FFMA R28, R43, R28, R59 ;  /* 0x0000001c2b1c7223 */ /* 0x002fc8000000003b */
[----:B------:R-:W-:-:S04]  /*26b60*/  FFMA R28, R78, R29, R28 ;  /* 0x0000001d4e1c7223 */ /* 0x000fc8000000001c */
[----:B------:R-:W-:Y:S02]  /*26b70*/  FFMA R28, R41, R30, R28 ;  /* 0x0000001e291c7223 */ /* 0x000fe4000000001c */
[----:B------:R-:W-:Y:S02]  /*26b80*/  FFMA R24, R43, R24, R57 ;  /* 0x000000182b187223 */ /* 0x000fe40000000039 */
[----:B------:R-:W-:Y:S02]  /*26b90*/  FFMA R32, R41, R34, R32 ;  /* 0x0000002229207223 */ /* 0x000fe40000000020 */
[----:B------:R-:W-:Y:S02]  /*26ba0*/  FFMA R57, R76, R31, R28 ;  /* 0x0000001f4c397223 */ /* 0x000fe4000000001c */
[----:B------:R-:W-:Y:S01]  /*26bb0*/  LDS.128 R28, [0x32f0] ;  /* 0x0032f000ff1c7984 */ /* 0x000fe20000000c00 */
[----:B------:R-:W-:-:S03]  /*26bc0*/  FFMA R36, R43, R36, R79 ;  /* 0x000000242b247223 */ /* 0x000fc6000000004f */
[----:B------:R-:W-:Y:S06]  /*26bd0*/  BAR.SYNC 0x0 ;  /* 0x0000000000007b1d */ /* 0x000fec0000000000 */
[----:B------:R-:W-:Y:S01]  /*26be0*/  @!P0 STS [R3.X4+0x3100], R74 ;  /* 0x0031004a03008388 */ /* 0x000fe20000004800 */
[C---:B------:R-:W-:Y:S02]  /*26bf0*/  FFMA R46, R76.reuse, R7, R46 ;  /* 0x000000074c2e7223 */ /* 0x040fe4000000002e */
        /* <DEDUP_REMOVED lines=12> */
[----:B------:R-:W1:Y:S01]  /*26cc0*/  LDS.128 R32, [0x3100] ;  /* 0x00310000ff207984 */ /* 0x000e620000000c00 */
[----:B------:R-:W-:-:S03]  /*26cd0*/  FFMA R36, R41, R38, R36 ;  /* 0x0000002629247223 */ /* 0x000fc60000000024 */
[----:B------:R-:W1:Y:S01]  /*26ce0*/  LDS R44, [R3.X4+0x620] ;  /* 0x00062000032c7984 */ /* 0x000e620000004800 */
[----:B------:R-:W-:-:S03]  /*26cf0*/  FFMA R45, R76, R39, R36 ;  /* 0x000000274c2d7223 */ /* 0x000fc60000000024 */
[----:B------:R-:W1:Y:S04]  /*26d00*/  LDS R5, [R3.X4+0xc40] ;  /* 0x000c400003057984 */ /* 0x000e680000004800 */
[----:B------:R-:W1:Y:S04]  /*26d10*/  LDS.128 R36, [0x3180] ;  /* 0x00318000ff247984 */ /* 0x000e680000000c00 */
[----:B------:R-:W1:Y:S01]  /*26d20*/  LDS R64, [R3.X4+0x1260] ;  /* 0x0012600003407984 */ /* 0x000e620000004800 */
[C---:B------:R-:W-:Y:S02]  /*26d30*/  FFMA R8, R43.reuse, R8, R49 ;  /* 0x000000082b087223 */ /* 0x040fe40000000031 */
[C---:B------:R-:W-:Y:S01]  /*26d40*/  FFMA R12, R43.reuse, R12, R51 ;  /* 0x0000000c2b0c7223 */ /* 0x040fe20000000033 */
[----:B------:R-:W-:Y:S01]  /*26d50*/  LDS R74, [R3.X4+0x2ae0] ;  /* 0x002ae000034a7984 */ /* 0x000fe20000004800 */
[----:B------:R-:W-:-:S02]  /*26d60*/  FFMA R20, R43, R20, R71 ;  /* 0x000000142b147223 */ /* 0x000fc40000000047 */
[----:B0-----:R-:W-:Y:S02]  /*26d70*/  FFMA R16, R43, R16, R73 ;  /* 0x000000102b107223 */ /* 0x001fe40000000049 */
        /* <DEDUP_REMOVED lines=12> */
[----:B------:R-:W0:Y:S01]  /*26e40*/  LDS.128 R8, [0x3280] ;  /* 0x00328000ff087984 */ /* 0x000e220000000c00 */
[----:B------:R-:W-:-:S03]  /*26e50*/  FFMA R53, R76, R27, R24 ;  /* 0x0000001b4c357223 */ /* 0x000fc60000000018 */
[----:B------:R-:W0:Y:S01]  /*26e60*/  LDS.128 R12, [0x3120] ;  /* 0x00312000ff0c7984 */ /* 0x000e220000000c00 */
[----:B-1----:R-:W-:Y:S02]  /*26e70*/  FFMA R32, R32, R7, R55 ;  /* 0x0000000720207223 */ /* 0x002fe40000000037 */
[C---:B------:R-:W-:Y:S01]  /*26e80*/  FFMA R49, R76.reuse, R23, R20 ;  /* 0x000000174c317223 */ /* 0x040fe20000000014 */
[----:B------:R-:W1:Y:S01]  /*26e90*/  LDS.128 R24, [0x3200] ;  /* 0x00320000ff187984 */ /* 0x000e620000000c00 */
[----:B------:R-:W-:-:S03]  /*26ea0*/  FFMA R48, R76, R19, R16 ;  /* 0x000000134c307223 */ /* 0x000fc60000000010 */
[----:B------:R-:W1:Y:S01]  /*26eb0*/  LDS.128 R16, [0x31a0] ;  /* 0x0031a000ff107984 */ /* 0x000e620000000c00 */
[----:B------:R-:W-:-:S03]  /*26ec0*/  FFMA R32, R44, R33, R32 ;  /* 0x000000212c207223 */ /* 0x000fc60000000020 */
[----:B------:R-:W1:Y:S01]  /*26ed0*/  LDS.128 R20, [0x3220] ;  /* 0x00322000ff147984 */ /* 0x000e620000000c00 */
[----:B------:R-:W-:Y:S02]  /*26ee0*/  FFMA R32, R5, R34, R32 ;  /* 0x0000002205207223 */ /* 0x000fe40000000020 */
[----:B------:R-:W-:Y:S02]  /*26ef0*/  FFMA R36, R7, R36, R67 ;  /* 0x0000002407247223 */ /* 0x000fe40000000043 */
[----:B------:R-:W-:Y:S02]  /*26f00*/  FFMA R67, R64, R35, R32 ;  /* 0x0000002340437223 */ /* 0x000fe40000000020 */
[----:B------:R-:W1:Y:S01]  /*26f10*/  LDS.128 R32, [0x3140] ;  /* 0x00314000ff207984 */ /* 0x000e620000000c00 */
[----:B------:R-:W-:-:S04]  /*26f20*/  FFMA R28, R43, R28, R69 ;  /* 0x0000001c2b1c7223 */ /* 0x000fc80000000045 */
[----:B------:R-:W-:Y:S02]  /*26f30*/  FFMA R29, R78, R29, R28 ;  /* 0x0000001d4e1d7223 */ /* 0x000fe4000000001c */
[C---:B------:R-:W-:Y:S02]  /*26f40*/  FFMA R36, R44.reuse, R37, R36 ;  /* 0x000000252c247223 */ /* 0x040fe40000000024 */
[C---:B0-----:R-:W-:Y:S02]  /*26f50*/  FFMA R8, R7.reuse, R8, R46 ;  /* 0x0000000807087223 */ /* 0x041fe4000000002e */
[----:B------:R-:W-:Y:S01]  /*26f60*/  FFMA R12, R7, R12, R47 ;  /* 0x0000000c070c7223 */ /* 0x000fe2000000002f */
[----:B------:R-:W-:Y:S01]  /*26f70*/  @!P0 LOP3.LUT R55, R3, 0x7, RZ, 0xc0, !PT ;  /* 0x0000000703378812 */ /* 0x000fe200078ec0ff */
[----:B------:R-:W-:Y:S01]  /*26f80*/  FFMA R8, R44, R9, R8 ;  /* 0x000000092c087223 */ /* 0x000fe20000000008 */
[----:B------:R-:W-:Y:S01]  /*26f90*/  LDS R78, [R3.X4+0x1ea0] ;  /* 0x001ea000034e7984 */ /* 0x000fe20000004800 */
[----:B-1----:R-:W-:-:S02]  /*26fa0*/  FFMA R24, R7, R24, R63 ;  /* 0x0000001807187223 */ /* 0x002fc4000000003f */
[C---:B------:R-:W-:Y:S02]  /*26fb0*/  FFMA R12, R44.reuse, R13, R12 ;  /* 0x0000000d2c0c7223 */ /* 0x040fe4000000000c */
[C---:B------:R-:W-:Y:S02]  /*26fc0*/  FFMA R16, R7.reuse, R16, R61 ;  /* 0x0000001007107223 */ /* 0x040fe4000000003d */
[----:B------:R-:W-:Y:S02]  /*26fd0*/  FFMA R20, R7, R20, R65 ;  /* 0x0000001407147223 */ /* 0x000fe40000000041 */
[C---:B------:R-:W-:Y:S01]  /*26fe0*/  FFMA R24, R44.reuse, R25, R24 ;  /* 0x000000192c187223 */ /* 0x040fe20000000018 */
[----:B------:R-:W-:Y:S01]  /*26ff0*/  @!P0 SHF.R.U32.HI R25, RZ, 0x3, R3 ;  /* 0x00000003ff198819 */ /* 0x000fe20000011603 */
[----:B------:R-:W-:Y:S02]  /*27000*/  FFMA R29, R41, R30, R29 ;  /* 0x0000001e291d7223 */ /* 0x000fe4000000001d */
[----:B------:R-:W-:Y:S01]  /*27010*/  FFMA R16, R44, R17, R16 ;  /* 0x000000112c107223 */ /* 0x000fe20000000010 */
[----:B------:R-:W0:Y:S01]  /*27020*/  LDS.128 R40, [0x31c0] ;  /* 0x0031c000ff287984 */ /* 0x000e220000000c00 */
[----:B------:R-:W-:-:S02]  /*27030*/  FFMA R8, R5, R10, R8 ;  /* 0x0000000a05087223 */ /* 0x000fc40000000008 */
[C---:B------:R-:W-:Y:S02]  /*27040*/  FFMA R12, R5.reuse, R14, R12 ;  /* 0x0000000e050c7223 */ /* 0x040fe4000000000c */
[----:B------:R-:W-:Y:S02]  /*27050*/  FFMA R20, R44, R21, R20 ;  /* 0x000000152c147223 */ /* 0x000fe40000000014 */
[----:B------:R-:W-:Y:S01]  /*27060*/  FFMA R24, R5, R26, R24 ;  /* 0x0000001a05187223 */ /* 0x000fe20000000018 */
[----:B------:R-:W-:Y:S01]  /*27070*/  @!P0 SHF.L.U32 R26, R25, 0x9, RZ ;  /* 0x00000009191a8819 */ /* 0x000fe200000006ff */
[C---:B------:R-:W-:Y:S02]  /*27080*/  FFMA R36, R5.reuse, R38, R36 ;  /* 0x0000002605247223 */ /* 0x040fe40000000024 */
[C---:B------:R-:W-:Y:S02]  /*27090*/  FFMA R16, R5.reuse, R18, R16 ;  /* 0x0000001205107223 */ /* 0x040fe40000000010 */
[----:B------:R-:W-:-:S02]  /*270a0*/  FFMA R20, R5, R22, R20 ;  /* 0x0000001605147223 */ /* 0x000fc40000000014 */
[----:B------:R-:W-:Y:S02]  /*270b0*/  FFMA R71, R76, R31, R29 ;  /* 0x0000001f4c477223 */ /* 0x000fe4000000001d */
[C---:B------:R-:W-:Y:S01]  /*270c0*/  FFMA R77, R64.reuse, R11, R8 ;  /* 0x0000000b404d7223 */ /* 0x040fe20000000008 */
[----:B------:R-:W1:Y:S01]  /*270d0*/  LDS.128 R28, [0x32a0] ;  /* 0x0032a000ff1c7984 */ /* 0x000e620000000c00 */
[----:B------:R-:W-:-:S03]  /*270e0*/  FFMA R63, R64, R15, R12 ;  /* 0x0000000f403f7223 */ /* 0x000fc6000000000c */
[----:B------:R-:W2:Y:S01]  /*270f0*/  LDS.128 R8, [0x32c0] ;  /* 0x0032c000ff087984 */ /* 0x000ea20000000c00 */
[----:B------:R-:W-:-:S03]  /*27100*/  FFMA R32, R7, R32, R57 ;  /* 0x0000002007207223 */ /* 0x000fc60000000039 */
[----:B------:R-:W3:Y:S01]  /*27110*/  LDS.128 R12, [0x3160] ;  /* 0x00316000ff0c7984 */ /* 0x000ee20000000c00 */
[----:B------:R-:W-:Y:S01]  /*27120*/  FFMA R68, R64, R39, R36 ;  /* 0x0000002740447223 */ /* 0x000fe20000000024 */
[----:B------:R-:W-:Y:S01]  /*27130*/  @!P0 LOP3.LUT R55, R26, 0xfffffe00, R55, 0xe2, !PT ;  /* 0xfffffe001a378812 */ /* 0x000fe200078ee237 */
[C---:B------:R-:W-:Y:S01]  /*27140*/  FFMA R70, R64.reuse, R27, R24 ;  /* 0x0000001b40467223 */ /* 0x040fe20000000018 */
[----:B------:R-:W4:Y:S01]  /*27150*/  LDS.128 R36, [0x3240] ;  /* 0x00324000ff247984 */ /* 0x000f220000000c00 */
[C---:B------:R-:W-:Y:S02]  /*27160*/  FFMA R66, R64.reuse, R19, R16 ;  /* 0x0000001340427223 */ /* 0x040fe40000000010 */
[----:B------:R-:W-:Y:S01]  /*27170*/  FFMA R57, R64, R23, R20 ;  /* 0x0000001740397223 */ /* 0x000fe20000000014 */
[----:B------:R-:W5:Y:S04]  /*27180*/  LDS.128 R16, [0x31e0] ;  /* 0x0031e000ff107984 */ /* 0x000f680000000c00 */
[----:B------:R-:W5:Y:S04]  /*27190*/  LDS.128 R20, [0x3260] ;  /* 0x00326000ff147984 */ /* 0x000f680000000c00 */
[----:B------:R-:W5:Y:S01]  /*271a0*/  LDS.128 R24, [0x32e0] ;  /* 0x0032e000ff187984 */ /* 0x000f620000000c00 */
[----:B0-----:R-:W-:-:S02]  /*271b0*/  FFMA R40, R7, R40, R59 ;  /* 0x0000002807287223 */ /* 0x001fc4000000003b */
[C---:B------:R-:W-:Y:S02]  /*271c0*/  FFMA R33, R44.reuse, R33, R32 ;  /* 0x000000212c217223 */ /* 0x040fe40000000020 */
[----:B------:R-:W-:Y:S02]  /*271d0*/  FFMA R41, R44, R41, R40 ;  /* 0x000000292c297223 */ /* 0x000fe40000000028 */
[----:B------:R-:W-:Y:S02]  /*271e0*/  FFMA R33, R5, R34, R33 ;  /* 0x0000002205217223 */ /* 0x000fe40000000021 */
[C---:B-1----:R-:W-:Y:S02]  /*271f0*/  FFMA R28, R7.reuse, R28, R53 ;  /* 0x0000001c071c7223 */ /* 0x042fe40000000035 */
[C---:B--2---:R-:W-:Y:S01]  /*27200*/  FFMA R8, R7.reuse, R8, R49 ;  /* 0x0000000807087223 */ /* 0x044fe20000000031 */
[----:B------:R-:W-:Y:S01]  /*27210*/  LDS R53, [R3.X4+0x24c0] ;  /* 0x0024c00003357984 */ /* 0x000fe20000004800 */
[----:B---3--:R-:W-:-:S02]  /*27220*/  FFMA R12, R7, R12, R50 ;  /* 0x0000000c070c7223 */ /* 0x008fc40000000032 */
[----:B------:R-:W-:Y:S01]  /*27230*/  FFMA R29, R44, R29, R28 ;  /* 0x0000001d2c1d7223 */ /* 0x000fe2000000001c */
[----:B------:R-:W-:Y:S01]  /*27240*/  @!P0 SHF.L.U32 R28, R2, 0xc, RZ ;  /* 0x0000000c021c8819 */ /* 0x000fe200000006ff */
[C---:B----4-:R-:W-:Y:S02]  /*27250*/  FFMA R36, R7.reuse, R36, R45 ;  /* 0x0000002407247223 */ /* 0x050fe4000000002d */
[C---:B------:R-:W-:Y:S02]  /*27260*/  FFMA R9, R44.reuse, R9, R8 ;  /* 0x000000092c097223 */ /* 0x040fe40000000008 */
[C---:B-----5:R-:W-:Y:S02]  /*27270*/  FFMA R16, R7.reuse, R16, R51 ;  /* 0x0000001007107223 */ /* 0x060fe40000000033 */
[----:B------:R-:W-:Y:S02]  /*27280*/  FFMA R13, R44, R13, R12 ;  /* 0x0000000d2c0d7223 */ /* 0x000fe4000000000c */
[----:B------:R-:W-:-:S02]  /*27290*/  FFMA R20, R7, R20, R48 ;  /* 0x0000001407147223 */ /* 0x000fc40000000030 */
[----:B------:R-:W-:Y:S01]  /*272a0*/  FFMA R24, R7, R24, R71 ;  /* 0x0000001807187223 */ /* 0x000fe20000000047 */
[----:B------:R-:W-:Y:S01]  /*272b0*/  @!P0 LOP3.LUT R28, R28, 0xffffe000, RZ, 0xc0, !PT ;  /* 0xffffe0001c1c8812 */ /* 0x000fe200078ec0ff */
[C---:B------:R-:W-:Y:S01]  /*272c0*/  FFMA R36, R44.reuse, R37, R36 ;  /* 0x000000252c247223 */ /* 0x040fe20000000024 */
[----:B------:R-:W-:Y:S01]  /*272d0*/  LDS.128 R48, [0x31b0] ;  /* 0x0031b000ff307984 */ /* 0x000fe20000000c00 */
[C---:B------:R-:W-:Y:S02]  /*272e0*/  FFMA R17, R44.reuse, R17, R16 ;  /* 0x000000112c117223 */ /* 0x040fe40000000010 */
[C---:B------:R-:W-:Y:S02]  /*272f0*/  FFMA R20, R44.reuse, R21, R20 ;  /* 0x000000152c147223 */ /* 0x040fe40000000014 */
[----:B------:R-:W-:Y:S02]  /*27300*/  FFMA R24, R44, R25, R24 ;  /* 0x000000192c187223 */ /* 0x000fe40000000018 */
[----:B------:R-:W-:-:S02]  /*27310*/  FFMA R10, R5, R10, R9 ;  /* 0x0000000a050a7223 */ /* 0x000fc40000000009 */
[----:B------:R-:W-:Y:S01]  /*27320*/  FFMA R14, R5, R14, R13 ;  /* 0x0000000e050e7223 */ /* 0x000fe2000000000d */
[----:B------:R-:W-:Y:S01]  /*27330*/  @!P0 IADD3 R61, R55, 0x1a0, R28 ;  /* 0x000001a0373d8810 */ /* 0x000fe20007ffe01c */
[C---:B------:R-:W-:Y:S01]  /*27340*/  FFMA R29, R5.reuse, R30, R29 ;  /* 0x0000001e051d7223 */ /* 0x040fe2000000001d */
[----:B------:R-:W0:Y:S01]  /*27350*/  LDS R55, [R3.X4+0x1880] ;  /* 0x0018800003377984 */ /* 0x000e220000004800 */
[C---:B------:R-:W-:Y:S02]  /*27360*/  FFMA R41, R5.reuse, R42, R41 ;  /* 0x0000002a05297223 */ /* 0x040fe40000000029 */
[C---:B------:R-:W-:Y:S01]  /*27370*/  FFMA R36, R5.reuse, R38, R36 ;  /* 0x0000002605247223 */ /* 0x040fe20000000024 */
[----:B------:R-:W-:Y:S01]  /*27380*/  LDS.128 R44, [0x3130] ;  /* 0x00313000ff2c7984 */ /* 0x000fe20000000c00 */
[C---:B------:R-:W-:Y:S02]  /*27390*/  FFMA R7, R5.reuse, R18, R17 ;  /* 0x0000001205077223 */ /* 0x040fe40000000011 */
[----:B------:R-:W-:-:S02]  /*273a0*/  FFMA R22, R5, R22, R20 ;  /* 0x0000001605167223 */ /* 0x000fc40000000014 */
[----:B------:R-:W-:Y:S02]  /*273b0*/  FFMA R26, R5, R26, R24 ;  /* 0x0000001a051a7223 */ /* 0x000fe40000000018 */
[C---:B------:R-:W-:Y:S02]  /*273c0*/  FFMA R75, R64.reuse, R35, R33 ;  /* 0x00000023404b7223 */ /* 0x040fe40000000021 */
[C---:B------:R-:W-:Y:S01]  /*273d0*/  FFMA R79, R64.reuse, R11, R10 ;  /* 0x0000000b404f7223 */ /* 0x040fe2000000000a */
[----:B------:R-:W1:Y:S01]  /*273e0*/  LDS.128 R32, [0x3190] ;  /* 0x00319000ff207984 */ /* 0x000e620000000c00 */
[----:B------:R-:W-:-:S03]  /*273f0*/  FFMA R5, R64, R15, R14 ;  /* 0x0000000f40057223 */ /* 0x000fc6000000000e */
[----:B------:R-:W2:Y:S01]  /*27400*/  LDS.128 R8, [0x3230] ;  /* 0x00323000ff087984 */ /* 0x000ea20000000c00 */
[----:B------:R-:W-:-:S03]  /*27410*/  FFMA R69, R64, R39, R36 ;  /* 0x0000002740457223 */ /* 0x000fc60000000024 */
[----:B------:R-:W3:Y:S01]  /*27420*/  LDS.128 R12, [0x32b0] ;  /* 0x0032b000ff0c7984 */ /* 0x000ee20000000c00 */
[----:B------:R-:W-:-:S03]  /*27430*/  FFMA R65, R64, R31, R29 ;  /* 0x0000001f40417223 */ /* 0x000fc6000000001d */
[----:B------:R-:W4:Y:S01]  /*27440*/  LDS.128 R36, [0x3210] ;  /* 0x00321000ff247984 */ /* 0x000f220000000c00 */
[----:B------:R-:W-:-:S03]  /*27450*/  FFMA R7, R64, R19, R7 ;  /* 0x0000001340077223 */ /* 0x000fc60000000007 */
[----:B------:R-:W5:Y:S01]  /*27460*/  LDS.128 R28, [0x3110] ;  /* 0x00311000ff1c7984 */ /* 0x000f620000000c00 */
[----:B------:R-:W-:-:S03]  /*27470*/  FFMA R76, R64, R43, R41 ;  /* 0x0000002b404c7223 */ /* 0x000fc60000000029 */
[----:B------:R-:W5:Y:S01]  /*27480*/  LDS.128 R16, [0x3150] ;  /* 0x00315000ff107984 */ /* 0x000f620000000c00 */
[----:B------:R-:W-:-:S03]  /*27490*/  FFMA R71, R64, R23, R22 ;  /* 0x0000001740477223 */ /* 0x000fc60000000016 */
[----:B------:R-:W5:Y:S04]  /*274a0*/  LDS.128 R40, [0x3290] ;  /* 0x00329000ff287984 */ /* 0x000f680000000c00 */
[----:B------:R-:W5:Y:S01]  /*274b0*/  LDS.128 R20, [0x31d0] ;  /* 0x0031d000ff147984 */ /* 0x000f620000000c00 */
[----:B------:R-:W-:-:S03]  /*274c0*/  FFMA R73, R64, R27, R26 ;  /* 0x0000001b40497223 */ /* 0x000fc6000000001a */
[----:B------:R-:W5:Y:S01]  /*274d0*/  LDS.128 R24, [0x3250] ;  /* 0x00325000ff187984 */ /* 0x000f620000000c00 */
[C---:B0-----:R-:W-:Y:S02]  /*274e0*/  FFMA R48, R55.reuse, R48, R66 ;  /* 0x0000003037307223 */ /* 0x041fe40000000042 */
[C---:B-1----:R-:W-:Y:S02]  /*274f0*/  FFMA R32, R55.reuse, R32, R68 ;  /* 0x0000002037207223 */ /* 0x042fe40000000044 */
[C---:B--2---:R-:W-:Y:S02]  /*27500*/  FFMA R8, R55.reuse, R8, R57 ;  /* 0x0000000837087223 */ /* 0x044fe40000000039 */
[C---:B---3--:R-:W-:Y:S02]  /*27510*/  FFMA R12, R55.reuse, R12, R65 ;  /* 0x0000000c370c7223 */ /* 0x048fe40000000041 */
[----:B------:R-:W-:Y:S02]  /*27520*/  FFMA R32, R78, R33, R32 ;  /* 0x000000214e207223 */ /* 0x000fe40000000020 */
[----:B----4-:R-:W-:-:S02]  /*27530*/  FFMA R36, R55, R36, R70 ;  /* 0x0000002437247223 */ /* 0x010fc40000000046 */
[C---:B------:R-:W-:Y:S02]  /*27540*/  FFMA R8, R78.reuse, R9, R8 ;  /* 0x000000094e087223 */ /* 0x040fe40000000008 */
[----:B------:R-:W-:Y:S01]  /*27550*/  FFMA R12, R78, R13, R12 ;  /* 0x0000000d4e0c7223 */ /* 0x000fe2000000000c */
[----:B------:R-:W-:Y:S01]  /*27560*/  IADD3 R33, R81, 0x4fa00, RZ ;  /* 0x0004fa0051217810 */ /* 0x000fe20007ffe0ff */
[----:B-----5:R-:W-:Y:S02]  /*27570*/  FFMA R28, R28, R55, R67 ;  /* 0x000000371c1c7223 */ /* 0x020fe40000000043 */
[----:B------:R-:W-:Y:S02]  /*27580*/  FFMA R32, R53, R34, R32 ;  /* 0x0000002235207223 */ /* 0x000fe40000000020 */
[C---:B------:R-:W-:Y:S02]  /*27590*/  FFMA R36, R78.reuse, R37, R36 ;  /* 0x000000254e247223 */ /* 0x040fe40000000024 */
[----:B------:R-:W-:-:S02]  /*275a0*/  FFMA R48, R78, R49, R48 ;  /* 0x000000314e307223 */ /* 0x000fc40000000030 */
[----:B------:R-:W-:Y:S02]  /*275b0*/  FFMA R8, R53, R10, R8 ;  /* 0x0000000a35087223 */ /* 0x000fe40000000008 */
[----:B------:R-:W-:Y:S02]  /*275c0*/  FFMA R16, R55, R16, R75 ;  /* 0x0000001037107223 */ /* 0x000fe4000000004b */
[----:B------:R-:W-:Y:S02]  /*275d0*/  FFMA R12, R53, R14, R12 ;  /* 0x0000000e350c7223 */ /* 0x000fe4000000000c */
[C---:B------:R-:W-:Y:S02]  /*275e0*/  FFMA R40, R55.reuse, R40, R77 ;  /* 0x0000002837287223 */ /* 0x040fe4000000004d */
[----:B------:R-:W-:Y:S02]  /*275f0*/  FFMA R20, R55, R20, R76 ;  /* 0x0000001437147223 */ /* 0x000fe4000000004c */
[----:B------:R-:W-:-:S02]  /*27600*/  FFMA R28, R78, R29, R28 ;  /* 0x0000001d4e1c7223 */ /* 0x000fc4000000001c */
[----:B------:R-:W-:Y:S02]  /*27610*/  FFMA R59, R74, R35, R32 ;  /* 0x000000234a3b7223 */ /* 0x000fe40000000020 */
[C---:B------:R-:W-:Y:S02]  /*27620*/  FFMA R36, R53.reuse, R38, R36 ;  /* 0x0000002635247223 */ /* 0x040fe40000000024 */
[----:B------:R-:W-:Y:S02]  /*27630*/  FFMA R48, R53, R50, R48 ;  /* 0x0000003235307223 */ /* 0x000fe40000000030 */
[----:B------:R-:W-:Y:S02]  /*27640*/  FFMA R16, R78, R17, R16 ;  /* 0x000000114e107223 */ /* 0x000fe40000000010 */
[----:B------:R-:W-:-:S04]  /*27650*/  @!P0 IMAD.WIDE R76, R61, R0, c[0x0][0x168] ;  /* 0x00005a003d4c8625 */ /* 0x000fc800078e0200 */
[----:B------:R-:W-:Y:S02]  /*27660*/  IMAD.WIDE R32, R33, R0, c[0x0][0x160] ;  /* 0x0000580021207625 */ /* 0x000fe400078e0200 */
[----:B------:R-:W2:Y:S02]  /*27670*/  @!P0 LDG.E.CONSTANT R76, [R76.64] ;  /* 0x000000044c4c8981 */ /* 0x000ea4000c1e9900 */
[C---:B------:R-:W-:Y:S02]  /*27680*/  FFMA R65, R74.reuse, R11, R8 ;  /* 0x0000000b4a417223 */ /* 0x040fe40000000008 */
[----:B------:R-:W-:Y:S01]  /*27690*/  FFMA R61, R74, R15, R12 ;  /* 0x0000000f4a3d7223 */ /* 0x000fe2000000000c */
[----:B------:R-:W0:Y:S01]  /*276a0*/  LDS.128 R8, [0x3170] ;  /* 0x00317000ff087984 */ /* 0x000e220000000c00 */
[----:B------:R-:W-:-:S03]  /*276b0*/  FFMA R28, R53, R30, R28 ;  /* 0x0000001e351c7223 */ /* 0x000fc6000000001c */
[----:B------:R-:W1:Y:S01]  /*276c0*/  LDS.128 R12, [0x3270] ;  /* 0x00327000ff0c7984 */ /* 0x000e620000000c00 */
[----:B------:R-:W-:Y:S02]  /*276d0*/  FFMA R63, R55, R44, R63 ;  /* 0x0000002c373f7223 */ /* 0x000fe4000000003f */
[----:B------:R-:W-:Y:S01]  /*276e0*/  FFMA R16, R53, R18, R16 ;  /* 0x0000001235107223 */ /* 0x000fe20000000010 */
[----:B------:R3:W4:Y:S01]  /*276f0*/  LDG.E.CONSTANT R70, [R32.64] ;  /* 0x0000000420467981 */ /* 0x000722000c1e9900 */
[----:B------:R-:W-:Y:S02]  /*27700*/  FFMA R40, R78, R41, R40 ;  /* 0x000000294e287223 */ /* 0x000fe40000000028 */
[C---:B------:R-:W-:Y:S01]  /*27710*/  FFMA R44, R74.reuse, R39, R36 ;  /* 0x000000274a2c7223 */ /* 0x040fe20000000024 */
[----:B------:R3:W2:Y:S01]  /*27720*/  LDG.E.CONSTANT R68, [R32.64+0xc40] ;  /* 0x000c400420447981 */ /* 0x0006a2000c1e9900 */
[----:B------:R-:W-:-:S03]  /*27730*/  FFMA R57, R74, R51, R48 ;  /* 0x000000334a397223 */ /* 0x000fc60000000030 */
        /* <DEDUP_REMOVED lines=8> */
[----:B------:R3:W2:Y:S04]  /*277c0*/  LDG.E.CONSTANT R36, [R32.64+0x4980] ;  /* 0x0049800420247981 */ /* 0x0006a8000c1e9900 */
[----:B------:R3:W2:Y:S01]  /*277d0*/  LDG.E.CONSTANT R38, [R32.64+0x55c0] ;  /* 0x0055c00420267981 */ /* 0x0006a2000c1e9900 */
[----:B------:R-:W-:-:S03]  /*277e0*/  FFMA R39, R74, R43, R39 ;  /* 0x0000002b4a277223 */ /* 0x000fc60000000027 */
[----:B------:R-:W-:Y:S04]  /*277f0*/  LDS.128 R28, [0x32d0] ;  /* 0x0032d000ff1c7984 */ /* 0x000fe80000000c00 */
[----:B------:R-:W-:Y:S04]  /*27800*/  LDS.128 R16, [0x32f0] ;  /* 0x0032f000ff107984 */ /* 0x000fe80000000c00 */
[----:B---3--:R-:W3:Y:S04]  /*27810*/  LDS.128 R32, [0x31f0] ;  /* 0x0031f000ff207984 */ /* 0x008ee80000000c00 */
        /* <DEDUP_REMOVED lines=12> */
[----:B------:R-:W3:Y:S01]  /*278e0*/  LDS.128 R40, [0x3100] ;  /* 0x00310000ff287984 */ /* 0x000ee20000000c00 */
[----:B0-----:R-:W-:-:S02]  /*278f0*/  FFMA R5, R55, R8, R5 ;  /* 0x0000000837057223 */ /* 0x001fc40000000005 */
[C---:B-1----:R-:W-:Y:S01]  /*27900*/  FFMA R12, R55.reuse, R12, R71 ;  /* 0x0000000c370c7223 */ /* 0x042fe20000000047 */
[----:B------:R-:W-:Y:S01]  /*27910*/  LDS R56, [R3.X4+0x620] ;  /* 0x0006200003387984 */ /* 0x000fe20000004800 */
[C---:B------:R-:W-:Y:S02]  /*27920*/  FFMA R9, R78.reuse, R9, R5 ;  /* 0x000000094e097223 */ /* 0x040fe40000000005 */
[----:B------:R-:W-:Y:S01]  /*27930*/  FFMA R12, R78, R13, R12 ;  /* 0x0000000d4e0c7223 */ /* 0x000fe2000000000c */
[----:B------:R-:W-:Y:S01]  /*27940*/  LDS R37, [R3.X4+0xc40] ;  /* 0x000c400003257984 */ /* 0x000fe20000004800 */
[----:B---3--:R-:W-:-:S03]  /*27950*/  FFMA R32, R55, R32, R7 ;  /* 0x0000002037207223 */ /* 0x008fc60000000007 */
[----:B------:R-:W0:Y:S01]  /*27960*/  LDS.128 R4, [0x3200] ;  /* 0x00320000ff047984 */ /* 0x000e220000000c00 */
[C---:B------:R-:W-:Y:S02]  /*27970*/  FFMA R20, R78.reuse, R21, R20 ;  /* 0x000000154e147223 */ /* 0x040fe40000000014 */
[C---:B------:R-:W-:Y:S01]  /*27980*/  FFMA R12, R53.reuse, R14, R12 ;  /* 0x0000000e350c7223 */ /* 0x040fe2000000000c */
[----:B------:R-:W-:Y:S01]  /*27990*/  LDS R52, [R3.X4+0x1260] ;  /* 0x0012600003347984 */ /* 0x000fe20000004800 */
[----:B------:R-:W-:Y:S02]  /*279a0*/  FFMA R25, R78, R25, R24 ;  /* 0x000000194e197223 */ /* 0x000fe40000000018 */
[----:B------:R-:W-:Y:S01]  /*279b0*/  FFMA R20, R53, R22, R20 ;  /* 0x0000001635147223 */ /* 0x000fe20000000014 */
[----:B------:R-:W-:Y:S01]  /*279c0*/  LDS R82, [R3.X4+0x1ea0] ;  /* 0x001ea00003527984 */ /* 0x000fe20000004800 */
[C---:B------:R-:W-:Y:S02]  /*279d0*/  FFMA R28, R55.reuse, R28, R79 ;  /* 0x0000001c371c7223 */ /* 0x040fe4000000004f */
[----:B------:R-:W-:Y:S01]  /*279e0*/  FFMA R16, R55, R16, R73 ;  /* 0x0000001037107223 */ /* 0x000fe20000000049 */
[----:B------:R-:W-:Y:S01]  /*279f0*/  LDS R80, [R3.X4+0x2ae0] ;  /* 0x002ae00003507984 */ /* 0x000fe20000004800 */
[----:B------:R-:W-:-:S02]  /*27a00*/  FFMA R25, R53, R26, R25 ;  /* 0x0000001a35197223 */ /* 0x000fc40000000019 */
[C---:B------:R-:W-:Y:S02]  /*27a10*/  FFMA R45, R78.reuse, R45, R63 ;  /* 0x0000002d4e2d7223 */ /* 0x040fe4000000003f */
[C---:B------:R-:W-:Y:S02]  /*27a20*/  FFMA R28, R78.reuse, R29, R28 ;  /* 0x0000001d4e1c7223 */ /* 0x040fe4000000001c */
[C---:B------:R-:W-:Y:S02]  /*27a30*/  FFMA R32, R78.reuse, R33, R32 ;  /* 0x000000214e207223 */ /* 0x040fe40000000020 */
[----:B------:R-:W-:Y:S02]  /*27a40*/  FFMA R16, R78, R17, R16 ;  /* 0x000000114e107223 */ /* 0x000fe40000000010 */
[----:B------:R-:W-:Y:S02]  /*27a50*/  FFMA R49, R74, R23, R20 ;  /* 0x000000174a317223 */ /* 0x000fe40000000014 */
[----:B------:R-:W1:Y:S01]  /*27a60*/  LDS.128 R20, [0x3180] ;  /* 0x00318000ff147984 */ /* 0x000e620000000c00 */
[----:B------:R-:W-:-:S02]  /*27a70*/  FFMA R67, R40, R51, R67 ;  /* 0x0000003328437223 */ /* 0x000fc40000000043 */
[C---:B------:R-:W-:Y:S02]  /*27a80*/  FFMA R40, R74.reuse, R15, R12 ;  /* 0x0000000f4a287223 */ /* 0x040fe4000000000c */
[----:B------:R-:W3:Y:S01]  /*27a90*/  LDS.128 R12, [0x31a0] ;  /* 0x0031a000ff0c7984 */ /* 0x000ee20000000c00 */
[----:B------:R-:W-:Y:S02]  /*27aa0*/  FFMA R58, R74, R27, R25 ;  /* 0x0000001b4a3a7223 */ /* 0x000fe40000000019 */
[C---:B------:R-:W-:Y:S01]  /*27ab0*/  FFMA R45, R53.reuse, R46, R45 ;  /* 0x0000002e352d7223 */ /* 0x040fe2000000002d */
[----:B------:R-:W3:Y:S01]  /*27ac0*/  LDS.128 R24, [0x3280] ;  /* 0x00328000ff187984 */ /* 0x000ee20000000c00 */
[C---:B------:R-:W-:Y:S02]  /*27ad0*/  FFMA R28, R53.reuse, R30, R28 ;  /* 0x0000001e351c7223 */ /* 0x040fe4000000001c */
[C---:B------:R-:W-:Y:S02]  /*27ae0*/  FFMA R9, R53.reuse, R10, R9 ;  /* 0x0000000a35097223 */ /* 0x040fe40000000009 */
[----:B------:R-:W-:-:S02]  /*27af0*/  FFMA R32, R53, R34, R32 ;  /* 0x0000002235207223 */ /* 0x000fc40000000020 */
[----:B------:R-:W-:Y:S02]  /*27b00*/  FFMA R16, R53, R18, R16 ;  /* 0x0000001235107223 */ /* 0x000fe40000000010 */
[C---:B------:R-:W-:Y:S02]  /*27b10*/  FFMA R63, R74.reuse, R47, R45 ;  /* 0x0000002f4a3f7223 */ /* 0x040fe4000000002d */
[C---:B------:R-:W-:Y:S02]  /*27b20*/  FFMA R54, R74.reuse, R31, R28 ;  /* 0x0000001f4a367223 */ /* 0x040fe4000000001c */
[C---:B------:R-:W-:Y:S01]  /*27b30*/  FFMA R60, R74.reuse, R11, R9 ;  /* 0x0000000b4a3c7223 */ /* 0x040fe20000000009 */
[----:B------:R-:W3:Y:S01]  /*27b40*/  LDS.128 R28, [0x3220] ;  /* 0x00322000ff1c7984 */ /* 0x000ee20000000c00 */
[C---:B------:R-:W-:Y:S02]  /*27b50*/  FFMA R55, R74.reuse, R35, R32 ;  /* 0x000000234a377223 */ /* 0x040fe40000000020 */
[----:B------:R-:W-:Y:S01]  /*27b60*/  FFMA R74, R74, R19, R16 ;  /* 0x000000134a4a7223 */ /* 0x000fe20000000010 */
[----:B------:R-:W3:Y:S04]  /*27b70*/  LDS.128 R8, [0x3120] ;  /* 0x00312000ff087984 */ /* 0x000ee80000000c00 */
[----:B------:R-:W3:Y:S01]  /*27b80*/  LDS.128 R16, [0x32a0] ;  /* 0x0032a000ff107984 */ /* 0x000ee20000000c00 */
[----:B0-----:R-:W-:-:S03]  /*27b90*/  FFMA R4, R51, R4, R44 ;  /* 0x0000000433047223 */ /* 0x001fc6000000002c */
[----:B------:R-:W0:Y:S01]  /*27ba0*/  LDS.128 R44, [0x31c0] ;  /* 0x0031c000ff2c7984 */ /* 0x000e220000000c00 */
[----:B------:R-:W-:Y:S02]  /*27bb0*/  FFMA R4, R56, R5, R4 ;  /* 0x0000000538047223 */ /* 0x000fe40000000004 */
[----:B-1----:R-:W-:Y:S01]  /*27bc0*/  FFMA R20, R51, R20, R59 ;  /* 0x0000001433147223 */ /* 0x002fe2000000003b */
[----:B------:R-:W-:Y:S01]  /*27bd0*/  LDS.128 R32, [0x3140] ;  /* 0x00314000ff207984 */ /* 0x000fe20000000c00 */
[----:B------:R-:W-:Y:S02]  /*27be0*/  FFMA R4, R37, R6, R4 ;  /* 0x0000000625047223 */ /* 0x000fe40000000004 */
[C---:B---3--:R-:W-:Y:S02]  /*27bf0*/  FFMA R12, R51.reuse, R12, R57 ;  /* 0x0000000c330c7223 */ /* 0x048fe40000000039 */
[----:B------:R-:W-:Y:S02]  /*27c00*/  FFMA R59, R52, R7, R4 ;  /* 0x00000007343b7223 */ /* 0x000fe40000000004 */
[----:B------:R-:W-:Y:S01]  /*27c10*/  FFMA R12, R56, R13, R12 ;  /* 0x0000000d380c7223 */ /* 0x000fe2000000000c */
[----:B------:R-:W1:Y:S01]  /*27c20*/  LDS.128 R4, [0x3240] ;  /* 0x00324000ff047984 */ /* 0x000e620000000c00 */
[----:B------:R-:W-:-:S02]  /*27c30*/  FFMA R24, R51, R24, R39 ;  /* 0x0000001833187223 */ /* 0x000fc40000000027 */
[C---:B------:R-:W-:Y:S01]  /*27c40*/  FFMA R12, R37.reuse, R14, R12 ;  /* 0x0000000e250c7223 */ /* 0x040fe2000000000c */
[----:B------:R-:W-:Y:S01]  /*27c50*/  LDS R39, [R3.X4+0x1880] ;  /* 0x0018800003277984 */ /* 0x000fe20000004800 */
[C---:B------:R-:W-:Y:S02]  /*27c60*/  FFMA R24, R56.reuse, R25, R24 ;  /* 0x0000001938187223 */ /* 0x040fe40000000018 */
[----:B------:R-:W-:Y:S02]  /*27c70*/  FFMA R20, R56, R21, R20 ;  /* 0x0000001538147223 */ /* 0x000fe40000000014 */
[C---:B------:R-:W-:Y:S02]  /*27c80*/  FFMA R24, R37.reuse, R26, R24 ;  /* 0x0000001a25187223 */ /* 0x040fe40000000018 */
[----:B------:R-:W-:Y:S02]  /*27c90*/  FFMA R20, R37, R22, R20 ;  /* 0x0000001625147223 */ /* 0x000fe40000000014 */
[----:B------:R-:W-:-:S02]  /*27ca0*/  FFMA R28, R51, R28, R65 ;  /* 0x0000001c331c7223 */ /* 0x000fc40000000041 */
[C---:B------:R-:W-:Y:S02]  /*27cb0*/  FFMA R65, R52.reuse, R27, R24 ;  /* 0x0000001b34417223 */ /* 0x040fe40000000018 */
[C---:B------:R-:W-:Y:S01]  /*27cc0*/  FFMA R8, R51.reuse, R8, R63 ;  /* 0x0000000833087223 */ /* 0x040fe2000000003f */
[----:B------:R-:W-:Y:S01]  /*27cd0*/  LDS.128 R24, [0x3260] ;  /* 0x00326000ff187984 */ /* 0x000fe20000000c00 */
[----:B------:R-:W-:Y:S02]  /*27ce0*/  FFMA R16, R51, R16, R61 ;  /* 0x0000001033107223 */ /* 0x000fe4000000003d */
[C---:B------:R-:W-:Y:S02]  /*27cf0*/  FFMA R61, R52.reuse, R15, R12 ;  /* 0x0000000f343d7223 */ /* 0x040fe4000000000c */
[----:B------:R-:W3:Y:S01]  /*27d00*/  LDS.128 R12, [0x31e0] ;  /* 0x0031e000ff0c7984 */ /* 0x000ee20000000c00 */
[----:B------:R-:W-:-:S03]  /*27d10*/  FFMA R63, R52, R23, R20 ;  /* 0x00000017343f7223 */ /* 0x000fc60000000014 */
[----:B------:R-:W3:Y:S01]  /*27d20*/  LDS.128 R20, [0x3160] ;  /* 0x00316000ff147984 */ /* 0x000ee20000000c00 */
[C---:B------:R-:W-:Y:S02]  /*27d30*/  FFMA R8, R56.reuse, R9, R8 ;  /* 0x0000000938087223 */ /* 0x040fe40000000008 */
[----:B------:R-:W-:Y:S02]  /*27d40*/  FFMA R28, R56, R29, R28 ;  /* 0x0000001d381c7223 */ /* 0x000fe4000000001c */
[C---:B------:R-:W-:Y:S02]  /*27d50*/  FFMA R8, R37.reuse, R10, R8 ;  /* 0x0000000a25087223 */ /* 0x040fe40000000008 */
[----:B------:R-:W-:Y:S02]  /*27d60*/  FFMA R28, R37, R30, R28 ;  /* 0x0000001e251c7223 */ /* 0x000fe4000000001c */
[C---:B------:R-:W-:Y:S02]  /*27d70*/  FFMA R53, R52.reuse, R11, R8 ;  /* 0x0000000b34357223 */ /* 0x040fe40000000008 */
[----:B------:R-:W3:Y:S01]  /*27d80*/  LDS.128 R8, [0x32c0] ;  /* 0x0032c000ff087984 */ /* 0x000ee20000000c00 */
[----:B------:R-:W-:-:S03]  /*27d90*/  FFMA R57, R52, R31, R28 ;  /* 0x0000001f34397223 */ /* 0x000fc6000000001c */
[----:B------:R-:W3:Y:S01]  /*27da0*/  LDS.128 R28, [0x32e0] ;  /* 0x0032e000ff1c7984 */ /* 0x000ee20000000c00 */
[C---:B0-----:R-:W-:Y:S02]  /*27db0*/  FFMA R44, R51.reuse, R44, R49 ;  /* 0x0000002c332c7223 */ /* 0x041fe40000000031 */
[----:B-1----:R-:W-:Y:S01]  /*27dc0*/  FFMA R4, R51, R4, R58 ;  /* 0x0000000433047223 */ /* 0x002fe2000000003a */
[----:B------:R-:W-:Y:S01]  /*27dd0*/  LDS R49, [R3.X4+0x24c0] ;  /* 0x0024c00003317984 */ /* 0x000fe20000004800 */
[C---:B------:R-:W-:Y:S02]  /*27de0*/  FFMA R44, R56.reuse, R45, R44 ;  /* 0x0000002d382c7223 */ /* 0x040fe4000000002c */
[----:B------:R-:W-:Y:S02]  /*27df0*/  FFMA R4, R56, R5, R4 ;  /* 0x0000000538047223 */ /* 0x000fe40000000004 */
[C---:B------:R-:W-:Y:S02]  /*27e00*/  FFMA R44, R37.reuse, R46, R44 ;  /* 0x0000002e252c7223 */ /* 0x040fe4000000002c */
[----:B------:R-:W-:-:S02]  /*27e10*/  FFMA R4, R37, R6, R4 ;  /* 0x0000000625047223 */ /* 0x000fc40000000004 */
[----:B------:R-:W-:Y:S02]  /*27e20*/  FFMA R17, R56, R17, R16 ;  /* 0x0000001138117223 */ /* 0x000fe40000000010 */
[C---:B------:R-:W-:Y:S02]  /*27e30*/  FFMA R47, R52.reuse, R47, R44 ;  /* 0x0000002f342f7223 */ /* 0x040fe4000000002c */
[C---:B---3--:R-:W-:Y:S02]  /*27e40*/  FFMA R12, R51.reuse, R12, R55 ;  /* 0x0000000c330c7223 */ /* 0x048fe40000000037 */
        /* <DEDUP_REMOVED lines=8> */
[----:B------:R-:W-:Y:S02]  /*27ed0*/  FFMA R21, R56, R21, R20 ;  /* 0x0000001538157223 */ /* 0x000fe40000000014 */
[----:B------:R-:W-:-:S02]  /*27ee0*/  FFMA R58, R52, R19, R17 ;  /* 0x00000013343a7223 */ /* 0x000fc40000000011 */
[C---:B------:R-:W-:Y:S01]  /*27ef0*/  FFMA R71, R52.reuse, R15, R12 ;  /* 0x0000000f34477223 */ /* 0x040fe2000000000c */
[----:B------:R-:W1:Y:S01]  /*27f00*/  LDS.128 R16, [0x3110] ;  /* 0x00311000ff107984 */ /* 0x000e620000000c00 */
[C---:B------:R-:W-:Y:S01]  /*27f10*/  FFMA R24, R37.reuse, R26, R24 ;  /* 0x0000001a25187223 */ /* 0x040fe20000000018 */
[----:B------:R-:W-:Y:S01]  /*27f20*/  @!P0 SHF.R.U32.HI R12, RZ, 0x3, R3 ;  /* 0x00000003ff0c8819 */ /* 0x000fe20000011603 */
[----:B------:R-:W-:Y:S02]  /*27f30*/  FFMA R21, R37, R22, R21 ;  /* 0x0000001625157223 */ /* 0x000fe40000000015 */
[----:B------:R-:W-:Y:S01]  /*27f40*/  FFMA R73, R52, R27, R24 ;  /* 0x0000001b34497223 */ /* 0x000fe20000000018 */
[----:B------:R-:W-:Y:S01]  /*27f50*/  @!P0 SHF.L.U32 R24, R12, 0x9, RZ ;  /* 0x000000090c188819 */ /* 0x000fe200000006ff */
[C---:B------:R-:W-:Y:S01]  /*27f60*/  FFMA R32, R51.reuse, R32, R69 ;  /* 0x0000002033207223 */ /* 0x040fe20000000045 */
[----:B------:R-:W3:Y:S01]  /*27f70*/  LDS.128 R12, [0x3230] ;  /* 0x00323000ff0c7984 */ /* 0x000ee20000000c00 */
[----:B------:R-:W-:-:S02]  /*27f80*/  FFMA R8, R51, R8, R54 ;  /* 0x0000000833087223 */ /* 0x000fc40000000036 */
[----:B------:R-:W-:Y:S02]  /*27f90*/  FFMA R45, R52, R23, R21 ;  /* 0x00000017342d7223 */ /* 0x000fe40000000015 */
[----:B------:R-:W-:Y:S01]  /*27fa0*/  FFMA R28, R51, R28, R74 ;  /* 0x0000001c331c7223 */ /* 0x000fe2000000004a */
[----:B------:R-:W4:Y:S01]  /*27fb0*/  LDS.128 R20, [0x31b0] ;  /* 0x0031b000ff147984 */ /* 0x000f220000000c00 */
[C---:B------:R-:W-:Y:S02]  /*27fc0*/  FFMA R41, R56.reuse, R41, R67 ;  /* 0x0000002938297223 */ /* 0x040fe40000000043 */
[C---:B------:R-:W-:Y:S02]  /*27fd0*/  FFMA R32, R56.reuse, R33, R32 ;  /* 0x0000002138207223 */ /* 0x040fe40000000020 */
[C---:B------:R-:W-:Y:S02]  /*27fe0*/  FFMA R9, R56.reuse, R9, R8 ;  /* 0x0000000938097223 */ /* 0x040fe40000000008 */
[----:B------:R-:W-:Y:S01]  /*27ff0*/  FFMA R28, R56, R29, R28 ;  /* 0x0000001d381c7223 */ /* 0x000fe2000000001c */
[----:B------:R-:W-:Y:S01]  /*28000*/  @!P0 LOP3.LUT R55, R3, 0x7, RZ, 0xc0, !PT ;  /* 0x0000000703378812 */ /* 0x000fe200078ec0ff */
[----:B------:R-:W-:-:S02]  /*28010*/  FFMA R42, R37, R42, R41 ;  /* 0x0000002a252a7223 */ /* 0x000fc40000000029 */
[C---:B------:R-:W-:Y:S02]  /*28020*/  FFMA R32, R37.reuse, R34, R32 ;  /* 0x0000002225207223 */ /* 0x040fe40000000020 */
[C---:B------:R-:W-:Y:S02]  /*28030*/  FFMA R9, R37.reuse, R10, R9 ;  /* 0x0000000a25097223 */ /* 0x040fe40000000009 */
[----:B------:R-:W-:Y:S01]  /*28040*/  FFMA R37, R37, R30, R28 ;  /* 0x0000001e25257223 */ /* 0x000fe2000000001c */
[----:B------:R-:W-:Y:S02]  /*28050*/  @!P0 LOP3.LUT R55, R24, 0xfffffe00, R55, 0xe2, !PT ;  /* 0xfffffe0018378812 */ /* 0x000fe400078ee237 */
[----:B------:R-:W-:Y:S01]  /*28060*/  LDS.128 R24, [0x3150] ;  /* 0x00315000ff187984 */ /* 0x000fe20000000c00 */
[----:B------:R-:W-:-:S03]  /*28070*/  FFMA R37, R52, R31, R37 ;  /* 0x0000001f34257223 */ /* 0x000fc60000000025 */
[----:B------:R-:W2:Y:S01]  /*28080*/  LDS.128 R28, [0x32b0] ;  /* 0x0032b000ff1c7984 */ /* 0x000ea20000000c00 */
[----:B0-----:R-:W-:Y:S02]  /*28090*/  FFMA R4, R39, R4, R63 ;  /* 0x0000000427047223 */ /* 0x001fe4000000003f */
[----:B------:R-:W-:Y:S02]  /*280a0*/  FFMA R62, R52, R43, R42 ;  /* 0x0000002b343e7223 */ /* 0x000fe4000000002a */
[----:B------:R-:W-:Y:S01]  /*280b0*/  FFMA R4, R82, R5, R4 ;  /* 0x0000000552047223 */ /* 0x000fe20000000004 */
[----:B------:R-:W-:Y:S01]  /*280c0*/  LDS.128 R40, [0x3290] ;  /* 0x00329000ff287984 */ /* 0x000fe20000000c00 */
[----:B-1----:R-:W-:Y:S02]  /*280d0*/  FFMA R16, R16, R39, R62 ;  /* 0x0000002710107223 */ /* 0x002fe4000000003e */
[----:B------:R-:W-:Y:S01]  /*280e0*/  FFMA R6, R49, R6, R4 ;  /* 0x0000000631067223 */ /* 0x000fe20000000004 */
[----:B------:R-:W-:Y:S01]  /*280f0*/  @!P0 SHF.L.U32 R4, R2, 0xc, RZ ;  /* 0x0000000c02048819 */ /* 0x000fe200000006ff */
[----:B------:R-:W-:-:S02]  /*28100*/  FFMA R54, R52, R11, R9 ;  /* 0x0000000b34367223 */ /* 0x000fc40000000009 */
[----:B------:R-:W0:Y:S01]  /*28110*/  LDS.128 R8, [0x3130] ;  /* 0x00313000ff087984 */ /* 0x000e220000000c00 */
[----:B------:R-:W-:Y:S01]  /*28120*/  FFMA R16, R82, R17, R16 ;  /* 0x0000001152107223 */ /* 0x000fe20000000010 */
[----:B------:R-:W-:Y:S01]  /*28130*/  @!P0 LOP3.LUT R4, R4, 0xffffe000, RZ, 0xc0, !PT ;  /* 0xffffe00004048812 */ /* 0x000fe200078ec0ff */
[C---:B---3--:R-:W-:Y:S02]  /*28140*/  FFMA R12, R39.reuse, R12, R57 ;  /* 0x0000000c270c7223 */ /* 0x048fe40000000039 */
[----:B----4-:R-:W-:Y:S02]  /*28150*/  FFMA R20, R39, R20, R61 ;  /* 0x0000001427147223 */ /* 0x010fe4000000003d */
[----:B------:R-:W-:Y:S01]  /*28160*/  FFMA R16, R49, R18, R16 ;  /* 0x0000001231107223 */ /* 0x000fe20000000010 */
[----:B------:R-:W-:Y:S01]  /*28170*/  @!P0 IADD3 R55, R55, 0x1a8, R4 ;  /* 0x000001a837378810 */ /* 0x000fe20007ffe004 */
[C---:B------:R-:W-:Y:S01]  /*28180*/  FFMA R12, R82.reuse, R13, R12 ;  /* 0x0000000d520c7223 */ /* 0x040fe2000000000c */
[----:B------:R-:W-:Y:S01]  /*28190*/  IADD3 R13, R81, 0x51280, RZ ;  /* 0x00051280510d7810 */ /* 0x000fe20007ffe0ff */
[----:B------:R-:W-:-:S02]  /*281a0*/  FFMA R20, R82, R21, R20 ;  /* 0x0000001552147223 */ /* 0x000fc40000000014 */
[----:B------:R-:W-:Y:S02]  /*281b0*/  FFMA R51, R80, R19, R16 ;  /* 0x0000001350337223 */ /* 0x000fe40000000010 */
[----:B------:R-:W1:Y:S01]  /*281c0*/  LDS.128 R16, [0x31d0] ;  /* 0x0031d000ff107984 */ /* 0x000e620000000c00 */
[C---:B------:R-:W-:Y:S02]  /*281d0*/  FFMA R20, R49.reuse, R22, R20 ;  /* 0x0000001631147223 */ /* 0x040fe40000000014 */
[----:B------:R-:W-:Y:S02]  /*281e0*/  FFMA R14, R49, R14, R12 ;  /* 0x0000000e310e7223 */ /* 0x000fe4000000000c */
[----:B------:R-:W-:-:S04]  /*281f0*/  @!P0 IMAD.WIDE R78, R55, R0, c[0x0][0x168] ;  /* 0x00005a00374e8625 */ /* 0x000fc800078e0200 */
[----:B------:R-:W-:Y:S02]  /*28200*/  FFMA R46, R52, R35, R32 ;  /* 0x00000023342e7223 */ /* 0x000fe40000000020 */
[----:B------:R-:W-:Y:S01]  /*28210*/  IMAD.WIDE R12, R13, R0, c[0x0][0x160] ;  /* 0x000058000d0c7625 */ /* 0x000fe200078e0200 */
[----:B------:R-:W3:Y:S03]  /*28220*/  LDS.128 R32, [0x3210] ;  /* 0x00321000ff207984 */ /* 0x000ee60000000c00 */
[----:B------:R-:W-:Y:S01]  /*28230*/  FFMA R61, R80, R23, R20 ;  /* 0x00000017503d7223 */ /* 0x000fe20000000014 */
[----:B------:R4:W5:Y:S01]  /*28240*/  LDG.E.CONSTANT R74, [R12.64] ;  /* 0x000000040c4a7981 */ /* 0x000962000c1e9900 */
[C---:B--2---:R-:W-:Y:S02]  /*28250*/  FFMA R20, R39.reuse, R28, R58 ;  /* 0x0000001c27147223 */ /* 0x044fe4000000003a */
[C---:B------:R-:W-:Y:S01]  /*28260*/  FFMA R46, R39.reuse, R24, R46 ;  /* 0x00000018272e7223 */ /* 0x040fe2000000002e */
[----:B------:R4:W2:Y:S04]  /*28270*/  LDG.E.CONSTANT R72, [R12.64+0xc40] ;  /* 0x000c40040c487981 */ /* 0x0008a8000c1e9900 */
[----:B------:R4:W2:Y:S04]  /*28280*/  LDG.E.CONSTANT R62, [R12.64+0x1880] ;  /* 0x001880040c3e7981 */ /* 0x0008a8000c1e9900 */
[----:B------:R4:W2:Y:S04]  /*28290*/  LDG.E.CONSTANT R60, [R12.64+0x24c0] ;  /* 0x0024c0040c3c7981 */ /* 0x0008a8000c1e9900 */
[----:B------:R4:W2:Y:S04]  /*282a0*/  LDG.E.CONSTANT R58, [R12.64+0x3100] ;  /* 0x003100040c3a7981 */ /* 0x0008a8000c1e9900 */
[----:B------:R4:W2:Y:S04]  /*282b0*/  LDG.E.CONSTANT R56, [R12.64+0x3d40] ;  /* 0x003d40040c387981 */ /* 0x0008a8000c1e9900 */
[----:B------:R4:W2:Y:S04]  /*282c0*/  LDG.E.CONSTANT R28, [R12.64+0x4980] ;  /* 0x004980040c1c7981 */ /* 0x0008a8000c1e9900 */
[----:B------:R4:W2:Y:S04]  /*282d0*/  LDG.E.CONSTANT R24, [R12.64+0x55c0] ;  /* 0x0055c0040c187981 */ /* 0x0008a8000c1e9900 */
[----:B------:R-:W2:Y:S01]  /*282e0*/  @!P0 LDG.E.CONSTANT R78, [R78.64] ;  /* 0x000000044e4e8981 */ /* 0x000ea2000c1e9900 */
[----:B0-----:R-:W-:-:S04]  /*282f0*/  FFMA R8, R39, R8, R53 ;  /* 0x0000000827087223 */ /* 0x001fc80000000035 */
[----:B------:R-:W-:Y:S02]  /*28300*/  FFMA R8, R82, R9, R8 ;  /* 0x0000000952087223 */ /* 0x000fe40000000008 */
[----:B------:R-:W-:Y:S02]  /*28310*/  FFMA R40, R39, R40, R65 ;  /* 0x0000002827287223 */ /* 0x000fe40000000041 */
[----:B------:R-:W-:Y:S02]  /*28320*/  FFMA R8, R49, R10, R8 ;  /* 0x0000000a31087223 */ /* 0x000fe40000000008 */
[----:B-1----:R-:W-:Y:S02]  /*28330*/  FFMA R16, R39, R16, R47 ;  /* 0x0000001027107223 */ /* 0x002fe4000000002f */
[C---:B------:R-:W-:Y:S02]  /*28340*/  FFMA R65, R80.reuse, R7, R6 ;  /* 0x0000000750417223 */ /* 0x040fe40000000006 */
[----:B------:R-:W0:Y:S01]  /*28350*/  LDS.128 R4, [0x3250] ;  /* 0x00325000ff047984 */ /* 0x000e220000000c00 */
[----:B------:R-:W-:-:S02]  /*28360*/  FFMA R57, R80, R11, R8 ;  /* 0x0000000b50397223 */ /* 0x000fc40000000008 */
[C---:B------:R-:W-:Y:S01]  /*28370*/  FFMA R25, R82.reuse, R25, R46 ;  /* 0x0000001952197223 */ /* 0x040fe2000000002e */
[----:B------:R-:W1:Y:S01]  /*28380*/  LDS.128 R8, [0x3170] ;  /* 0x00317000ff087984 */ /* 0x000e620000000c00 */
[C---:B------:R-:W-:Y:S02]  /*28390*/  FFMA R16, R82.reuse, R17, R16 ;  /* 0x0000001152107223 */ /* 0x040fe40000000010 */
[----:B---3--:R-:W-:Y:S02]  /*283a0*/  FFMA R32, R39, R32, R59 ;  /* 0x0000002027207223 */ /* 0x008fe4000000003b */
[C---:B------:R-:W-:Y:S02]  /*283b0*/  FFMA R25, R49.reuse, R26, R25 ;  /* 0x0000001a31197223 */ /* 0x040fe40000000019 */
[----:B------:R-:W-:Y:S02]  /*283c0*/  FFMA R16, R49, R18, R16 ;  /* 0x0000001231107223 */ /* 0x000fe40000000010 */
[----:B------:R-:W-:-:S02]  /*283d0*/  FFMA R33, R82, R33, R32 ;  /* 0x0000002152217223 */ /* 0x000fc40000000020 */
[----:B------:R-:W-:Y:S02]  /*283e0*/  FFMA R20, R82, R29, R20 ;  /* 0x0000001d52147223 */ /* 0x000fe40000000014 */
[C---:B------:R-:W-:Y:S02]  /*283f0*/  FFMA R27, R80.reuse, R27, R25 ;  /* 0x0000001b501b7223 */ /* 0x040fe40000000019 */
[C---:B------:R-:W-:Y:S02]  /*28400*/  FFMA R25, R80.reuse, R19, R16 ;  /* 0x0000001350197223 */ /* 0x040fe40000000010 */
[----:B------:R-:W3:Y:S01]  /*28410*/  LDS.128 R16, [0x3270] ;  /* 0x00327000ff107984 */ /* 0x000ee20000000c00 */
[C---:B------:R-:W-:Y:S02]  /*28420*/  FFMA R33, R49.reuse, R34, R33 ;  /* 0x0000002231217223 */ /* 0x040fe40000000021 */
[----:B------:R-:W-:Y:S02]  /*28430*/  FFMA R20, R49, R30, R20 ;  /* 0x0000001e31147223 */ /* 0x000fe40000000014 */
[----:B------:R-:W-:-:S02]  /*28440*/  FFMA R59, R80, R35, R33 ;  /* 0x00000023503b7223 */ /* 0x000fc40000000021 */
[C---:B------:R-:W-:Y:S01]  /*28450*/  FFMA R69, R80.reuse, R15, R14 ;  /* 0x0000000f50457223 */ /* 0x040fe2000000000e */
[----:B------:R-:W3:Y:S01]  /*28460*/  LDS.128 R32, [0x32d0] ;  /* 0x0032d000ff207984 */ /* 0x000ee20000000c00 */
[----:B------:R-:W-:-:S03]  /*28470*/  FFMA R67, R80, R31, R20 ;  /* 0x0000001f50437223 */ /* 0x000fc60000000014 */
[----:B----4-:R-:W4:Y:S04]  /*28480*/  LDS.128 R12, [0x31f0] ;  /* 0x0031f000ff0c7984 */ /* 0x010f280000000c00 */
[----:B------:R-:W4:Y:S01]  /*28490*/  LDS.128 R20, [0x32f0] ;  /* 0x0032f000ff147984 */ /* 0x000f220000000c00 */
[----:B0-----:R-:W-:-:S03]  /*284a0*/  FFMA R4, R39, R4, R44 ;  /* 0x0000000427047223 */ /* 0x001fc6000000002c */
[----:B------:R-:W-:Y:S06]  /*284b0*/  BAR.SYNC 0x0 ;  /* 0x0000000000007b1d */ /* 0x000fec0000000000 */
[----:B-1----:R-:W-:Y:S02]  /*284c0*/  FFMA R8, R39, R8, R45 ;  /* 0x0000000827087223 */ /* 0x002fe4000000002d */
[C---:B------:R-:W-:Y:S02]  /*284d0*/  FFMA R40, R82.reuse, R41, R40 ;  /* 0x0000002952287223 */ /* 0x040fe40000000028 */
[----:B------:R-:W-:-:S02]  /*284e0*/  FFMA R5, R82, R5, R4 ;  /* 0x0000000552057223 */ /* 0x000fc40000000004 */
[----:B------:R-:W-:Y:S02]  /*284f0*/  FFMA R9, R82, R9, R8 ;  /* 0x0000000952097223 */ /* 0x000fe40000000008 */
[C---:B------:R-:W-:Y:S02]  /*28500*/  FFMA R42, R49.reuse, R42, R40 ;  /* 0x0000002a312a7223 */ /* 0x040fe40000000028 */
[C---:B------:R-:W-:Y:S02]  /*28510*/  FFMA R5, R49.reuse, R6, R5 ;  /* 0x0000000631057223 */ /* 0x040fe40000000005 */
[----:B------:R-:W-:Y:S01]  /*28520*/  FFMA R9, R49, R10, R9 ;  /* 0x0000000a31097223 */ /* 0x000fe20000000009 */
[----:B------:R-:W-:Y:S01]  /*28530*/  @!P0 STS [R3.X4+0x3100], R76 ;  /* 0x0031004c03008388 */ /* 0x000fe20000004800 */
[----:B---3--:R-:W-:Y:S02]  /*28540*/  FFMA R16, R39, R16, R73 ;  /* 0x0000001027107223 */ /* 0x008fe40000000049 */
[C---:B------:R-:W-:Y:S01]  /*28550*/  FFMA R63, R80.reuse, R43, R42 ;  /* 0x0000002b503f7223 */ /* 0x040fe2000000002a */
[----:B------:R-:W-:Y:S01]  /*28560*/  STS [R3.X4], R70 ;  /* 0x0000004603007388 */ /* 0x000fe20000004800 */
[----:B------:R-:W-:-:S03]  /*28570*/  FFMA R73, R80, R7, R5 ;  /* 0x0000000750497223 */ /* 0x000fc60000000005 */
[----:B------:R-:W-:Y:S04]  /*28580*/  STS [R3.X4+0x620], R68 ;  /* 0x0006204403007388 */ /* 0x000fe80000004800 */
[----:B------:R-:W-:Y:S04]  /*28590*/  STS [R3.X4+0xc40], R66 ;  /* 0x000c404203007388 */ /* 0x000fe80000004800 */
[----:B------:R0:W-:Y:S04]  /*285a0*/  STS [R3.X4+0x1260], R64 ;  /* 0x0012604003007388 */ /* 0x0001e80000004800 */
[----:B------:R-:W-:Y:S04]  /*285b0*/  STS [R3.X4+0x1880], R50 ;  /* 0x0018803203007388 */ /* 0x000fe80000004800 */
[----:B------:R-:W-:Y:S04]  /*285c0*/  STS [R3.X4+0x1ea0], R48 ;  /* 0x001ea03003007388 */ /* 0x000fe80000004800 */
[----:B------:R-:W-:Y:S01]  /*285d0*/  STS [R3.X4+0x24c0], R36 ;  /* 0x0024c02403007388 */ /* 0x000fe20000004800 */
[----:B0-----:R-:W-:-:S03]  /*285e0*/  FFMA R64, R80, R11, R9 ;  /* 0x0000000b50407223 */ /* 0x001fc60000000009 */
[----:B------:R-:W-:Y:S04]  /*285f0*/  STS [R3.X4+0x2ae0], R38 ;  /* 0x002ae02603007388 */ /* 0x000fe80000004800 */
[----:B------:R-:W-:Y:S06]  /*28600*/  BAR.SYNC 0x0 ;  /* 0x0000000000007b1d */ /* 0x000fec0000000000 */
[----:B------:R-:W-:Y:S04]  /*28610*/  LDS R31, [R3.X4] ;  /* 0x00000000031f7984 */ /* 0x000fe80000004800 */
[----:B------:R-:W0:Y:S04]  /*28620*/  LDS.128 R40, [0x3200] ;  /* 0x00320000ff287984 */ /* 0x000e280000000c00 */
[----:B------:R-:W1:Y:S01]  /*28630*/  LDS.128 R4, [0x3120] ;  /* 0x00312000ff047984 */ /* 0x000e620000000c00 */
[----:B------:R-:W-:-:S03]  /*28640*/  FFMA R32, R39, R32, R54 ;  /* 0x0000002027207223 */ /* 0x000fc60000000036 */
[----:B------:R-:W3:Y:S01]  /*28650*/  LDS.128 R8, [0x31a0] ;  /* 0x0031a000ff087984 */ /* 0x000ee20000000c00 */
[C---:B----4-:R-:W-:Y:S02]  /*28660*/  FFMA R12, R39.reuse, R12, R71 ;  /* 0x0000000c270c7223 */ /* 0x050fe40000000047 */
[----:B------:R-:W-:Y:S01]  /*28670*/  FFMA R20, R39, R20, R37 ;  /* 0x0000001427147223 */ /* 0x000fe20000000025 */
[----:B------:R-:W4:Y:S04]  /*28680*/  LDS R26, [R3.X4+0x620] ;  /* 0x00062000031a7984 */ /* 0x000f280000004800 */
[----:B------:R-:W0:Y:S04]  /*28690*/  LDS.128 R44, [0x3100] ;  /* 0x00310000ff2c7984 */ /* 0x000e280000000c00 */
[----:B------:R-:W3:Y:S01]  /*286a0*/  LDS.128 R36, [0x3280] ;  /* 0x00328000ff247984 */ /* 0x000ee20000000c00 */
[----:B------:R-:W-:-:S03]  /*286b0*/  FFMA R12, R82, R13, R12 ;  /* 0x0000000d520c7223 */ /* 0x000fc6000000000c */
[----:B------:R-:W4:Y:S04]  /*286c0*/  LDS R29, [R3.X4+0xc40] ;  /* 0x000c4000031d7984 */ /* 0x000f280000004800 */
[----:B------:R-:W4:Y:S01]  /*286d0*/  LDS.128 R52, [0x3180] ;  /* 0x00318000ff347984 */ /* 0x000f220000000c00 */
[----:B------:R-:W-:-:S03]  /*286e0*/  FFMA R12, R49, R14, R12 ;  /* 0x0000000e310c7223 */ /* 0x000fc6000000000c */
[----:B------:R-:W4:Y:S01]  /*286f0*/  LDS R30, [R3.X4+0x1260] ;  /* 0x00126000031e7984 */ /* 0x000f220000004800 */
[----:B------:R-:W-:-:S03]  /*28700*/  FFMA R71, R80, R15, R12 ;  /* 0x0000000f50477223 */ /* 0x000fc6000000000c */
[----:B------:R-:W4:Y:S01]  /*28710*/  LDS.128 R12, [0x32a0] ;  /* 0x0032a000ff0c7984 */ /* 0x000f220000000c00 */
[C---:B------:R-:W-:Y:S02]  /*28720*/  FFMA R33, R82.reuse, R33, R32 ;  /* 0x0000002152217223 */ /* 0x040fe40000000020 */
[C---:B------:R-:W-:Y:S02]  /*28730*/  FFMA R16, R82.reuse, R17, R16 ;  /* 0x0000001152107223 */ /* 0x040fe40000000010 */
[----:B------:R-:W-:Y:S02]  /*28740*/  FFMA R20, R82, R21, R20 ;  /* 0x0000001552147223 */ /* 0x000fe40000000014 */
[C---:B------:R-:W-:Y:S01]  /*28750*/  FFMA R33, R49.reuse, R34, R33 ;  /* 0x0000002231217223 */ /* 0x040fe20000000021 */
[----:B------:R-:W-:Y:S01]  /*28760*/  LDS R82, [R3.X4+0x1ea0] ;  /* 0x001ea00003527984 */ /* 0x000fe20000004800 */
[C---:B------:R-:W-:Y:S02]  /*28770*/  FFMA R16, R49.reuse, R18, R16 ;  /* 0x0000001231107223 */ /* 0x040fe40000000010 */
[----:B------:R-:W-:-:S02]  /*28780*/  FFMA R20, R49, R22, R20 ;  /* 0x0000001631147223 */ /* 0x000fc40000000014 */
[C---:B------:R-:W-:Y:S02]  /*28790*/  FFMA R66, R80.reuse, R35, R33 ;  /* 0x0000002350427223 */ /* 0x040fe40000000021 */
[C---:B------:R-:W-:Y:S01]  /*287a0*/  FFMA R75, R80.reuse, R19, R16 ;  /* 0x00000013504b7223 */ /* 0x040fe20000000010 */
[----:B------:R-:W-:Y:S01]  /*287b0*/  LDS.128 R32, [0x3220] ;  /* 0x00322000ff207984 */ /* 0x000fe20000000c00 */
[----:B------:R-:W-:-:S03]  /*287c0*/  FFMA R80, R80, R23, R20 ;  /* 0x0000001750507223 */ /* 0x000fc60000000014 */
[----:B------:R-:W4:Y:S01]  /*287d0*/  LDS.128 R20, [0x31c0] ;  /* 0x0031c000ff147984 */ /* 0x000f220000000c00 */
[C---:B0-----:R-:W-:Y:S02]  /*287e0*/  FFMA R40, R31.reuse, R40, R59 ;  /* 0x000000281f287223 */ /* 0x041fe4000000003b */
[C---:B-1----:R-:W-:Y:S01]  /*287f0*/  FFMA R4, R31.reuse, R4, R57 ;  /* 0x000000041f047223 */ /* 0x042fe20000000039 */
[----:B------:R-:W0:Y:S01]  /*28800*/  LDS.128 R16, [0x3140] ;  /* 0x00314000ff107984 */ /* 0x000e220000000c00 */
[----:B---3--:R-:W-:Y:S02]  /*28810*/  FFMA R8, R31, R8, R61 ;  /* 0x000000081f087223 */ /* 0x008fe4000000003d */
[C---:B----4-:R-:W-:Y:S02]  /*28820*/  FFMA R41, R26.reuse, R41, R40 ;  /* 0x000000291a297223 */ /* 0x050fe40000000028 */
[----:B------:R-:W-:Y:S02]  /*28830*/  FFMA R4, R26, R5, R4 ;  /* 0x000000051a047223 */ /* 0x000fe40000000004 */
[----:B------:R-:W-:-:S02]  /*28840*/  FFMA R44, R44, R31, R51 ;  /* 0x0000001f2c2c7223 */ /* 0x000fc40000000033 */
[----:B------:R-:W-:Y:S01]  /*28850*/  FFMA R36, R31, R36, R63 ;  /* 0x000000241f247223 */ /* 0x000fe2000000003f */
[----:B------:R-:W-:Y:S01]  /*28860*/  LDS.128 R48, [0x3260] ;  /* 0x00326000ff307984 */ /* 0x000fe20000000c00 */
[C---:B------:R-:W-:Y:S02]  /*28870*/  FFMA R8, R26.reuse, R9, R8 ;  /* 0x000000091a087223 */ /* 0x040fe40000000008 */
[C---:B------:R-:W-:Y:S02]  /*28880*/  FFMA R41, R29.reuse, R42, R41 ;  /* 0x0000002a1d297223 */ /* 0x040fe40000000029 */
[----:B------:R-:W-:Y:S02]  /*28890*/  FFMA R4, R29, R6, R4 ;  /* 0x000000061d047223 */ /* 0x000fe40000000004 */
[----:B------:R-:W-:Y:S02]  /*288a0*/  FFMA R52, R31, R52, R65 ;  /* 0x000000341f347223 */ /* 0x000fe40000000041 */
[----:B------:R-:W-:-:S02]  /*288b0*/  FFMA R44, R26, R45, R44 ;  /* 0x0000002d1a2c7223 */ /* 0x000fc4000000002c */
[----:B------:R-:W-:Y:S02]  /*288c0*/  FFMA R36, R26, R37, R36 ;  /* 0x000000251a247223 */ /* 0x000fe40000000024 */
[C---:B------:R-:W-:Y:S02]  /*288d0*/  FFMA R8, R29.reuse, R10, R8 ;  /* 0x0000000a1d087223 */ /* 0x040fe40000000008 */
[C---:B------:R-:W-:Y:S02]  /*288e0*/  FFMA R68, R30.reuse, R43, R41 ;  /* 0x0000002b1e447223 */ /* 0x040fe40000000029 */
[----:B------:R-:W-:Y:S01]  /*288f0*/  FFMA R70, R30, R7, R4 ;  /* 0x000000071e467223 */ /* 0x000fe20000000004 */
[----:B------:R-:W-:Y:S01]  /*28900*/  LDS.128 R40, [0x32e0] ;  /* 0x0032e000ff287984 */ /* 0x000fe20000000c00 */
[----:B------:R-:W-:Y:S02]  /*28910*/  FFMA R52, R26, R53, R52 ;  /* 0x000000351a347223 */ /* 0x000fe40000000034 */
[C---:B------:R-:W-:Y:S01]  /*28920*/  FFMA R46, R29.reuse, R46, R44 ;  /* 0x0000002e1d2e7223 */ /* 0x040fe2000000002c */
[----:B------:R-:W1:Y:S01]  /*28930*/  LDS.128 R4, [0x32c0] ;  /* 0x0032c000ff047984 */ /* 0x000e620000000c00 */
[----:B------:R-:W-:-:S02]  /*28940*/  FFMA R36, R29, R38, R36 ;  /* 0x000000261d247223 */ /* 0x000fc40000000024 */
[C---:B------:R-:W-:Y:S02]  /*28950*/  FFMA R53, R30.reuse, R11, R8 ;  /* 0x0000000b1e357223 */ /* 0x040fe40000000008 */
[----:B------:R-:W3:Y:S01]  /*28960*/  LDS.128 R8, [0x31e0] ;  /* 0x0031e000ff087984 */ /* 0x000ee20000000c00 */
[C---:B------:R-:W-:Y:S02]  /*28970*/  FFMA R59, R30.reuse, R47, R46 ;  /* 0x0000002f1e3b7223 */ /* 0x040fe4000000002e */
[----:B------:R-:W-:Y:S01]  /*28980*/  FFMA R57, R30, R39, R36 ;  /* 0x000000271e397223 */ /* 0x000fe20000000024 */
[----:B------:R-:W4:Y:S01]  /*28990*/  LDS.128 R44, [0x3240] ;  /* 0x00324000ff2c7984 */ /* 0x000f220000000c00 */
[----:B------:R-:W-:-:S03]  /*289a0*/  FFMA R12, R31, R12, R67 ;  /* 0x0000000c1f0c7223 */ /* 0x000fc60000000043 */
[----:B------:R-:W4:Y:S01]  /*289b0*/  LDS.128 R36, [0x3160] ;  /* 0x00316000ff247984 */ /* 0x000f220000000c00 */
[----:B------:R-:W-:-:S04]  /*289c0*/  FFMA R12, R26, R13, R12 ;  /* 0x0000000d1a0c7223 */ /* 0x000fc8000000000c */
[----:B------:R-:W-:Y:S02]  /*289d0*/  FFMA R14, R29, R14, R12 ;  /* 0x0000000e1d0e7223 */ /* 0x000fe4000000000c */
[C---:B------:R-:W-:Y:S02]  /*289e0*/  FFMA R20, R31.reuse, R20, R25 ;  /* 0x000000141f147223 */ /* 0x040fe40000000019 */
[----:B------:R-:W-:Y:S01]  /*289f0*/  FFMA R63, R30, R15, R14 ;  /* 0x0000000f1e3f7223 */ /* 0x000fe2000000000e */
[----:B------:R-:W-:Y:S04]  /*28a00*/  LDS R25, [R3.X4+0x1880] ;  /* 0x0018800003197984 */ /* 0x000fe80000004800 */
[----:B------:R-:W2:Y:S01]  /*28a10*/  LDS.128 R12, [0x3110] ;  /* 0x00311000ff0c7984 */ /* 0x000ea20000000c00 */
[----:B0-----:R-:W-:-:S02]  /*28a20*/  FFMA R16, R31, R16, R27 ;  /* 0x000000101f107223 */ /* 0x001fc4000000001b */
[----:B------:R-:W-:Y:S01]  /*28a30*/  FFMA R32, R31, R32, R69 ;  /* 0x000000201f207223 */ /* 0x000fe20000000045 */
[----:B------:R-:W0:Y:S01]  /*28a40*/  LDS R27, [R3.X4+0x24c0] ;  /* 0x0024c000031b7984 */ /* 0x000e220000004800 */
[C---:B------:R-:W-:Y:S02]  /*28a50*/  FFMA R16, R26.reuse, R17, R16 ;  /* 0x000000111a107223 */ /* 0x040fe40000000010 */
[----:B------:R-:W-:Y:S02]  /*28a60*/  FFMA R32, R26, R33, R32 ;  /* 0x000000211a207223 */ /* 0x000fe40000000020 */
[C---:B------:R-:W-:Y:S02]  /*28a70*/  FFMA R52, R29.reuse, R54, R52 ;  /* 0x000000361d347223 */ /* 0x040fe40000000034 */
[C---:B------:R-:W-:Y:S02]  /*28a80*/  FFMA R16, R29.reuse, R18, R16 ;  /* 0x000000121d107223 */ /* 0x040fe40000000010 */
[----:B------:R-:W-:-:S02]  /*28a90*/  FFMA R34, R29, R34, R32 ;  /* 0x000000221d227223 */ /* 0x000fc40000000020 */
[C---:B------:R-:W-:Y:S02]  /*28aa0*/  FFMA R52, R30.reuse, R55, R52 ;  /* 0x000000371e347223 */ /* 0x040fe40000000034 */
[C---:B------:R-:W-:Y:S02]  /*28ab0*/  FFMA R55, R30.reuse, R19, R16 ;  /* 0x000000131e377223 */ /* 0x040fe40000000010 */
[C---:B-1----:R-:W-:Y:S01]  /*28ac0*/  FFMA R4, R31.reuse, R4, R66 ;  /* 0x000000041f047223 */ /* 0x042fe20000000042 */
[----:B------:R-:W1:Y:S01]  /*28ad0*/  LDS.128 R16, [0x3190] ;  /* 0x00319000ff107984 */ /* 0x000e620000000c00 */
[C---:B------:R-:W-:Y:S02]  /*28ae0*/  FFMA R40, R31.reuse, R40, R80 ;  /* 0x000000281f287223 */ /* 0x040fe40000000050 */
[----:B------:R-:W-:Y:S01]  /*28af0*/  FFMA R54, R30, R35, R34 ;  /* 0x000000231e367223 */ /* 0x000fe20000000022 */
[----:B------:R-:W0:Y:S01]  /*28b00*/  LDS R80, [R3.X4+0x2ae0] ;  /* 0x002ae00003507984 */ /* 0x000e220000004800 */
[----:B---3--:R-:W-:-:S02]  /*28b10*/  FFMA R8, R31, R8, R71 ;  /* 0x000000081f087223 */ /* 0x008fc40000000047 */
[C---:B------:R-:W-:Y:S01]  /*28b20*/  FFMA R4, R26.reuse, R5, R4 ;  /* 0x000000051a047223 */ /* 0x040fe20000000004 */
[----:B------:R-:W3:Y:S01]  /*28b30*/  LDS.128 R32, [0x3290] ;  /* 0x00329000ff207984 */ /* 0x000ee20000000c00 */
[C---:B----4-:R-:W-:Y:S02]  /*28b40*/  FFMA R44, R31.reuse, R44, R73 ;  /* 0x0000002c1f2c7223 */ /* 0x050fe40000000049 */
[----:B------:R-:W-:Y:S02]  /*28b50*/  FFMA R36, R31, R36, R64 ;  /* 0x000000241f247223 */ /* 0x000fe40000000040 */
[C---:B------:R-:W-:Y:S02]  /*28b60*/  FFMA R8, R26.reuse, R9, R8 ;  /* 0x000000091a087223 */ /* 0x040fe40000000008 */
[----:B------:R-:W-:Y:S02]  /*28b70*/  FFMA R20, R26, R21, R20 ;  /* 0x000000151a147223 */ /* 0x000fe40000000014 */
[----:B------:R-:W-:-:S02]  /*28b80*/  FFMA R6, R29, R6, R4 ;  /* 0x000000061d067223 */ /* 0x000fc40000000004 */
[C---:B------:R-:W-:Y:S02]  /*28b90*/  FFMA R44, R26.reuse, R45, R44 ;  /* 0x0000002d1a2c7223 */ /* 0x040fe4000000002c */
[----:B------:R-:W-:Y:S02]  /*28ba0*/  FFMA R36, R26, R37, R36 ;  /* 0x000000251a247223 */ /* 0x000fe40000000024 */
[----:B------:R-:W-:Y:S02]  /*28bb0*/  FFMA R48, R31, R48, R75 ;  /* 0x000000301f307223 */ /* 0x000fe4000000004b */
[C---:B------:R-:W-:Y:S02]  /*28bc0*/  FFMA R8, R29.reuse, R10, R8 ;  /* 0x0000000a1d087223 */ /* 0x040fe40000000008 */
[----:B------:R-:W-:Y:S02]  /*28bd0*/  FFMA R20, R29, R22, R20 ;  /* 0x000000161d147223 */ /* 0x000fe40000000014 */
[----:B------:R-:W-:-:S02]  /*28be0*/  FFMA R31, R30, R7, R6 ;  /* 0x000000071e1f7223 */ /* 0x000fc40000000006 */
[C---:B------:R-:W-:Y:S01]  /*28bf0*/  FFMA R44, R29.reuse, R46, R44 ;  /* 0x0000002e1d2c7223 */ /* 0x040fe2000000002c */
[----:B------:R-:W4:Y:S01]  /*28c00*/  LDS.128 R4, [0x31b0] ;  /* 0x0031b000ff047984 */ /* 0x000f220000000c00 */
[----:B------:R-:W-:Y:S02]  /*28c10*/  FFMA R38, R29, R38, R36 ;  /* 0x000000261d267223 */ /* 0x000fe40000000024 */
[C---:B------:R-:W-:Y:S02]  /*28c20*/  FFMA R49, R26.reuse, R49, R48 ;  /* 0x000000311a317223 */ /* 0x040fe40000000030 */
[----:B------:R-:W-:Y:S02]  /*28c30*/  FFMA R40, R26, R41, R40 ;  /* 0x000000291a287223 */ /* 0x000fe40000000028 */
[C---:B------:R-:W-:Y:S01]  /*28c40*/  FFMA R61, R30.reuse, R11, R8 ;  /* 0x0000000b1e3d7223 */ /* 0x040fe20000000008 */
[----:B------:R-:W-:Y:S01]  /*28c50*/  @!P0 SHF.R.U32.HI R8, RZ, 0x3, R3 ;  /* 0x00000003ff088819 */ /* 0x000fe20000011603 */
[----:B------:R-:W-:-:S02]  /*28c60*/  FFMA R65, R30, R23, R20 ;  /* 0x000000171e417223 */ /* 0x000fc40000000014 */
[----:B------:R-:W4:Y:S01]  /*28c70*/  LDS.128 R20, [0x3210] ;  /* 0x00321000ff147984 */ /* 0x000f220000000c00 */
[C---:B------:R-:W-:Y:S01]  /*28c80*/  FFMA R49, R29.reuse, R50, R49 ;  /* 0x000000321d317223 */ /* 0x040fe20000000031 */
[----:B------:R-:W-:Y:S01]  /*28c90*/  @!P0 SHF.L.U32 R8, R8, 0x9, RZ ;  /* 0x0000000908088819 */ /* 0x000fe200000006ff */
[----:B------:R-:W-:Y:S01]  /*28ca0*/  FFMA R40, R29, R42, R40 ;  /* 0x0000002a1d287223 */ /* 0x000fe20000000028 */
[----:B------:R-:W-:Y:S01]  /*28cb0*/  @!P0 LOP3.LUT R29, R3, 0x7, RZ, 0xc0, !PT ;  /* 0x00000007031d8812 */ /* 0x000fe200078ec0ff */
[C---:B------:R-:W-:Y:S02]  /*28cc0*/  FFMA R77, R30.reuse, R47, R44 ;  /* 0x0000002f1e4d7223 */ /* 0x040fe4000000002c */
[----:B------:R-:W-:Y:S01]  /*28cd0*/  FFMA R48, R30, R39, R38 ;  /* 0x000000271e307223 */ /* 0x000fe20000000026 */
[----:B------:R-:W5:Y:S01]  /*28ce0*/  LDS.128 R44, [0x3130] ;  /* 0x00313000ff2c7984 */ /* 0x000f620000000c00 */
[----:B--2---:R-:W-:-:S03]  /*28cf0*/  FFMA R12, R12, R25, R59 ;  /* 0x000000190c0c7223 */ /* 0x004fc6000000003b */
[----:B------:R-:W2:Y:S01]  /*28d00*/  LDS.128 R36, [0x3230] ;  /* 0x00323000ff247984 */ /* 0x000ea20000000c00 */
[----:B------:R-:W-:Y:S01]  /*28d10*/  @!P0 LOP3.LUT R29, R8, 0xfffffe00, R29, 0xe2, !PT ;  /* 0xfffffe00081d8812 */ /* 0x000fe200078ee21d */
[----:B------:R-:W-:Y:S01]  /*28d20*/  FFMA R12, R82, R13, R12 ;  /* 0x0000000d520c7223 */ /* 0x000fe2000000000c */
[----:B------:R-:W-:-:S03]  /*28d30*/  @!P0 SHF.L.U32 R8, R2, 0xc, RZ ;  /* 0x0000000c02088819 */ /* 0x000fc600000006ff */
[----:B0-----:R-:W-:Y:S01]  /*28d40*/  FFMA R12, R27, R14, R12 ;  /* 0x0000000e1b0c7223 */ /* 0x001fe2000000000c */
[----:B------:R-:W-:Y:S02]  /*28d50*/  @!P0 LOP3.LUT R14, R8, 0xffffe000, RZ, 0xc0, !PT ;  /* 0xffffe000080e8812 */ /* 0x000fe400078ec0ff */
[----:B------:R-:W0:Y:S01]  /*28d60*/  LDS.128 R8, [0x32b0] ;  /* 0x0032b000ff087984 */ /* 0x000e220000000c00 */
[----:B-1----:R-:W-:Y:S01]  /*28d70*/  FFMA R16, R25, R16, R52 ;  /* 0x0000001019107223 */ /* 0x002fe20000000034 */
[----:B------:R-:W-:Y:S01]  /*28d80*/  @!P0 IADD3 R29, R29, 0x1b0, R14 ;  /* 0x000001b01d1d8810 */ /* 0x000fe20007ffe00e */
[----:B------:R-:W-:Y:S02]  /*28d90*/  FFMA R59, R80, R15, R12 ;  /* 0x0000000f503b7223 */ /* 0x000fe4000000000c */
[----:B------:R-:W1:Y:S01]  /*28da0*/  LDS.128 R12, [0x3150] ;  /* 0x00315000ff0c7984 */ /* 0x000e620000000c00 */
[----:B---3--:R-:W-:Y:S02]  /*28db0*/  FFMA R32, R25, R32, R57 ;  /* 0x0000002019207223 */ /* 0x008fe40000000039 */
[----:B------:R-:W-:-:S02]  /*28dc0*/  FFMA R16, R82, R17, R16 ;  /* 0x0000001152107223 */ /* 0x000fc40000000010 */
[----:B------:R-:W-:Y:S02]  /*28dd0*/  FFMA R32, R82, R33, R32 ;  /* 0x0000002152207223 */ /* 0x000fe40000000020 */
[----:B------:R-:W-:Y:S01]  /*28de0*/  FFMA R16, R27, R18, R16 ;  /* 0x000000121b107223 */ /* 0x000fe20000000010 */
[----:B------:R-:W-:Y:S01]  /*28df0*/  IADD3 R33, R81, 0x52b00, RZ ;  /* 0x00052b0051217810 */ /* 0x000fe20007ffe0ff */
[----:B------:R-:W-:Y:S02]  /*28e00*/  FFMA R32, R27, R34, R32 ;  /* 0x000000221b207223 */ /* 0x000fe40000000020 */
[----:B------:R-:W-:Y:S02]  /*28e10*/  FFMA R67, R80, R19, R16 ;  /* 0x0000001350437223 */ /* 0x000fe40000000010 */
[----:B------:R-:W4:Y:S02]  /*28e20*/  LDS.128 R16, [0x31d0] ;  /* 0x0031d000ff107984 */ /* 0x000f240000000c00 */
[----:B----4-:R-:W-:-:S02]  /*28e30*/  FFMA R4, R25, R4, R53 ;  /* 0x0000000419047223 */ /* 0x010fc40000000035 */
[----:B------:R-:W-:Y:S02]  /*28e40*/  FFMA R53, R80, R35, R32 ;  /* 0x0000002350357223 */ /* 0x000fe40000000020 */
[----:B------:R-:W-:-:S04]  /*28e50*/  @!P0 IMAD.WIDE R34, R29, R0, c[0x0][0x168] ;  /* 0x00005a001d228625 */ /* 0x000fc800078e0200 */
[----:B------:R-:W-:Y:S01]  /*28e60*/  IMAD.WIDE R32, R33, R0, c[0x0][0x160] ;  /* 0x0000580021207625 */ /* 0x000fe200078e0200 */
[----:B------:R4:W3:Y:S03]  /*28e70*/  @!P0 LDG.E.CONSTANT R26, [R34.64] ;  /* 0x00000004221a8981 */ /* 0x0008e6000c1e9900 */
[----:B------:R-:W-:Y:S01]  /*28e80*/  FFMA R20, R25, R20, R68 ;  /* 0x0000001419147223 */ /* 0x000fe20000000044 */
[----:B------:R4:W3:Y:S01]  /*28e90*/  LDG.E.CONSTANT R76, [R32.64] ;  /* 0x00000004204c7981 */ /* 0x0008e2000c1e9900 */
[----:B------:R-:W-:Y:S02]  /*28ea0*/  FFMA R5, R82, R5, R4 ;  /* 0x0000000552057223 */ /* 0x000fe40000000004 */
[C---:B------:R-:W-:Y:S01]  /*28eb0*/  FFMA R71, R30.reuse, R51, R49 ;  /* 0x000000331e477223 */ /* 0x040fe20000000031 */
[----:B------:R4:W3:Y:S01]  /*28ec0*/  LDG.E.CONSTANT R68, [R32.64+0x1880] ;  /* 0x0018800420447981 */ /* 0x0008e2000c1e9900 */
[----:B------:R-:W-:-:S02]  /*28ed0*/  FFMA R75, R30, R43, R40 ;  /* 0x0000002b1e4b7223 */ /* 0x000fc40000000028 */
[C---:B-----5:R-:W-:Y:S01]  /*28ee0*/  FFMA R44, R25.reuse, R44, R70 ;  /* 0x0000002c192c7223 */ /* 0x060fe20000000046 */
[----:B------:R4:W5:Y:S01]  /*28ef0*/  LDG.E.CONSTANT R66, [R32.64+0x24c0] ;  /* 0x0024c00420427981 */ /* 0x000962000c1e9900 */
[----:B--2---:R-:W-:Y:S02]  /*28f00*/  FFMA R36, R25, R36, R54 ;  /* 0x0000002419247223 */ /* 0x004fe40000000036 */
[----:B------:R-:W-:Y:S01]  /*28f10*/  FFMA R20, R82, R21, R20 ;  /* 0x0000001552147223 */ /* 0x000fe20000000014 */
[----:B------:R4:W2:Y:S01]  /*28f20*/  LDG.E.CONSTANT R70, [R32.64+0xc40] ;  /* 0x000c400420467981 */ /* 0x0008a2000c1e9900 */
[----:B------:R-:W-:-:S03]  /*28f30*/  FFMA R5, R27, R6, R5 ;  /* 0x000000061b057223 */ /* 0x000fc60000000005 */
[----:B------:R4:W2:Y:S04]  /*28f40*/  LDG.E.CONSTANT R64, [R32.64+0x3100] ;  /* 0x0031000420407981 */ /* 0x0008a8000c1e9900 */
[----:B------:R4:W2:Y:S04]  /*28f50*/  LDG.E.CONSTANT R54, [R32.64+0x3d40] ;  /* 0x003d400420367981 */ /* 0x0008a8000c1e9900 */
[----:B------:R4:W2:Y:S04]  /*28f60*/  LDG.E.CONSTANT R52, [R32.64+0x4980] ;  /* 0x0049800420347981 */ /* 0x0008a8000c1e9900 */
[----:B------:R4:W2:Y:S01]  /*28f70*/  LDG.E.CONSTANT R30, [R32.64+0x55c0] ;  /* 0x0055c004201e7981 */ /* 0x0008a2000c1e9900 */
[----:B------:R-:W-:-:S02]  /*28f80*/  FFMA R20, R27, R22, R20 ;  /* 0x000000161b147223 */ /* 0x000fc40000000014 */
[----:B------:R-:W-:Y:S01]  /*28f90*/  FFMA R73, R80, R7, R5 ;  /* 0x0000000750497223 */ /* 0x000fe20000000005 */
[----:B------:R-:W4:Y:S01]  /*28fa0*/  LDS.128 R40, [0x32d0] ;  /* 0x0032d000ff287984 */ /* 0x000f220000000c00 */
[----:B0-----:R-:W-:-:S03]  /*28fb0*/  FFMA R8, R25, R8, R63 ;  /* 0x0000000819087223 */ /* 0x001fc6000000003f */
[----:B------:R-:W0:Y:S01]  /*28fc0*/  LDS.128 R4, [0x3170] ;  /* 0x00317000ff047984 */ /* 0x000e220000000c00 */
[----:B------:R-:W-:-:S03]  /*28fd0*/  FFMA R69, R80, R23, R20 ;  /* 0x0000001750457223 */ /* 0x000fc60000000014 */
[----:B------:R-:W0:Y:S01]  /*28fe0*/  LDS.128 R20, [0x3250] ;  /* 0x00325000ff147984 */ /* 0x000e220000000c00 */
[----:B------:R-:W-:Y:S02]  /*28ff0*/  FFMA R8, R82, R9, R8 ;  /* 0x0000000952087223 */ /* 0x000fe40000000008 */
[----:B-1----:R-:W-:Y:S01]  /*29000*/  FFMA R12, R25, R12, R55 ;  /* 0x0000000c190c7223 */ /* 0x002fe20000000037 */
[----:B----4-:R-:W-:Y:S01]  /*29010*/  LDS.128 R32, [0x32f0] ;  /* 0x0032f000ff207984 */ /* 0x010fe20000000c00 */
[----:B------:R-:W-:-:S04]  /*29020*/  FFMA R8, R27, R10, R8 ;  /* 0x0000000a1b087223 */ /* 0x000fc80000000008 */
[----:B------:R-:W-:Y:S02]  /*29030*/  FFMA R55, R80, R11, R8 ;  /* 0x0000000b50377223 */ /* 0x000fe40000000008 */
[----:B------:R-:W1:Y:S01]  /*29040*/  LDS.128 R8, [0x31f0] ;  /* 0x0031f000ff087984 */ /* 0x000e620000000c00 */
[----:B------:R-:W-:-:S04]  /*29050*/  FFMA R12, R82, R13, R12 ;  /* 0x0000000d520c7223 */ /* 0x000fc8000000000c */
[----:B------:R-:W-:Y:S02]  /*29060*/  FFMA R12, R27, R14, R12 ;  /* 0x0000000e1b0c7223 */ /* 0x000fe4000000000c */
[C---:B------:R-:W-:Y:S02]  /*29070*/  FFMA R16, R25.reuse, R16, R65 ;  /* 0x0000001019107223 */ /* 0x040fe40000000041 */
[----:B------:R-:W-:Y:S02]  /*29080*/  FFMA R65, R80, R15, R12 ;  /* 0x0000000f50417223 */ /* 0x000fe4000000000c */
[----:B------:R-:W4:Y:S01]  /*29090*/  LDS.128 R12, [0x3270] ;  /* 0x00327000ff0c7984 */ /* 0x000f220000000c00 */
[C---:B------:R-:W-:Y:S02]  /*290a0*/  FFMA R16, R82.reuse, R17, R16 ;  /* 0x0000001152107223 */ /* 0x040fe40000000010 */
[----:B------:R-:W-:Y:S01]  /*290b0*/  FFMA R36, R82, R37, R36 ;  /* 0x0000002552247223 */ /* 0x000fe20000000024 */
[----:B------:R-:W-:Y:S06]  /*290c0*/  BAR.SYNC 0x0 ;  /* 0x0000000000007b1d */ /* 0x000fec0000000000 */
[----:B------:R-:W-:-:S02]  /*290d0*/  FFMA R31, R25, R40, R31 ;  /* 0x00000028191f7223 */ /* 0x000fc4000000001f */
[C---:B0-----:R-:W-:Y:S02]  /*290e0*/  FFMA R4, R25.reuse, R4, R48 ;  /* 0x0000000419047223 */ /* 0x041fe40000000030 */
[C---:B------:R-:W-:Y:S02]  /*290f0*/  FFMA R31, R82.reuse, R41, R31 ;  /* 0x00000029521f7223 */ /* 0x040fe4000000001f */
[----:B------:R-:W-:Y:S02]  /*29100*/  FFMA R20, R25, R20, R77 ;  /* 0x0000001419147223 */ /* 0x000fe4000000004d */
[----:B------:R-:W-:Y:S02]  /*29110*/  FFMA R18, R27, R18, R16 ;  /* 0x000000121b127223 */ /* 0x000fe40000000010 */
[C---:B------:R-:W-:Y:S01]  /*29120*/  FFMA R4, R82.reuse, R5, R4 ;  /* 0x0000000552047223 */ /* 0x040fe20000000004 */
[----:B------:R-:W-:Y:S01]  /*29130*/  @!P0 STS [R3.X4+0x3100], R78 ;  /* 0x0031004e03008388 */ /* 0x000fe20000004800 */
[----:B------:R-:W-:-:S02]  /*29140*/  FFMA R20, R82, R21, R20 ;  /* 0x0000001552147223 */ /* 0x000fc40000000014 */
[----:B------:R-:W-:Y:S01]  /*29150*/  FFMA R44, R82, R45, R44 ;  /* 0x0000002d522c7223 */ /* 0x000fe2000000002c */
[----:B------:R0:W-:Y:S01]  /*29160*/  STS [R3.X4], R74 ;  /* 0x0000004a03007388 */ /* 0x0001e20000004800 */
[C---:B------:R-:W-:Y:S02]  /*29170*/  FFMA R6, R27.reuse, R6, R4 ;  /* 0x000000061b067223 */ /* 0x040fe40000000004 */
[C---:B------:R-:W-:Y:S01]  /*29180*/  FFMA R42, R27.reuse, R42, R31 ;  /* 0x0000002a1b2a7223 */ /* 0x040fe2000000001f */
[----:B------:R-:W-:Y:S01]  /*29190*/  STS [R3.X4+0x620], R72 ;  /* 0x0006204803007388 */ /* 0x000fe20000004800 */
[----:B------:R-:W-:-:S03]  /*291a0*/  FFMA R36, R27, R38, R36 ;  /* 0x000000261b247223 */ /* 0x000fc60000000024 */
[----:B------:R-:W-:Y:S01]  /*291b0*/  STS [R3.X4+0xc40], R62 ;  /* 0x000c403e03007388 */ /* 0x000fe20000004800 */
[----:B0-----:R-:W-:-:S03]  /*291c0*/  FFMA R74, R80, R19, R18 ;  /* 0x00000013504a7223 */ /* 0x001fc60000000012 */
[----:B------:R-:W-:Y:S01]  /*291d0*/  STS [R3.X4+0x1260], R60 ;  /* 0x0012603c03007388 */ /* 0x000fe20000004800 */
[----:B------:R-:W-:-:S03]  /*291e0*/  FFMA R20, R27, R22, R20 ;  /* 0x000000161b147223 */ /* 0x000fc60000000014 */
        /* <DEDUP_REMOVED lines=9> */
[----:B-1----:R-:W-:-:S03]  /*29280*/  FFMA R8, R25, R8, R61 ;  /* 0x0000000819087223 */ /* 0x002fc6000000003d */
[----:B------:R-:W1:Y:S01]  /*29290*/  LDS R58, [R3.X4+0x620] ;  /* 0x00062000033a7984 */ /* 0x000e620000004800 */
[----:B------:R-:W-:-:S03]  /*292a0*/  FFMA R63, R80, R39, R36 ;  /* 0x00000027503f7223 */ /* 0x000fc60000000024 */
[----:B------:R-:W1:Y:S01]  /*292b0*/  LDS.128 R4, [0x3220] ;  /* 0x00322000ff047984 */ /* 0x000e620000000c00 */
[C---:B------:R-:W-:Y:S02]  /*292c0*/  FFMA R72, R80.reuse, R23, R20 ;  /* 0x0000001750487223 */ /* 0x040fe40000000014 */
[C---:B------:R-:W-:Y:S01]  /*292d0*/  FFMA R62, R80.reuse, R43, R42 ;  /* 0x0000002b503e7223 */ /* 0x040fe2000000002a */
[----:B------:R-:W1:Y:S01]  /*292e0*/  LDS.128 R36, [0x3100] ;  /* 0x00310000ff247984 */ /* 0x000e620000000c00 */
[----:B------:R-:W-:-:S03]  /*292f0*/  FFMA R57, R80, R47, R44 ;  /* 0x0000002f50397223 */ /* 0x000fc6000000002c */
[----:B------:R-:W1:Y:S01]  /*29300*/  LDS.128 R20, [0x3280] ;  /* 0x00328000ff147984 */ /* 0x000e620000000c00 */
[----:B------:R-:W-:-:S03]  /*29310*/  FFMA R8, R82, R9, R8 ;  /* 0x0000000952087223 */ /* 0x000fc60000000008 */
[----:B------:R-:W1:Y:S04]  /*29320*/  LDS.128 R40, [0x31a0] ;  /* 0x0031a000ff287984 */ /* 0x000e680000000c00 */
[----:B------:R-:W1:Y:S04]  /*29330*/  LDS.128 R44, [0x3200] ;  /* 0x00320000ff2c7984 */ /* 0x000e680000000c00 */
[----:B------:R-:W1:Y:S01]  /*29340*/  LDS R29, [R3.X4+0xc40] ;  /* 0x000c4000031d7984 */ /* 0x000e620000004800 */
[----:B------:R-:W-:-:S03]  /*29350*/  FFMA R8, R27, R10, R8 ;  /* 0x0000000a1b087223 */ /* 0x000fc60000000008 */
[----:B------:R-:W1:Y:S04]  /*29360*/  LDS.128 R48, [0x3180] ;  /* 0x00318000ff307984 */ /* 0x000e680000000c00 */
[----:B------:R-:W1:Y:S01]  /*29370*/  LDS R24, [R3.X4+0x1260] ;  /* 0x0012600003187984 */ /* 0x000e620000004800 */
[C---:B----4-:R-:W-:Y:S02]  /*29380*/  FFMA R12, R25.reuse, R12, R71 ;  /* 0x0000000c190c7223 */ /* 0x050fe40000000047 */
[----:B------:R-:W-:Y:S02]  /*29390*/  FFMA R32, R25, R32, R75 ;  /* 0x0000002019207223 */ /* 0x000fe4000000004b */
[----:B------:R-:W-:Y:S02]  /*293a0*/  FFMA R25, R80, R11, R8 ;  /* 0x0000000b50197223 */ /* 0x000fe40000000008 */
[----:B------:R-:W4:Y:S01]  /*293b0*/  LDS.128 R8, [0x32a0] ;  /* 0x0032a000ff087984 */ /* 0x000f220000000c00 */
[----:B0-----:R-:W-:-:S04]  /*293c0*/  FFMA R16, R31, R16, R57 ;  /* 0x000000101f107223 */ /* 0x001fc80000000039 */
[----:B-1----:R-:W-:Y:S02]  /*293d0*/  FFMA R16, R58, R17, R16 ;  /* 0x000000113a107223 */ /* 0x002fe40000000010 */
[C---:B------:R-:W-:Y:S02]  /*293e0*/  FFMA R4, R31.reuse, R4, R63 ;  /* 0x000000041f047223 */ /* 0x040fe4000000003f */
[----:B------:R-:W-:Y:S02]  /*293f0*/  FFMA R36, R36, R31, R59 ;  /* 0x0000001f24247223 */ /* 0x000fe4000000003b */
[----:B------:R-:W-:Y:S02]  /*29400*/  FFMA R4, R58, R5, R4 ;  /* 0x000000053a047223 */ /* 0x000fe40000000004 */
[C---:B------:R-:W-:Y:S02]  /*29410*/  FFMA R20, R31.reuse, R20, R53 ;  /* 0x000000141f147223 */ /* 0x040fe40000000035 */
[----:B------:R-:W-:-:S02]  /*29420*/  FFMA R40, R31, R40, R73 ;  /* 0x000000281f287223 */ /* 0x000fc40000000049 */
[----:B------:R-:W-:Y:S02]  /*29430*/  FFMA R44, R31, R44, R69 ;  /* 0x0000002c1f2c7223 */ /* 0x000fe40000000045 */
[----:B------:R-:W-:Y:S02]  /*29440*/  FFMA R16, R29, R18, R16 ;  /* 0x000000121d107223 */ /* 0x000fe40000000010 */
[C---:B------:R-:W-:Y:S02]  /*29450*/  FFMA R12, R82.reuse, R13, R12 ;  /* 0x0000000d520c7223 */ /* 0x040fe4000000000c */
[----:B------:R-:W-:Y:S02]  /*29460*/  FFMA R32, R82, R33, R32 ;  /* 0x0000002152207223 */ /* 0x000fe40000000020 */
[C---:B------:R-:W-:Y:S02]  /*29470*/  FFMA R36, R58.reuse, R37, R36 ;  /* 0x000000253a247223 */ /* 0x040fe40000000024 */
[----:B------:R-:W-:-:S02]  /*29480*/  FFMA R20, R58, R21, R20 ;  /* 0x000000153a147223 */ /* 0x000fc40000000014 */
[C---:B------:R-:W-:Y:S02]  /*29490*/  FFMA R40, R58.reuse, R41, R40 ;  /* 0x000000293a287223 */ /* 0x040fe40000000028 */
[----:B------:R-:W-:Y:S02]  /*294a0*/  FFMA R48, R31, R48, R67 ;  /* 0x000000301f307223 */ /* 0x000fe40000000043 */
[----:B------:R-:W-:Y:S02]  /*294b0*/  FFMA R44, R58, R45, R44 ;  /* 0x0000002d3a2c7223 */ /* 0x000fe4000000002c */
[----:B------:R-:W-:Y:S02]  /*294c0*/  FFMA R4, R29, R6, R4 ;  /* 0x000000061d047223 */ /* 0x000fe40000000004 */
[----:B------:R-:W-:Y:S02]  /*294d0*/  FFMA R61, R24, R19, R16 ;  /* 0x00000013183d7223 */ /* 0x000fe40000000010 */
[----:B------:R-:W0:Y:S01]  /*294e0*/  LDS.128 R16, [0x31e0] ;  /* 0x0031e000ff107984 */ /* 0x000e220000000c00 */
[----:B------:R-:W-:-:S02]  /*294f0*/  FFMA R12, R27, R14, R12 ;  /* 0x0000000e1b0c7223 */ /* 0x000fc4000000000c */
[----:B------:R-:W-:Y:S02]  /*29500*/  FFMA R32, R27, R34, R32 ;  /* 0x000000221b207223 */ /* 0x000fe40000000020 */
[C---:B------:R-:W-:Y:S01]  /*29510*/  FFMA R36, R29.reuse, R38, R36 ;  /* 0x000000261d247223 */ /* 0x040fe20000000024 */
[----:B------:R-:W-:Y:S01]  /*29520*/  LDS R27, [R3.X4+0x1880] ;  /* 0x00188000031b7984 */ /* 0x000fe20000004800 */
[C---:B------:R-:W-:Y:S02]  /*29530*/  FFMA R20, R29.reuse, R22, R20 ;  /* 0x000000161d147223 */ /* 0x040fe40000000014 */
[C---:B------:R-:W-:Y:S02]  /*29540*/  FFMA R40, R29.reuse, R42, R40 ;  /* 0x0000002a1d287223 */ /* 0x040fe40000000028 */
[----:B------:R-:W-:Y:S02]  /*29550*/  FFMA R48, R58, R49, R48 ;  /* 0x000000313a307223 */ /* 0x000fe40000000030 */
[----:B------:R-:W-:-:S02]  /*29560*/  FFMA R28, R29, R46, R44 ;  /* 0x0000002e1d1c7223 */ /* 0x000fc4000000002c */
[----:B------:R-:W-:Y:S02]  /*29570*/  FFMA R49, R24, R7, R4 ;  /* 0x0000000718317223 */ /* 0x000fe40000000004 */
[----:B------:R-:W1:Y:S01]  /*29580*/  LDS.128 R4, [0x3260] ;  /* 0x00326000ff047984 */ /* 0x000e620000000c00 */
[C---:B------:R-:W-:Y:S02]  /*29590*/  FFMA R56, R80.reuse, R15, R12 ;  /* 0x0000000f50387223 */ /* 0x040fe4000000000c */
[----:B----4-:R-:W-:Y:S01]  /*295a0*/  FFMA R8, R31, R8, R55 ;  /* 0x000000081f087223 */ /* 0x010fe20000000037 */
[----:B------:R-:W4:Y:S01]  /*295b0*/  LDS.128 R12, [0x3140] ;  /* 0x00314000ff0c7984 */ /* 0x000f220000000c00 */
[----:B------:R-:W-:Y:S02]  /*295c0*/  FFMA R80, R80, R35, R32 ;  /* 0x0000002350507223 */ /* 0x000fe40000000020 */
[C---:B------:R-:W-:Y:S01]  /*295d0*/  FFMA R53, R24.reuse, R39, R36 ;  /* 0x0000002718357223 */ /* 0x040fe20000000024 */
[----:B------:R-:W4:Y:S01]  /*295e0*/  LDS.128 R32, [0x31c0] ;  /* 0x0031c000ff207984 */ /* 0x000f220000000c00 */
[----:B------:R-:W-:-:S02]  /*295f0*/  FFMA R28, R24, R47, R28 ;  /* 0x0000002f181c7223 */ /* 0x000fc4000000001c */
[C---:B------:R-:W-:Y:S01]  /*29600*/  FFMA R57, R24.reuse, R23, R20 ;  /* 0x0000001718397223 */ /* 0x040fe20000000014 */
[----:B------:R-:W4:Y:S01]  /*29610*/  LDS.128 R44, [0x3240] ;  /* 0x00324000ff2c7984 */ /* 0x000f220000000c00 */
[----:B------:R-:W-:-:S03]  /*29620*/  FFMA R55, R24, R43, R40 ;  /* 0x0000002b18377223 */ /* 0x000fc60000000028 */
[----:B------:R-:W4:Y:S04]  /*29630*/  LDS.128 R36, [0x32c0] ;  /* 0x0032c000ff247984 */ /* 0x000f280000000c00 */
[----:B------:R-:W4:Y:S04]  /*29640*/  LDS.128 R20, [0x3160] ;  /* 0x00316000ff147984 */ /* 0x000f280000000c00 */
[----:B------:R-:W3:Y:S01]  /*29650*/  LDS.128 R40, [0x32e0] ;  /* 0x0032e000ff287984 */ /* 0x000ee20000000c00 */
[----:B------:R-:W-:-:S04]  /*29660*/  FFMA R8, R58, R9, R8 ;  /* 0x000000093a087223 */ /* 0x000fc80000000008 */
[----:B------:R-:W-:-:S04]  /*29670*/  FFMA R10, R29, R10, R8 ;  /* 0x0000000a1d0a7223 */ /* 0x000fc80000000008 */
[----:B------:R-:W-:Y:S02]  /*29680*/  FFMA R67, R24, R11, R10 ;  /* 0x0000000b18437223 */ /* 0x000fe4000000000a */
[----:B------:R-:W2:Y:S01]  /*29690*/  LDS.128 R8, [0x3190] ;  /* 0x00319000ff087984 */ /* 0x000ea20000000c00 */
[----:B0-----:R-:W-:Y:S02]  /*296a0*/  FFMA R16, R31, R16, R25 ;  /* 0x000000101f107223 */ /* 0x001fe40000000019 */
[----:B------:R-:W-:Y:S01]  /*296b0*/  FFMA R48, R29, R50, R48 ;  /* 0x000000321d307223 */ /* 0x000fe20000000030 */
[----:B------:R-:W-:Y:S01]  /*296c0*/  LDS R25, [R3.X4+0x24c0] ;  /* 0x0024c00003197984 */ /* 0x000fe20000004800 */
[----:B------:R-:W-:Y:S02]  /*296d0*/  FFMA R16, R58, R17, R16 ;  /* 0x000000113a107223 */ /* 0x000fe40000000010 */
[C---:B-1----:R-:W-:Y:S01]  /*296e0*/  FFMA R4, R31.reuse, R4, R56 ;  /* 0x000000041f047223 */ /* 0x042fe20000000038 */
[----:B------:R-:W0:Y:S01]  /*296f0*/  LDS R50, [R3.X4+0x1ea0] ;  /* 0x001ea00003327984 */ /* 0x000e220000004800 */
[----:B----4-:R-:W-:-:S02]  /*29700*/  FFMA R12, R31, R12, R65 ;  /* 0x0000000c1f0c7223 */ /* 0x010fc40000000041 */
[----:B------:R-:W-:Y:S02]  /*29710*/  FFMA R16, R29, R18, R16 ;  /* 0x000000121d107223 */ /* 0x000fe40000000010 */
[C---:B------:R-:W-:Y:S02]  /*29720*/  FFMA R32, R31.reuse, R32, R74 ;  /* 0x000000201f207223 */ /* 0x040fe4000000004a */
[----:B------:R-:W-:Y:S02]  /*29730*/  FFMA R4, R58, R5, R4 ;  /* 0x000000053a047223 */ /* 0x000fe40000000004 */
[C---:B------:R-:W-:Y:S02]  /*29740*/  FFMA R44, R31.reuse, R44, R72 ;  /* 0x0000002c1f2c7223 */ /* 0x040fe40000000048 */
[C---:B------:R-:W-:Y:S02]  /*29750*/  FFMA R36, R31.reuse, R36, R62 ;  /* 0x000000241f247223 */ /* 0x040fe4000000003e */
[----:B------:R-:W-:-:S02]  /*29760*/  FFMA R20, R31, R20, R60 ;  /* 0x000000141f147223 */ /* 0x000fc4000000003c */
[----:B---3--:R-:W-:Y:S02]  /*29770*/  FFMA R40, R31, R40, R80 ;  /* 0x000000281f287223 */ /* 0x008fe40000000050 */
[C---:B------:R-:W-:Y:S02]  /*29780*/  FFMA R12, R58.reuse, R13, R12 ;  /* 0x0000000d3a0c7223 */ /* 0x040fe4000000000c */
[C---:B------:R-:W-:Y:S02]  /*29790*/  FFMA R32, R58.reuse, R33, R32 ;  /* 0x000000213a207223 */ /* 0x040fe40000000020 */
[C---:B------:R-:W-:Y:S02]  /*297a0*/  FFMA R44, R58.reuse, R45, R44 ;  /* 0x0000002d3a2c7223 */ /* 0x040fe4000000002c */
[C---:B------:R-:W-:Y:S02]  /*297b0*/  FFMA R36, R58.reuse, R37, R36 ;  /* 0x000000253a247223 */ /* 0x040fe40000000024 */
[----:B------:R-:W-:-:S02]  /*297c0*/  FFMA R20, R58, R21, R20 ;  /* 0x000000153a147223 */ /* 0x000fc40000000014 */
[----:B------:R-:W-:Y:S01]  /*297d0*/  FFMA R40, R58, R41, R40 ;  /* 0x000000293a287223 */ /* 0x000fe20000000028 */
[----:B------:R-:W-:Y:S01]  /*297e0*/  @!P0 SHF.R.U32.HI R5, RZ, 0x3, R3 ;  /* 0x00000003ff058819 */ /* 0x000fe20000011603 */
[C---:B------:R-:W-:Y:S02]  /*297f0*/  FFMA R4, R29.reuse, R6, R4 ;  /* 0x000000061d047223 */ /* 0x040fe40000000004 */
[----:B------:R-:W-:Y:S02]  /*29800*/  FFMA R31, R24, R19, R16 ;  /* 0x00000013181f7223 */ /* 0x000fe40000000010 */
[----:B------:R-:W1:Y:S01]  /*29810*/  LDS.128 R16, [0x31b0] ;  /* 0x0031b000ff107984 */ /* 0x000e620000000c00 */
[C---:B------:R-:W-:Y:S02]  /*29820*/  FFMA R12, R29.reuse, R14, R12 ;  /* 0x0000000e1d0c7223 */ /* 0x040fe4000000000c */
[C---:B------:R-:W-:Y:S02]  /*29830*/  FFMA R32, R29.reuse, R34, R32 ;  /* 0x000000221d207223 */ /* 0x040fe40000000020 */
[----:B------:R-:W-:-:S02]  /*29840*/  FFMA R44, R29, R46, R44 ;  /* 0x0000002e1d2c7223 */ /* 0x000fc4000000002c */
[C---:B------:R-:W-:Y:S02]  /*29850*/  FFMA R36, R29.reuse, R38, R36 ;  /* 0x000000261d247223 */ /* 0x040fe40000000024 */
[C---:B------:R-:W-:Y:S02]  /*29860*/  FFMA R22, R29.reuse, R22, R20 ;  /* 0x000000161d167223 */ /* 0x040fe40000000014 */
[----:B------:R-:W-:Y:S01]  /*29870*/  FFMA R42, R29, R42, R40 ;  /* 0x0000002a1d2a7223 */ /* 0x000fe20000000028 */
[----:B------:R-:W-:Y:S01]  /*29880*/  @!P0 SHF.L.U32 R5, R5, 0x9, RZ ;  /* 0x0000000905058819 */ /* 0x000fe200000006ff */
[----:B------:R-:W-:Y:S01]  /*29890*/  FFMA R29, R24, R7, R4 ;  /* 0x00000007181d7223 */ /* 0x000fe20000000004 */
[----:B------:R-:W-:Y:S01]  /*298a0*/  @!P0 SHF.L.U32 R4, R2, 0xc, RZ ;  /* 0x0000000c02048819 */ /* 0x000fe200000006ff */
[----:B------:R-:W-:Y:S01]  /*298b0*/  FFMA R51, R24, R51, R48 ;  /* 0x0000003318337223 */ /* 0x000fe20000000030 */
[----:B------:R-:W-:Y:S01]  /*298c0*/  @!P0 LOP3.LUT R40, R3, 0x7, RZ, 0xc0, !PT ;  /* 0x0000000703288812 */ /* 0x000fe200078ec0ff */
[----:B------:R-:W3:Y:S02]  /*298d0*/  LDS R48, [R3.X4+0x2ae0] ;  /* 0x002ae00003307984 */ /* 0x000ee40000004800 */
[----:B--2---:R-:W-:Y:S01]  /*298e0*/  FFMA R8, R27, R8, R51 ;  /* 0x000000081b087223 */ /* 0x004fe20000000033 */
[----:B------:R-:W-:-:S02]  /*298f0*/  @!P0 LOP3.LUT R40, R5, 0xfffffe00, R40, 0xe2, !PT ;  /* 0xfffffe0005288812 */ /* 0x000fc400078ee228 */
[----:B------:R-:W-:Y:S02]  /*29900*/  @!P0 LOP3.LUT R51, R4, 0xffffe000, RZ, 0xc0, !PT ;  /* 0xffffe00004338812 */ /* 0x000fe400078ec0ff */
[----:B------:R-:W2:Y:S01]  /*29910*/  LDS.128 R4, [0x3230] ;  /* 0x00323000ff047984 */ /* 0x000ea20000000c00 */
[----:B------:R-:W-:Y:S01]  /*29920*/  FFMA R69, R24, R43, R42 ;  /* 0x0000002b18457223 */ /* 0x000fe2000000002a */
[----:B------:R-:W-:Y:S02]  /*29930*/  @!P0 IADD3 R51, R40, 0x1b8, R51 ;  /* 0x000001b828338810 */ /* 0x000fe40007ffe033 */
[----:B------:R-:W4:Y:S01]  /*29940*/  LDS.128 R40, [0x3150] ;  /* 0x00315000ff287984 */ /* 0x000f220000000c00 */
[C---:B------:R-:W-:Y:S02]  /*29950*/  FFMA R65, R24.reuse, R15, R12 ;  /* 0x0000000f18417223 */ /* 0x040fe4000000000c */
[----:B------:R-:W-:Y:S01]  /*29960*/  FFMA R59, R24, R23, R22 ;  /* 0x00000017183b7223 */ /* 0x000fe20000000016 */
[----:B------:R-:W4:Y:S01]  /*29970*/  LDS.128 R12, [0x3110] ;  /* 0x00311000ff0c7984 */ /* 0x000f220000000c00 */
[----:B0-----:R-:W-:-:S03]  /*29980*/  FFMA R8, R50, R9, R8 ;  /* 0x0000000932087223 */ /* 0x001fc60000000008 */
[----:B------:R-:W0:Y:S01]  /*29990*/  LDS.128 R20, [0x32b0] ;  /* 0x0032b000ff147984 */ /* 0x000e220000000c00 */
[----:B-1----:R-:W-:-:S04]  /*299a0*/  FFMA R16, R27, R16, R55 ;  /* 0x000000101b107223 */ /* 0x002fc80000000037 */
[----:B------:R-:W-:Y:S01]  /*299b0*/  FFMA R16, R50, R17, R16 ;  /* 0x0000001132107223 */ /* 0x000fe20000000010 */
[----:B------:R-:W-:-:S03]  /*299c0*/  IADD3 R17, R81, 0x54380, RZ ;  /* 0x0005438051117810 */ /* 0x000fc60007ffe0ff */
[C---:B------:R-:W-:Y:S02]  /*299d0*/  FFMA R18, R25.reuse, R18, R16 ;  /* 0x0000001219127223 */ /* 0x040fe40000000010 */
[----:B------:R-:W-:Y:S02]  /*299e0*/  FFMA R8, R25, R10, R8 ;  /* 0x0000000a19087223 */ /* 0x000fe40000000008 */
[----:B------:R-:W-:-:S04]  /*299f0*/  IMAD.WIDE R16, R17, R0, c[0x0][0x160] ;  /* 0x0000580011107625 */ /* 0x000fc800078e0200 */
[----:B---3--:R-:W-:Y:S01]  /*29a00*/  FFMA R55, R48, R19, R18 ;  /* 0x0000001330377223 */ /* 0x008fe20000000012 */
[----:B------:R1:W3:Y:S01]  /*29a10*/  LDG.E.CONSTANT R78, [R16.64] ;  /* 0x00000004104e7981 */ /* 0x0002e2000c1e9900 */
[----:B--2---:R-:W-:-:S03]  /*29a20*/  FFMA R4, R27, R4, R49 ;  /* 0x000000041b047223 */ /* 0x004fc60000000031 */
[----:B------:R1:W2:Y:S01]  /*29a30*/  LDG.E.CONSTANT R74, [R16.64+0xc40] ;  /* 0x000c4004104a7981 */ /* 0x0002a2000c1e9900 */
[----:B------:R-:W-:-:S03]  /*29a40*/  FFMA R18, R50, R5, R4 ;  /* 0x0000000532127223 */ /* 0x000fc60000000004 */
[----:B------:R1:W2:Y:S01]  /*29a50*/  LDG.E.CONSTANT R72, [R16.64+0x1880] ;  /* 0x0018800410487981 */ /* 0x0002a2000c1e9900 */
[----:B------:R-:W-:-:S03]  /*29a60*/  @!P0 IMAD.WIDE R4, R51, R0, c[0x0][0x168] ;  /* 0x00005a0033048625 */ /* 0x000fc600078e0200 */
[----:B------:R1:W2:Y:S01]  /*29a70*/  LDG.E.CONSTANT R62, [R16.64+0x24c0] ;  /* 0x0024c004103e7981 */ /* 0x0002a2000c1e9900 */
[----:B------:R-:W-:Y:S02]  /*29a80*/  FFMA R75, R24, R39, R36 ;  /* 0x00000027184b7223 */ /* 0x000fe40000000024 */
[----:B------:R-:W-:Y:S01]  /*29a90*/  FFMA R77, R48, R11, R8 ;  /* 0x0000000b304d7223 */ /* 0x000fe20000000008 */
[----:B------:R-:W0:Y:S01]  /*29aa0*/  LDS.128 R36, [0x3290] ;  /* 0x00329000ff247984 */ /* 0x000e220000000c00 */
[C---:B------:R-:W-:Y:S02]  /*29ab0*/  FFMA R63, R24.reuse, R35, R32 ;  /* 0x00000023183f7223 */ /* 0x040fe40000000020 */
[----:B------:R-:W-:Y:S01]  /*29ac0*/  FFMA R71, R24, R47, R44 ;  /* 0x0000002f18477223 */ /* 0x000fe2000000002c */
[----:B------:R-:W5:Y:S04]  /*29ad0*/  LDS.128 R8, [0x31d0] ;  /* 0x0031d000ff087984 */ /* 0x000f680000000c00 */
[----:B------:R-:W5:Y:S04]  /*29ae0*/  LDS.128 R32, [0x3210] ;  /* 0x00321000ff207984 */ /* 0x000f680000000c00 */
[----:B------:R1:W2:Y:S04]  /*29af0*/  LDG.E.CONSTANT R60, [R16.64+0x3100] ;  /* 0x00310004103c7981 */ /* 0x0002a8000c1e9900 */
[----:B------:R1:W2:Y:S04]  /*29b00*/  LDG.E.CONSTANT R58, [R16.64+0x3d40] ;  /* 0x003d4004103a7981 */ /* 0x0002a8000c1e9900 */
[----:B------:R1:W2:Y:S04]  /*29b10*/  LDG.E.CONSTANT R56, [R16.64+0x4980] ;  /* 0x0049800410387981 */ /* 0x0002a8000c1e9900 */
[----:B------:R1:W2:Y:S04]  /*29b20*/  LDG.E.CONSTANT R24, [R16.64+0x55c0] ;  /* 0x0055c00410187981 */ /* 0x0002a8000c1e9900 */
[----:B------:R0:W2:Y:S04]  /*29b30*/  @!P0 LDG.E.CONSTANT R80, [R4.64] ;  /* 0x0000000404508981 */ /* 0x0000a8000c1e9900 */
[----:B------:R-:W5:Y:S01]  /*29b40*/  LDS.128 R44, [0x3130] ;  /* 0x00313000ff2c7984 */ /* 0x000f620000000c00 */
[----:B------:R-:W-:-:S02]  /*29b50*/  FFMA R6, R25, R6, R18 ;  /* 0x0000000619067223 */ /* 0x000fc40000000012 */
[----:B----4-:R-:W-:Y:S01]  /*29b60*/  FFMA R40, R27, R40, R65 ;  /* 0x000000281b287223 */ /* 0x010fe20000000041 */
[----:B-1----:R-:W-:Y:S01]  /*29b70*/  LDS.128 R16, [0x31f0] ;  /* 0x0031f000ff107984 */ /* 0x002fe20000000c00 */
[----:B------:R-:W-:-:S03]  /*29b80*/  FFMA R65, R48, R7, R6 ;  /* 0x0000000730417223 */ /* 0x000fc60000000006 */
[----:B0-----:R-:W0:Y:S01]  /*29b90*/  LDS.128 R4, [0x3170] ;  /* 0x00317000ff047984 */ /* 0x001e220000000c00 */
[----:B------:R-:W-:Y:S02]  /*29ba0*/  FFMA R12, R12, R27, R53 ;  /* 0x0000001b0c0c7223 */ /* 0x000fe40000000035 */
[----:B------:R-:W-:Y:S02]  /*29bb0*/  FFMA R20, R27, R20, R67 ;  /* 0x000000141b147223 */ /* 0x000fe40000000043 */
[C---:B------:R-:W-:Y:S02]  /*29bc0*/  FFMA R12, R50.reuse, R13, R12 ;  /* 0x0000000d320c7223 */ /* 0x040fe4000000000c */
[----:B------:R-:W-:Y:S02]  /*29bd0*/  FFMA R20, R50, R21, R20 ;  /* 0x0000001532147223 */ /* 0x000fe40000000014 */
[C---:B------:R-:W-:Y:S02]  /*29be0*/  FFMA R12, R25.reuse, R14, R12 ;  /* 0x0000000e190c7223 */ /* 0x040fe4000000000c */
[----:B------:R-:W-:-:S02]  /*29bf0*/  FFMA R20, R25, R22, R20 ;  /* 0x0000001619147223 */ /* 0x000fc40000000014 */
[C---:B------:R-:W-:Y:S02]  /*29c00*/  FFMA R36, R27.reuse, R36, R57 ;  /* 0x000000241b247223 */ /* 0x040fe40000000039 */
[C---:B-----5:R-:W-:Y:S02]  /*29c10*/  FFMA R8, R27.reuse, R8, R63 ;  /* 0x000000081b087223 */ /* 0x060fe4000000003f */
[----:B------:R-:W-:Y:S02]  /*29c20*/  FFMA R28, R27, R32, R28 ;  /* 0x000000201b1c7223 */ /* 0x000fe4000000001c */
[C---:B------:R-:W-:Y:S02]  /*29c30*/  FFMA R73, R48.reuse, R15, R12 ;  /* 0x0000000f30497223 */ /* 0x040fe4000000000c */
[----:B------:R-:W-:Y:S01]  /*29c40*/  FFMA R63, R48, R23, R20 ;  /* 0x00000017303f7223 */ /* 0x000fe20000000014 */
[----:B------:R-:W1:Y:S01]  /*29c50*/  LDS.128 R12, [0x3250] ;  /* 0x00325000ff0c7984 */ /* 0x000e620000000c00 */
[----:B------:R-:W-:-:S03]  /*29c60*/  FFMA R36, R50, R37, R36 ;  /* 0x0000002532247223 */ /* 0x000fc60000000024 */
[----:B------:R-:W4:Y:S01]  /*29c70*/  LDS.128 R20, [0x3270] ;  /* 0x00327000ff147984 */ /* 0x000f220000000c00 */
[----:B------:R-:W-:Y:S02]  /*29c80*/  FFMA R28, R50, R33, R28 ;  /* 0x00000021321c7223 */ /* 0x000fe4000000001c */
[C---:B------:R-:W-:Y:S02]  /*29c90*/  FFMA R36, R25.reuse, R38, R36 ;  /* 0x0000002619247223 */ /* 0x040fe40000000024 */
[----:B------:R-:W-:Y:S02]  /*29ca0*/  FFMA R28, R25, R34, R28 ;  /* 0x00000022191c7223 */ /* 0x000fe4000000001c */
[C---:B------:R-:W-:Y:S02]  /*29cb0*/  FFMA R44, R27.reuse, R44, R61 ;  /* 0x0000002c1b2c7223 */ /* 0x040fe4000000003d */
[C---:B------:R-:W-:Y:S02]  /*29cc0*/  FFMA R57, R48.reuse, R35, R28 ;  /* 0x0000002330397223 */ /* 0x040fe4000000001c */
[----:B------:R-:W-:Y:S01]  /*29cd0*/  FFMA R61, R48, R39, R36 ;  /* 0x00000027303d7223 */ /* 0x000fe20000000024 */
[----:B------:R-:W5:Y:S04]  /*29ce0*/  LDS.128 R32, [0x32d0] ;  /* 0x0032d000ff207984 */ /* 0x000f680000000c00 */
[----:B------:R-:W1:Y:S01]  /*29cf0*/  LDS.128 R36, [0x32f0] ;  /* 0x0032f000ff247984 */ /* 0x000e620000000c00 */
[----:B0-----:R-:W-:-:S02]  /*29d00*/  FFMA R4, R27, R4, R59 ;  /* 0x000000041b047223 */ /* 0x001fc4000000003b */
[C---:B------:R-:W-:Y:S01]  /*29d10*/  FFMA R8, R50.reuse, R9, R8 ;  /* 0x0000000932087223 */ /* 0x040fe20000000008 */
[----:B------:R-:W-:Y:S06]  /*29d20*/  BAR.SYNC 0x0 ;  /* 0x0000000000007b1d */ /* 0x000fec0000000000 */
[----:B------:R-:W-:-:S04]  /*29d30*/  FFMA R4, R50, R5, R4 ;  /* 0x0000000532047223 */ /* 0x000fc80000000004 */
[C---:B------:R-:W-:Y:S01]  /*29d40*/  FFMA R4, R25.reuse, R6, R4 ;  /* 0x0000000619047223 */ /* 0x040fe20000000004 */
[----:B------:R-:W-:Y:S01]  /*29d50*/  @!P0 STS [R3.X4+0x3100], R26 ;  /* 0x0031001a03008388 */ /* 0x000fe20000004800 */
[----:B------:R-:W-:-:S03]  /*29d60*/  FFMA R10, R25, R10, R8 ;  /* 0x0000000a190a7223 */ /* 0x000fc60000000008 */
[----:B------:R-:W-:Y:S04]  /*29d70*/  STS [R3.X4], R76 ;  /* 0x0000004c03007388 */ /* 0x000fe80000004800 */
[----:B------:R-:W-:Y:S04]  /*29d80*/  STS [R3.X4+0x620], R70 ;  /* 0x0006204603007388 */ /* 0x000fe80000004800 */
[----:B------:R0:W-:Y:S04]  /*29d90*/  STS [R3.X4+0xc40], R68 ;  /* 0x000c404403007388 */ /* 0x0001e80000004800 */
[----:B------:R-:W-:Y:S04]  /*29da0*/  STS [R3.X4+0x1260], R66 ;  /* 0x0012604203007388 */ /* 0x000fe80000004800 */
[----:B------:R-:W-:Y:S01]  /*29db0*/  STS [R3.X4+0x1880], R64 ;  /* 0x0018804003007388 */ /* 0x000fe20000004800 */
[----:B0-----:R-:W-:-:S03]  /*29dc0*/  FFMA R68, R48, R7, R4 ;  /* 0x0000000730447223 */ /* 0x001fc60000000004 */
[----:B------:R-:W-:Y:S04]  /*29dd0*/  STS [R3.X4+0x1ea0], R54 ;  /* 0x001ea03603007388 */ /* 0x000fe80000004800 */
[----:B------:R-:W-:Y:S04]  /*29de0*/  STS [R3.X4+0x24c0], R52 ;  /* 0x0024c03403007388 */ /* 0x000fe80000004800 */
[----:B------:R-:W-:Y:S04]  /*29df0*/  STS [R3.X4+0x2ae0], R30 ;  /* 0x002ae01e03007388 */ /* 0x000fe80000004800 */
[----:B------:R-:W-:Y:S06]  /*29e00*/  BAR.SYNC 0x0 ;  /* 0x0000000000007b1d */ /* 0x000fec0000000000 */
[----:B------:R-:W-:Y:S01]  /*29e10*/  LDS R49, [R3.X4] ;  /* 0x0000000003317984 */ /* 0x000fe20000004800 */
[----:B-1----:R-:W-:-:S03]  /*29e20*/  FFMA R12, R27, R12, R71 ;  /* 0x0000000c1b0c7223 */ /* 0x002fc60000000047 */
[----:B------:R-:W0:Y:S01]  /*29e30*/  LDS.128 R4, [0x31a0] ;  /* 0x0031a000ff047984 */ /* 0x000e220000000c00 */
[C---:B------:R-:W-:Y:S02]  /*29e40*/  FFMA R16, R27.reuse, R16, R31 ;  /* 0x000000101b107223 */ /* 0x040fe4000000001f */
[----:B----4-:R-:W-:Y:S01]  /*29e50*/  FFMA R20, R27, R20, R29 ;  /* 0x000000141b147223 */ /* 0x010fe2000000001d */
[----:B------:R-:W-:Y:S01]  /*29e60*/  LDS R54, [R3.X4+0x620] ;  /* 0x0006200003367984 */ /* 0x000fe20000004800 */
[----:B------:R-:W-:-:S03]  /*29e70*/  FFMA R67, R48, R11, R10 ;  /* 0x0000000b30437223 */ /* 0x000fc6000000000a */
[----:B------:R-:W1:Y:S01]  /*29e80*/  LDS.128 R28, [0x3200] ;  /* 0x00320000ff1c7984 */ /* 0x000e620000000c00 */
[----:B------:R-:W-:-:S03]  /*29e90*/  FFMA R40, R50, R41, R40 ;  /* 0x0000002932287223 */ /* 0x000fc60000000028 */
[----:B------:R-:W4:Y:S01]  /*29ea0*/  LDS.128 R8, [0x3280] ;  /* 0x00328000ff087984 */ /* 0x000f220000000c00 */
[----:B------:R-:W-:-:S03]  /*29eb0*/  FFMA R13, R50, R13, R12 ;  /* 0x0000000d320d7223 */ /* 0x000fc6000000000c */
[----:B------:R-:W0:Y:S01]  /*29ec0*/  LDS R59, [R3.X4+0xc40] ;  /* 0x000c4000033b7984 */ /* 0x000e220000004800 */
[C---:B------:R-:W-:Y:S02]  /*29ed0*/  FFMA R40, R25.reuse, R42, R40 ;  /* 0x0000002a19287223 */ /* 0x040fe40000000028 */
[----:B------:R-:W-:Y:S01]  /*29ee0*/  FFMA R13, R25, R14, R13 ;  /* 0x0000000e190d7223 */ /* 0x000fe2000000000d */
[----:B------:R-:W0:Y:S01]  /*29ef0*/  LDS R26, [R3.X4+0x1260] ;  /* 0x00126000031a7984 */ /* 0x000e220000004800 */
[----:B------:R-:W-:Y:S02]  /*29f00*/  FFMA R16, R50, R17, R16 ;  /* 0x0000001132107223 */ /* 0x000fe40000000010 */
[C---:B-----5:R-:W-:Y:S01]  /*29f10*/  FFMA R32, R27.reuse, R32, R75 ;  /* 0x000000201b207223 */ /* 0x060fe2000000004b */
[----:B------:R-:W-:Y:S01]  /*29f20*/  LDS R82, [R3.X4+0x1ea0] ;  /* 0x001ea00003527984 */ /* 0x000fe20000004800 */
[----:B------:R-:W-:Y:S02]  /*29f30*/  FFMA R36, R27, R36, R69 ;  /* 0x000000241b247223 */ /* 0x000fe40000000045 */
[----:B------:R-:W-:Y:S01]  /*29f40*/  FFMA R16, R25, R18, R16 ;  /* 0x0000001219107223 */ /* 0x000fe20000000010 */
[----:B------:R-:W-:Y:S01]  /*29f50*/  LDS R76, [R3.X4+0x2ae0] ;  /* 0x002ae000034c7984 */ /* 0x000fe20000004800 */
[----:B------:R-:W-:-:S02]  /*29f60*/  FFMA R51, R48, R43, R40 ;  /* 0x0000002b30337223 */ /* 0x000fc40000000028 */
[----:B------:R-:W-:Y:S01]  /*29f70*/  FFMA R27, R48, R15, R13 ;  /* 0x0000000f301b7223 */ /* 0x000fe2000000000d */
[----:B------:R-:W5:Y:S01]  /*29f80*/  LDS.128 R40, [0x3100] ;  /* 0x00310000ff287984 */ /* 0x000f620000000c00 */
[----:B------:R-:W-:-:S03]  /*29f90*/  FFMA R44, R50, R45, R44 ;  /* 0x0000002d322c7223 */ /* 0x000fc6000000002c */
[----:B------:R-:W5:Y:S01]  /*29fa0*/  LDS.128 R12, [0x3120] ;  /* 0x00312000ff0c7984 */ /* 0x000f620000000c00 */
[C---:B------:R-:W-:Y:S02]  /*29fb0*/  FFMA R33, R50.reuse, R33, R32 ;  /* 0x0000002132217223 */ /* 0x040fe40000000020 */
[C---:B------:R-:W-:Y:S02]  /*29fc0*/  FFMA R20, R50.reuse, R21, R20 ;  /* 0x0000001532147223 */ /* 0x040fe40000000014 */
[----:B------:R-:W-:Y:S02]  /*29fd0*/  FFMA R36, R50, R37, R36 ;  /* 0x0000002532247223 */ /* 0x000fe40000000024 */
[----:B------:R-:W-:Y:S02]  /*29fe0*/  FFMA R50, R48, R19, R16 ;  /* 0x0000001330327223 */ /* 0x000fe40000000010 */
[----:B------:R-:W5:Y:S01]  /*29ff0*/  LDS.128 R16, [0x3220] ;  /* 0x00322000ff107984 */ /* 0x000f620000000c00 */
[----:B------:R-:W-:-:S02]  /*2a000*/  FFMA R44, R25, R46, R44 ;  /* 0x0000002e192c7223 */ /* 0x000fc4000000002c */
[C---:B------:R-:W-:Y:S02]  /*2a010*/  FFMA R33, R25.reuse, R34, R33 ;  /* 0x0000002219217223 */ /* 0x040fe40000000021 */
[C---:B------:R-:W-:Y:S02]  /*2a020*/  FFMA R20, R25.reuse, R22, R20 ;  /* 0x0000001619147223 */ /* 0x040fe40000000014 */
[----:B------:R-:W-:Y:S02]  /*2a030*/  FFMA R36, R25, R38, R36 ;  /* 0x0000002619247223 */ /* 0x000fe40000000024 */
[C---:B------:R-:W-:Y:S02]  /*2a040*/  FFMA R53, R48.reuse, R47, R44 ;  /* 0x0000002f30357223 */ /* 0x040fe4000000002c */
[C---:B------:R-:W-:Y:S01]  /*2a050*/  FFMA R69, R48.reuse, R35, R33 ;  /* 0x0000002330457223 */ /* 0x040fe20000000021 */
[----:B------:R-:W-:Y:S01]  /*2a060*/  LDS.128 R44, [0x3180] ;  /* 0x00318000ff2c7984 */ /* 0x000fe20000000c00 */
[----:B------:R-:W-:-:S02]  /*2a070*/  FFMA R25, R48, R23, R20 ;  /* 0x0000001730197223 */ /* 0x000fc40000000014 */
[----:B------:R-:W-:Y:S01]  /*2a080*/  FFMA R48, R48, R39, R36 ;  /* 0x0000002730307223 */ /* 0x000fe20000000024 */
[----:B------:R-:W-:Y:S04]  /*2a090*/  LDS.128 R32, [0x3140] ;  /* 0x00314000ff207984 */ /* 0x000fe80000000c00 */
[----:B------:R-:W5:Y:S01]  /*2a0a0*/  LDS.128 R36, [0x32a0] ;  /* 0x0032a000ff247984 */ /* 0x000f620000000c00 */
[C---:B0-----:R-:W-:Y:S02]  /*2a0b0*/  FFMA R4, R49.reuse, R4, R55 ;  /* 0x0000000431047223 */ /* 0x041fe40000000037 */
[----:B-1----:R-:W-:Y:S01]  /*2a0c0*/  FFMA R28, R49, R28, R57 ;  /* 0x0000001c311c7223 */ /* 0x002fe20000000039 */
[----:B------:R-:W-:Y:S01]  /*2a0d0*/  LDS.128 R20, [0x31c0] ;  /* 0x0031c000ff147984 */ /* 0x000fe20000000c00 */
[----:B------:R-:W-:-:S02]  /*2a0e0*/  FFMA R4, R54, R5, R4 ;  /* 0x0000000536047223 */ /* 0x000fc40000000004 */
[----:B----4-:R-:W-:Y:S02]  /*2a0f0*/  FFMA R8, R49, R8, R61 ;  /* 0x0000000831087223 */ /* 0x010fe4000000003d */
[C---:B------:R-:W-:Y:S02]  /*2a100*/  FFMA R28, R54.reuse, R29, R28 ;  /* 0x0000001d361c7223 */ /* 0x040fe4000000001c */
[C---:B------:R-:W-:Y:S02]  /*2a110*/  FFMA R4, R59.reuse, R6, R4 ;  /* 0x000000063b047223 */ /* 0x040fe40000000004 */
[----:B------:R-:W-:Y:S02]  /*2a120*/  FFMA R8, R54, R9, R8 ;  /* 0x0000000936087223 */ /* 0x000fe40000000008 */
[C---:B------:R-:W-:Y:S02]  /*2a130*/  FFMA R28, R59.reuse, R30, R28 ;  /* 0x0000001e3b1c7223 */ /* 0x040fe4000000001c */
[----:B------:R-:W-:-:S02]  /*2a140*/  FFMA R8, R59, R10, R8 ;  /* 0x0000000a3b087223 */ /* 0x000fc40000000008 */
[----:B------:R-:W-:Y:S02]  /*2a150*/  FFMA R55, R26, R7, R4 ;  /* 0x000000071a377223 */ /* 0x000fe40000000004 */
[----:B------:R-:W0:Y:S01]  /*2a160*/  LDS.128 R4, [0x31e0] ;  /* 0x0031e000ff047984 */ /* 0x000e220000000c00 */
[----:B-----5:R-:W-:Y:S02]  /*2a170*/  FFMA R40, R40, R49, R73 ;  /* 0x0000003128287223 */ /* 0x020fe40000000049 */
[C---:B------:R-:W-:Y:S02]  /*2a180*/  FFMA R57, R26.reuse, R31, R28 ;  /* 0x0000001f1a397223 */ /* 0x040fe4000000001c */
[----:B------:R-:W-:Y:S01]  /*2a190*/  FFMA R12, R49, R12, R53 ;  /* 0x0000000c310c7223 */ /* 0x000fe20000000035 */
[----:B------:R-:W1:Y:S01]  /*2a1a0*/  LDS.128 R28, [0x3240] ;  /* 0x00324000ff1c7984 */ /* 0x000e620000000c00 */
[----:B------:R-:W-:-:S03]  /*2a1b0*/  FFMA R53, R26, R11, R8 ;  /* 0x0000000b1a357223 */ /* 0x000fc60000000008 */
[----:B------:R-:W4:Y:S01]  /*2a1c0*/  LDS.128 R8, [0x32c0] ;  /* 0x0032c000ff087984 */ /* 0x000f220000000c00 */
        /* <DEDUP_REMOVED lines=8> */
[----:B------:R-:W5:Y:S01]  /*2a250*/  LDS.128 R40, [0x3160] ;  /* 0x00316000ff287984 */ /* 0x000f620000000c00 */
[C---:B------:R-:W-:Y:S02]  /*2a260*/  FFMA R36, R49.reuse, R36, R63 ;  /* 0x0000002431247223 */ /* 0x040fe4000000003f */
[C---:B------:R-:W-:Y:S02]  /*2a270*/  FFMA R63, R26.reuse, R15, R12 ;  /* 0x0000000f1a3f7223 */ /* 0x040fe4000000000c */
[----:B------:R-:W-:Y:S01]  /*2a280*/  FFMA R52, R26, R19, R16 ;  /* 0x000000131a347223 */ /* 0x000fe20000000010 */
[----:B------:R-:W3:Y:S04]  /*2a290*/  LDS.128 R12, [0x3260] ;  /* 0x00326000ff0c7984 */ /* 0x000ee80000000c00 */
[----:B------:R-:W3:Y:S01]  /*2a2a0*/  LDS.128 R16, [0x32e0] ;  /* 0x0032e000ff107984 */ /* 0x000ee20000000c00 */
[----:B0-----:R-:W-:-:S02]  /*2a2b0*/  FFMA R4, R49, R4, R50 ;  /* 0x0000000431047223 */ /* 0x001fc40000000032 */
[C---:B------:R-:W-:Y:S02]  /*2a2c0*/  FFMA R32, R49.reuse, R32, R51 ;  /* 0x0000002031207223 */ /* 0x040fe40000000033 */
[C---:B------:R-:W-:Y:S02]  /*2a2d0*/  FFMA R4, R54.reuse, R5, R4 ;  /* 0x0000000536047223 */ /* 0x040fe40000000004 */
[C---:B-1----:R-:W-:Y:S02]  /*2a2e0*/  FFMA R27, R49.reuse, R28, R27 ;  /* 0x0000001c311b7223 */ /* 0x042fe4000000001b */
[----:B----4-:R-:W-:Y:S02]  /*2a2f0*/  FFMA R8, R49, R8, R69 ;  /* 0x0000000831087223 */ /* 0x010fe40000000045 */
[C---:B------:R-:W-:Y:S02]  /*2a300*/  FFMA R32, R54.reuse, R33, R32 ;  /* 0x0000002136207223 */ /* 0x040fe40000000020 */
[----:B------:R-:W-:-:S02]  /*2a310*/  FFMA R27, R54, R29, R27 ;  /* 0x0000001d361b7223 */ /* 0x000fc4000000001b */
[----:B------:R-:W-:Y:S01]  /*2a320*/  FFMA R6, R59, R6, R4 ;  /* 0x000000063b067223 */ /* 0x000fe20000000004 */
[----:B------:R-:W-:Y:S01]  /*2a330*/  @!P0 SHF.R.U32.HI R4, RZ, 0x3, R3 ;  /* 0x00000003ff048819 */ /* 0x000fe20000011603 */
[----:B------:R-:W-:Y:S01]  /*2a340*/  FFMA R8, R54, R9, R8 ;  /* 0x0000000936087223 */ /* 0x000fe20000000008 */
[----:B------:R-:W-:Y:S01]  /*2a350*/  @!P0 LOP3.LUT R5, R3, 0x7, RZ, 0xc0, !PT ;  /* 0x0000000703058812 */ /* 0x000fe200078ec0ff */
[C---:B------:R-:W-:Y:S01]  /*2a360*/  FFMA R32, R59.reuse, R34, R32 ;  /* 0x000000223b207223 */ /* 0x040fe20000000020 */
[----:B------:R-:W-:Y:S01]  /*2a370*/  @!P0 SHF.L.U32 R4, R4, 0x9, RZ ;  /* 0x0000000904048819 */ /* 0x000fe200000006ff */
[C---:B------:R-:W-:Y:S02]  /*2a380*/  FFMA R27, R59.reuse, R30, R27 ;  /* 0x0000001e3b1b7223 */ /* 0x040fe4000000001b */
[----:B------:R-:W-:Y:S01]  /*2a390*/  FFMA R10, R59, R10, R8 ;  /* 0x0000000a3b0a7223 */ /* 0x000fe20000000008 */
[----:B------:R-:W-:Y:S01]  /*2a3a0*/  @!P0 SHF.L.U32 R8, R2, 0xc, RZ ;  /* 0x0000000c02088819 */ /* 0x000fe200000006ff */
[----:B------:R-:W-:Y:S01]  /*2a3b0*/  FFMA R70, R26, R35, R32 ;  /* 0x000000231a467223 */ /* 0x000fe20000000020 */
[----:B------:R-:W-:Y:S01]  /*2a3c0*/  @!P0 LOP3.LUT R5, R4, 0xfffffe00, R5, 0xe2, !PT ;  /* 0xfffffe0004058812 */ /* 0x000fe200078ee205 */
[----:B------:R-:W-:Y:S01]  /*2a3d0*/  FFMA R75, R26, R31, R27 ;  /* 0x0000001f1a4b7223 */ /* 0x000fe2000000001b */
[----:B------:R-:W-:Y:S01]  /*2a3e0*/  LDS.128 R32, [0x3210] ;  /* 0x00321000ff207984 */ /* 0x000fe20000000c00 */
[----:B-----5:R-:W-:Y:S01]  /*2a3f0*/  FFMA R40, R49, R40, R68 ;  /* 0x0000002831287223 */ /* 0x020fe20000000044 */
[----:B------:R-:W-:-:S02]  /*2a400*/  @!P0 LOP3.LUT R8, R8, 0xffffe000, RZ, 0xc0, !PT ;  /* 0xffffe00008088812 */ /* 0x000fc400078ec0ff */
[----:B------:R-:W0:Y:S01]  /*2a410*/  LDS R27, [R3.X4+0x1880] ;  /* 0x00188000031b7984 */ /* 0x000e220000004800 */
[C---:B------:R-:W-:Y:S02]  /*2a420*/  FFMA R36, R54.reuse, R37, R36 ;  /* 0x0000002536247223 */ /* 0x040fe40000000024 */
[C---:B------:R-:W-:Y:S01]  /*2a430*/  FFMA R20, R49.reuse, R20, R67 ;  /* 0x0000001431147223 */ /* 0x040fe20000000043 */
[----:B------:R-:W-:Y:S01]  /*2a440*/  LDS.128 R28, [0x3190] ;  /* 0x00319000ff1c7984 */ /* 0x000fe20000000c00 */
[C---:B---3--:R-:W-:Y:S02]  /*2a450*/  FFMA R12, R49.reuse, R12, R25 ;  /* 0x0000000c310c7223 */ /* 0x048fe40000000019 */
[----:B------:R-:W-:Y:S01]  /*2a460*/  FFMA R16, R49, R16, R48 ;  /* 0x0000001031107223 */ /* 0x000fe20000000030 */
[----:B------:R-:W-:Y:S01]  /*2a470*/  LDS R25, [R3.X4+0x24c0] ;  /* 0x0024c00003197984 */ /* 0x000fe20000004800 */
[----:B------:R-:W-:Y:S01]  /*2a480*/  FFMA R40, R54, R41, R40 ;  /* 0x0000002936287223 */ /* 0x000fe20000000028 */
[----:B------:R-:W-:Y:S01]  /*2a490*/  @!P0 IADD3 R41, R5, 0x1c0, R8 ;  /* 0x000001c005298810 */ /* 0x000fe20007ffe008 */
[----:B------:R-:W-:-:S02]  /*2a4a0*/  FFMA R71, R26, R7, R6 ;  /* 0x000000071a477223 */ /* 0x000fc40000000006 */
[----:B------:R-:W1:Y:S01]  /*2a4b0*/  LDS.128 R4, [0x3230] ;  /* 0x00323000ff047984 */ /* 0x000e620000000c00 */
[C---:B------:R-:W-:Y:S02]  /*2a4c0*/  FFMA R36, R59.reuse, R38, R36 ;  /* 0x000000263b247223 */ /* 0x040fe40000000024 */
[C---:B------:R-:W-:Y:S02]  /*2a4d0*/  FFMA R20, R54.reuse, R21, R20 ;  /* 0x0000001536147223 */ /* 0x040fe40000000014 */
[C---:B------:R-:W-:Y:S02]  /*2a4e0*/  FFMA R12, R54.reuse, R13, R12 ;  /* 0x0000000d360c7223 */ /* 0x040fe4000000000c */
[----:B------:R-:W-:Y:S02]  /*2a4f0*/  FFMA R16, R54, R17, R16 ;  /* 0x0000001136107223 */ /* 0x000fe40000000010 */
[----:B------:R-:W-:Y:S02]  /*2a500*/  FFMA R42, R59, R42, R40 ;  /* 0x0000002a3b2a7223 */ /* 0x000fe40000000028 */
[----:B------:R-:W-:-:S02]  /*2a510*/  FFMA R40, R26, R11, R10 ;  /* 0x0000000b1a287223 */ /* 0x000fc4000000000a */
[----:B------:R-:W3:Y:S01]  /*2a520*/  LDS.128 R8, [0x32b0] ;  /* 0x0032b000ff087984 */ /* 0x000ee20000000c00 */
[C---:B------:R-:W-:Y:S02]  /*2a530*/  FFMA R20, R59.reuse, R22, R20 ;  /* 0x000000163b147223 */ /* 0x040fe40000000014 */
[C---:B------:R-:W-:Y:S02]  /*2a540*/  FFMA R14, R59.reuse, R14, R12 ;  /* 0x0000000e3b0e7223 */ /* 0x040fe4000000000c */
[----:B------:R-:W-:Y:S02]  /*2a550*/  FFMA R18, R59, R18, R16 ;  /* 0x000000123b127223 */ /* 0x000fe40000000010 */
[----:B------:R-:W-:Y:S02]  /*2a560*/  FFMA R64, R26, R39, R36 ;  /* 0x000000271a407223 */ /* 0x000fe40000000024 */
[----:B------:R-:W4:Y:S01]  /*2a570*/  LDS.128 R36, [0x3290] ;  /* 0x00329000ff247984 */ /* 0x000f220000000c00 */
[----:B------:R-:W-:-:S02]  /*2a580*/  FFMA R44, R49, R44, R77 ;  /* 0x0000002c312c7223 */ /* 0x000fc4000000004d */
[C---:B------:R-:W-:Y:S01]  /*2a590*/  FFMA R67, R26.reuse, R23, R20 ;  /* 0x000000171a437223 */ /* 0x040fe20000000014 */
[----:B------:R-:W-:Y:S01]  /*2a5a0*/  LDS.128 R48, [0x31b0] ;  /* 0x0031b000ff307984 */ /* 0x000fe20000000c00 */
[C---:B------:R-:W-:Y:S02]  /*2a5b0*/  FFMA R77, R26.reuse, R15, R14 ;  /* 0x0000000f1a4d7223 */ /* 0x040fe4000000000e */
[----:B------:R-:W-:Y:S01]  /*2a5c0*/  FFMA R79, R26, R19, R18 ;  /* 0x000000131a4f7223 */ /* 0x000fe20000000012 */
[----:B------:R-:W5:Y:S01]  /*2a5d0*/  LDS.128 R20, [0x3110] ;  /* 0x00311000ff147984 */ /* 0x000f620000000c00 */
[----:B------:R-:W-:-:S03]  /*2a5e0*/  FFMA R44, R54, R45, R44 ;  /* 0x0000002d362c7223 */ /* 0x000fc6000000002c */
[----:B------:R-:W2:Y:S04]  /*2a5f0*/  LDS.128 R12, [0x3150] ;  /* 0x00315000ff0c7984 */ /* 0x000ea80000000c00 */
[----:B------:R-:W2:Y:S01]  /*2a600*/  LDS.128 R16, [0x31d0] ;  /* 0x0031d000ff107984 */ /* 0x000ea20000000c00 */
[----:B------:R-:W-:-:S04]  /*2a610*/  FFMA R46, R59, R46, R44 ;  /* 0x0000002e3b2e7223 */ /* 0x000fc8000000002c */
[----:B------:R-:W-:Y:S02]  /*2a620*/  FFMA R66, R26, R47, R46 ;  /* 0x0000002f1a427223 */ /* 0x000fe4000000002e */
[----:B------:R-:W2:Y:S01]  /*2a630*/  LDS.128 R44, [0x3130] ;  /* 0x00313000ff2c7984 */ /* 0x000ea20000000c00 */
[C---:B0-----:R-:W-:Y:S02]  /*2a640*/  FFMA R32, R27.reuse, R32, R57 ;  /* 0x000000201b207223 */ /* 0x041fe40000000039 */
[C---:B-1----:R-:W-:Y:S02]  /*2a650*/  FFMA R4, R27.reuse, R4, R52 ;  /* 0x000000041b047223 */ /* 0x042fe40000000034 */
[----:B------:R-:W-:Y:S02]  /*2a660*/  FFMA R32, R82, R33, R32 ;  /* 0x0000002152207223 */ /* 0x000fe40000000020 */
[----:B---3--:R-:W-:Y:S02]  /*2a670*/  FFMA R8, R27, R8, R64 ;  /* 0x000000081b087223 */ /* 0x008fe40000000040 */
[----:B------:R-:W-:-:S02]  /*2a680*/  FFMA R32, R25, R34, R32 ;  /* 0x0000002219207223 */ /* 0x000fc40000000020 */
[C---:B------:R-:W-:Y:S02]  /*2a690*/  FFMA R34, R82.reuse, R5, R4 ;  /* 0x0000000552227223 */ /* 0x040fe40000000004 */
[----:B------:R-:W-:Y:S02]  /*2a6a0*/  FFMA R8, R82, R9, R8 ;  /* 0x0000000952087223 */ /* 0x000fe40000000008 */
[----:B------:R-:W-:-:S04]  /*2a6b0*/  @!P0 IMAD.WIDE R4, R41, R0, c[0x0][0x168] ;  /* 0x00005a0029048625 */ /* 0x000fc800078e0200 */
[----:B----4-:R-:W-:Y:S02]  /*2a6c0*/  FFMA R36, R27, R36, R53 ;  /* 0x000000241b247223 */ /* 0x010fe40000000035 */
[----:B------:R-:W-:Y:S01]  /*2a6d0*/  FFMA R6, R25, R6, R34 ;  /* 0x0000000619067223 */ /* 0x000fe20000000022 */
[----:B------:R-:W-:Y:S01]  /*2a6e0*/  IADD3 R33, R81, 0x55c00, RZ ;  /* 0x00055c0051217810 */ /* 0x000fe20007ffe0ff */
[C---:B------:R-:W-:Y:S02]  /*2a6f0*/  FFMA R28, R27.reuse, R28, R66 ;  /* 0x0000001c1b1c7223 */ /* 0x040fe40000000042 */
[----:B-----5:R-:W-:Y:S02]  /*2a700*/  FFMA R20, R20, R27, R61 ;  /* 0x0000001b14147223 */ /* 0x020fe4000000003d */
[----:B------:R-:W-:Y:S02]  /*2a710*/  FFMA R36, R82, R37, R36 ;  /* 0x0000002552247223 */ /* 0x000fe40000000024 */
[----:B--2---:R-:W-:-:S02]  /*2a720*/  FFMA R12, R27, R12, R70 ;  /* 0x0000000c1b0c7223 */ /* 0x004fc40000000046 */
[----:B------:R-:W-:Y:S01]  /*2a730*/  FFMA R8, R25, R10, R8 ;  /* 0x0000000a19087223 */ /* 0x000fe20000000008 */
[----:B------:R0:W2:Y:S01]  /*2a740*/  @!P0 LDG.E.CONSTANT R70, [R4.64] ;  /* 0x0000000404468981 */ /* 0x0000a2000c1e9900 */
[----:B------:R-:W-:Y:S02]  /*2a750*/  FFMA R16, R27, R16, R67 ;  /* 0x000000101b107223 */ /* 0x000fe40000000043 */
[----:B------:R-:W-:Y:S02]  /*2a760*/  FFMA R67, R76, R7, R6 ;  /* 0x000000074c437223 */ /* 0x000fe40000000006 */
[C---:B------:R-:W-:Y:S02]  /*2a770*/  FFMA R20, R82.reuse, R21, R20 ;  /* 0x0000001552147223 */ /* 0x040fe40000000014 */
[----:B------:R-:W-:Y:S01]  /*2a780*/  FFMA R28, R82, R29, R28 ;  /* 0x0000001d521c7223 */ /* 0x000fe2000000001c */
[----:B0-----:R-:W0:Y:S01]  /*2a790*/  LDS.128 R4, [0x3170] ;  /* 0x00317000ff047984 */ /* 0x001e220000000c00 */
[----:B------:R-:W-:-:S02]  /*2a7a0*/  FFMA R36, R25, R38, R36 ;  /* 0x0000002619247223 */ /* 0x000fc40000000024 */
[----:B------:R-:W-:Y:S02]  /*2a7b0*/  FFMA R61, R76, R35, R32 ;  /* 0x000000234c3d7223 */ /* 0x000fe40000000020 */
[----:B------:R-:W-:Y:S02]  /*2a7c0*/  FFMA R12, R82, R13, R12 ;  /* 0x0000000d520c7223 */ /* 0x000fe4000000000c */
[----:B------:R-:W-:-:S04]  /*2a7d0*/  IMAD.WIDE R32, R33, R0, c[0x0][0x160] ;  /* 0x0000580021207625 */ /* 0x000fc800078e0200 */
[----:B------:R-:W-:Y:S01]  /*2a7e0*/  FFMA R73, R76, R11, R8 ;  /* 0x0000000b4c497223 */ /* 0x000fe20000000008 */
[----:B------:R1:W3:Y:S01]  /*2a7f0*/  LDG.E.CONSTANT R68, [R32.64] ;  /* 0x0000000420447981 */ /* 0x0002e2000c1e9900 */
[----:B------:R-:W-:-:S03]  /*2a800*/  FFMA R20, R25, R22, R20 ;  /* 0x0000001619147223 */ /* 0x000fc60000000014 */
[----:B------:R-:W4:Y:S01]  /*2a810*/  LDS.128 R8, [0x31f0] ;  /* 0x0031f000ff087984 */ /* 0x000f220000000c00 */
[----:B------:R-:W-:Y:S02]  /*2a820*/  FFMA R28, R25, R30, R28 ;  /* 0x0000001e191c7223 */ /* 0x000fe4000000001c */
[----:B------:R-:W-:Y:S01]  /*2a830*/  FFMA R48, R27, R48, R55 ;  /* 0x000000301b307223 */ /* 0x000fe20000000037 */
[----:B------:R1:W5:Y:S01]  /*2a840*/  LDG.E.CONSTANT R66, [R32.64+0xc40] ;  /* 0x000c400420427981 */ /* 0x000362000c1e9900 */
[----:B------:R-:W-:Y:S02]  /*2a850*/  FFMA R12, R25, R14, R12 ;  /* 0x0000000e190c7223 */ /* 0x000fe4000000000c */
[----:B------:R-:W-:Y:S01]  /*2a860*/  FFMA R65, R26, R43, R42 ;  /* 0x0000002b1a417223 */ /* 0x000fe2000000002a */
        /* <DEDUP_REMOVED lines=11> */
[----:B------:R-:W4:Y:S04]  /*2a920*/  LDS.128 R20, [0x3250] ;  /* 0x00325000ff147984 */ /* 0x000f280000000c00 */
[----:B------:R-:W4:Y:S04]  /*2a930*/  LDS.128 R28, [0x32d0] ;  /* 0x0032d000ff1c7984 */ /* 0x000f280000000c00 */
[----:B------:R-:W4:Y:S04]  /*2a940*/  LDS.128 R12, [0x3270] ;  /* 0x00327000ff0c7984 */ /* 0x000f280000000c00 */
[----:B-1----:R-:W1:Y:S01]  /*2a950*/  LDS.128 R32, [0x32f0] ;  /* 0x0032f000ff207984 */ /* 0x002e620000000c00 */
[----:B0-----:R-:W-:-:S02]  /*2a960*/  FFMA R4, R27, R4, R65 ;  /* 0x000000041b047223 */ /* 0x001fc40000000041 */
[----:B----4-:R-:W-:Y:S01]  /*2a970*/  FFMA R8, R27, R8, R71 ;  /* 0x000000081b087223 */ /* 0x010fe20000000047 */
[----:B------:R-:W-:Y:S06]  /*2a980*/  BAR.SYNC 0x0 ;  /* 0x0000000000007b1d */ /* 0x000fec0000000000 */
[C---:B------:R-:W-:Y:S02]  /*2a990*/  FFMA R4, R82.reuse, R5, R4 ;  /* 0x0000000552047223 */ /* 0x040fe40000000004 */
[C---:B------:R-:W-:Y:S02]  /*2a9a0*/  FFMA R8, R82.reuse, R9, R8 ;  /* 0x0000000952087223 */ /* 0x040fe40000000008 */
[----:B------:R-:W-:Y:S01]  /*2a9b0*/  FFMA R4, R25, R6, R4 ;  /* 0x0000000619047223 */ /* 0x000fe20000000004 */
[----:B------:R-:W-:Y:S01]  /*2a9c0*/  @!P0 STS [R3.X4+0x3100], R80 ;  /* 0x0031005003008388 */ /* 0x000fe20000004800 */
[----:B------:R-:W-:-:S02]  /*2a9d0*/  FFMA R44, R82, R45, R44 ;  /* 0x0000002d522c7223 */ /* 0x000fc4000000002c */
[----:B------:R-:W-:Y:S01]  /*2a9e0*/  FFMA R8, R25, R10, R8 ;  /* 0x0000000a19087223 */ /* 0x000fe20000000008 */
[----:B------:R-:W-:Y:S04]  /*2a9f0*/  STS [R3.X4], R78 ;  /* 0x0000004e03007388 */ /* 0x000fe80000004800 */
[----:B------:R-:W-:Y:S04]  /*2aa00*/  STS [R3.X4+0x620], R74 ;  /* 0x0006204a03007388 */ /* 0x000fe80000004800 */
[----:B------:R-:W-:Y:S01]  /*2aa10*/  STS [R3.X4+0xc40], R72 ;  /* 0x000c404803007388 */ /* 0x000fe20000004800 */
[----:B------:R-:W-:-:S03]  /*2aa20*/  FFMA R20, R27, R20, R75 ;  /* 0x000000141b147223 */ /* 0x000fc6000000004b */
[----:B------:R-:W-:Y:S01]  /*2aa30*/  STS [R3.X4+0x1260], R62 ;  /* 0x0012603e03007388 */ /* 0x000fe20000004800 */
[----:B------:R-:W-:-:S03]  /*2aa40*/  FFMA R28, R27, R28, R40 ;  /* 0x0000001c1b1c7223 */ /* 0x000fc60000000028 */
[----:B------:R-:W-:Y:S01]  /*2aa50*/  STS [R3.X4+0x1880], R60 ;  /* 0x0018803c03007388 */ /* 0x000fe20000004800 */
[----:B------:R-:W-:-:S03]  /*2aa60*/  FFMA R12, R27, R12, R77 ;  /* 0x0000000c1b0c7223 */ /* 0x000fc6000000004d */
[----:B------:R-:W-:Y:S01]  /*2aa70*/  STS [R3.X4+0x1ea0], R58 ;  /* 0x001ea03a03007388 */ /* 0x000fe20000004800 */
[----:B-1----:R-:W-:Y:S02]  /*2aa80*/  FFMA R32, R27, R32, R79 ;  /* 0x000000201b207223 */ /* 0x002fe4000000004f */
[----:B------:R-:W-:Y:S01]  /*2aa90*/  FFMA R27, R76, R7, R4 ;  /* 0x000000074c1b7223 */ /* 0x000fe20000000004 */
[----:B------:R-:W-:Y:S04]  /*2aaa0*/  STS [R3.X4+0x24c0], R56 ;  /* 0x0024c03803007388 */ /* 0x000fe80000004800 */
[----:B------:R-:W-:Y:S01]  /*2aab0*/  STS [R3.X4+0x2ae0], R24 ;  /* 0x002ae01803007388 */ /* 0x000fe20000004800 */
[----:B------:R-:W-:-:S03]  /*2aac0*/  FFMA R44, R25, R46, R44 ;  /* 0x0000002e192c7223 */ /* 0x000fc6000000002c */
[----:B------:R-:W-:Y:S06]  /*2aad0*/  BAR.SYNC 0x0 ;  /* 0x0000000000007b1d */ /* 0x000fec0000000000 */
[----:B------:R-:W-:Y:S01]  /*2aae0*/  LDS R39, [R3.X4] ;  /* 0x0000000003277984 */ /* 0x000fe20000004800 */
[----:B------:R-:W-:-:S03]  /*2aaf0*/  FFMA R16, R82, R17, R16 ;  /* 0x0000001152107223 */ /* 0x000fc60000000010 */
[----:B------:R-:W0:Y:S01]  /*2ab00*/  LDS.128 R4, [0x3120] ;  /* 0x00312000ff047984 */ /* 0x000e220000000c00 */
[----:B------:R-:W-:-:S03]  /*2ab10*/  FFMA R65, R76, R11, R8 ;  /* 0x0000000b4c417223 */ /* 0x000fc60000000008 */
[----:B------:R-:W-:Y:S01]  /*2ab20*/  LDS R62, [R3.X4+0x620] ;  /* 0x00062000033e7984 */ /* 0x000fe20000004800 */
[----:B------:R-:W-:-:S03]  /*2ab30*/  FFMA R18, R25, R18, R16 ;  /* 0x0000001219127223 */ /* 0x000fc60000000010 */
[----:B------:R-:W1:Y:S01]  /*2ab40*/  LDS.128 R8, [0x31a0] ;  /* 0x0031a000ff087984 */ /* 0x000e620000000c00 */
[----:B------:R-:W-:-:S03]  /*2ab50*/  FFMA R53, R76, R47, R44 ;  /* 0x0000002f4c357223 */ /* 0x000fc6000000002c */
[----:B------:R-:W4:Y:S01]  /*2ab60*/  LDS.128 R44, [0x3200] ;  /* 0x00320000ff2c7984 */ /* 0x000f220000000c00 */
[----:B------:R-:W-:-:S03]  /*2ab70*/  FFMA R75, R76, R19, R18 ;  /* 0x000000134c4b7223 */ /* 0x000fc60000000012 */
[----:B------:R-:W4:Y:S04]  /*2ab80*/  LDS R37, [R3.X4+0xc40] ;  /* 0x000c400003257984 */ /* 0x000f280000004800 */
[----:B------:R-:W4:Y:S04]  /*2ab90*/  LDS.128 R16, [0x3280] ;  /* 0x00328000ff107984 */ /* 0x000f280000000c00 */
[----:B------:R-:W4:Y:S01]  /*2aba0*/  LDS R24, [R3.X4+0x1260] ;  /* 0x0012600003187984 */ /* 0x000f220000004800 */
[C---:B------:R-:W-:Y:S02]  /*2abb0*/  FFMA R12, R82.reuse, R13, R12 ;  /* 0x0000000d520c7223 */ /* 0x040fe4000000000c */
[C---:B------:R-:W-:Y:S01]  /*2abc0*/  FFMA R48, R82.reuse, R49, R48 ;  /* 0x0000003152307223 */ /* 0x040fe20000000030 */
[----:B------:R-:W-:Y:S01]  /*2abd0*/  LDS.128 R40, [0x3100] ;  /* 0x00310000ff287984 */ /* 0x000fe20000000c00 */
[----:B------:R-:W-:-:S02]  /*2abe0*/  FFMA R21, R82, R21, R20 ;  /* 0x0000001552157223 */ /* 0x000fc40000000014 */
[C---:B------:R-:W-:Y:S01]  /*2abf0*/  FFMA R29, R82.reuse, R29, R28 ;  /* 0x0000001d521d7223 */ /* 0x040fe2000000001c */
[----:B------:R-:W-:Y:S01]  /*2ac00*/  LDS R78, [R3.X4+0x1ea0] ;  /* 0x001ea000034e7984 */ /* 0x000fe20000004800 */
[----:B------:R-:W-:Y:S02]  /*2ac10*/  FFMA R32, R82, R33, R32 ;  /* 0x0000002152207223 */ /* 0x000fe40000000020 */
[C---:B------:R-:W-:Y:S02]  /*2ac20*/  FFMA R12, R25.reuse, R14, R12 ;  /* 0x0000000e190c7223 */ /* 0x040fe4000000000c */
[C---:B------:R-:W-:Y:S02]  /*2ac30*/  FFMA R48, R25.reuse, R50, R48 ;  /* 0x0000003219307223 */ /* 0x040fe40000000030 */
[C---:B------:R-:W-:Y:S02]  /*2ac40*/  FFMA R22, R25.reuse, R22, R21 ;  /* 0x0000001619167223 */ /* 0x040fe40000000015 */
[----:B------:R-:W-:-:S02]  /*2ac50*/  FFMA R30, R25, R30, R29 ;  /* 0x0000001e191e7223 */ /* 0x000fc4000000001d */
[----:B------:R-:W-:Y:S02]  /*2ac60*/  FFMA R32, R25, R34, R32 ;  /* 0x0000002219207223 */ /* 0x000fe40000000020 */
[C---:B------:R-:W-:Y:S02]  /*2ac70*/  FFMA R25, R76.reuse, R15, R12 ;  /* 0x0000000f4c197223 */ /* 0x040fe4000000000c */
[----:B------:R-:W4:Y:S01]  /*2ac80*/  LDS.128 R12, [0x32a0] ;  /* 0x0032a000ff0c7984 */ /* 0x000f220000000c00 */
[----:B------:R-:W-:Y:S02]  /*2ac90*/  FFMA R57, R76, R51, R48 ;  /* 0x000000334c397223 */ /* 0x000fe40000000030 */
[C---:B0-----:R-:W-:Y:S01]  /*2aca0*/  FFMA R4, R39.reuse, R4, R53 ;  /* 0x0000000427047223 */ /* 0x041fe20000000035 */
[----:B------:R-:W0:Y:S01]  /*2acb0*/  LDS.128 R48, [0x3180] ;  /* 0x00318000ff307984 */ /* 0x000e220000000c00 */
[----:B-1----:R-:W-:Y:S02]  /*2acc0*/  FFMA R8, R39, R8, R57 ;  /* 0x0000000827087223 */ /* 0x002fe40000000039 */
[----:B------:R-:W-:-:S02]  /*2acd0*/  FFMA R4, R62, R5, R4 ;  /* 0x000000053e047223 */ /* 0x000fc40000000004 */
[----:B----4-:R-:W-:Y:S02]  /*2ace0*/  FFMA R44, R39, R44, R61 ;  /* 0x0000002c272c7223 */ /* 0x010fe4000000003d */
[----:B------:R-:W-:Y:S02]  /*2acf0*/  FFMA R4, R37, R6, R4 ;  /* 0x0000000625047223 */ /* 0x000fe40000000004 */
[----:B------:R-:W-:Y:S02]  /*2ad00*/  FFMA R8, R62, R9, R8 ;  /* 0x000000093e087223 */ /* 0x000fe40000000008 */
[C---:B------:R-:W-:Y:S02]  /*2ad10*/  FFMA R71, R76.reuse, R23, R22 ;  /* 0x000000174c477223 */ /* 0x040fe40000000016 */
[----:B------:R-:W-:Y:S02]  /*2ad20*/  FFMA R72, R76, R31, R30 ;  /* 0x0000001f4c487223 */ /* 0x000fe4000000001e */
[----:B------:R-:W-:-:S02]  /*2ad30*/  FFMA R45, R62, R45, R44 ;  /* 0x0000002d3e2d7223 */ /* 0x000fc4000000002c */
[----:B------:R-:W-:Y:S01]  /*2ad40*/  FFMA R16, R39, R16, R55 ;  /* 0x0000001027107223 */ /* 0x000fe20000000037 */
[----:B------:R-:W-:Y:S01]  /*2ad50*/  @!P0 LOP3.LUT R9, R3, 0x7, RZ, 0xc0, !PT ;  /* 0x0000000703098812 */ /* 0x000fe200078ec0ff */
[----:B------:R-:W-:Y:S01]  /*2ad60*/  FFMA R76, R76, R35, R32 ;  /* 0x000000234c4c7223 */ /* 0x000fe20000000020 */
[----:B------:R-:W-:Y:S01]  /*2ad70*/  LDS.128 R20, [0x3220] ;  /* 0x00322000ff147984 */ /* 0x000fe20000000c00 */
[C---:B------:R-:W-:Y:S02]  /*2ad80*/  FFMA R8, R37.reuse, R10, R8 ;  /* 0x0000000a25087223 */ /* 0x040fe40000000008 */
[----:B------:R-:W-:Y:S01]  /*2ad90*/  FFMA R55, R24, R7, R4 ;  /* 0x0000000718377223 */ /* 0x000fe20000000004 */
[----:B------:R-:W1:Y:S01]  /*2ada0*/  LDS.128 R32, [0x3140] ;  /* 0x00314000ff207984 */ /* 0x000e620000000c00 */
[----:B------:R-:W-:-:S03]  /*2adb0*/  FFMA R45, R37, R46, R45 ;  /* 0x0000002e252d7223 */ /* 0x000fc6000000002d */
[----:B------:R-:W4:Y:S01]  /*2adc0*/  LDS.128 R4, [0x3160] ;  /* 0x00316000ff047984 */ /* 0x000f220000000c00 */
[C---:B------:R-:W-:Y:S01]  /*2add0*/  FFMA R58, R24.reuse, R11, R8 ;  /* 0x0000000b183a7223 */ /* 0x040fe20000000008 */
[----:B------:R-:W-:Y:S01]  /*2ade0*/  @!P0 SHF.R.U32.HI R8, RZ, 0x3, R3 ;  /* 0x00000003ff088819 */ /* 0x000fe20000011603 */
[----:B------:R-:W-:Y:S01]  /*2adf0*/  FFMA R57, R24, R47, R45 ;  /* 0x0000002f18397223 */ /* 0x000fe2000000002d */
[----:B------:R-:W-:Y:S02]  /*2ae00*/  LDS.128 R28, [0x31c0] ;  /* 0x0031c000ff1c7984 */ /* 0x000fe40000000c00 */
[----:B------:R-:W-:Y:S02]  /*2ae10*/  @!P0 SHF.L.U32 R8, R8, 0x9, RZ ;  /* 0x0000000908088819 */ /* 0x000fe400000006ff */
[----:B------:R-:W4:Y:S02]  /*2ae20*/  LDS.128 R44, [0x3260] ;  /* 0x00326000ff2c7984 */ /* 0x000f240000000c00 */
[----:B------:R-:W-:-:S02]  /*2ae30*/  @!P0 LOP3.LUT R53, R8, 0xfffffe00, R9, 0xe2, !PT ;  /* 0xfffffe0008358812 */ /* 0x000fc400078ee209 */
[----:B------:R-:W4:Y:S01]  /*2ae40*/  LDS.128 R8, [0x32e0] ;  /* 0x0032e000ff087984 */ /* 0x000f220000000c00 */
[C---:B------:R-:W-:Y:S02]  /*2ae50*/  FFMA R12, R39.reuse, R12, R73 ;  /* 0x0000000c270c7223 */ /* 0x040fe40000000049 */
[----:B------:R-:W-:Y:S02]  /*2ae60*/  FFMA R40, R40, R39, R69 ;  /* 0x0000002728287223 */ /* 0x000fe40000000045 */
[----:B------:R-:W-:Y:S02]  /*2ae70*/  FFMA R12, R62, R13, R12 ;  /* 0x0000000d3e0c7223 */ /* 0x000fe4000000000c */
[----:B0-----:R-:W-:Y:S02]  /*2ae80*/  FFMA R48, R39, R48, R63 ;  /* 0x0000003027307223 */ /* 0x001fe4000000003f */
[----:B------:R-:W-:Y:S01]  /*2ae90*/  FFMA R14, R37, R14, R12 ;  /* 0x0000000e250e7223 */ /* 0x000fe2000000000c */
[----:B------:R-:W-:Y:S01]  /*2aea0*/  @!P0 SHF.L.U32 R12, R2, 0xc, RZ ;  /* 0x0000000c020c8819 */ /* 0x000fe200000006ff */
[----:B------:R-:W-:-:S02]  /*2aeb0*/  FFMA R40, R62, R41, R40 ;  /* 0x000000293e287223 */ /* 0x000fc40000000028 */
[----:B------:R-:W-:Y:S01]  /*2aec0*/  FFMA R16, R62, R17, R16 ;  /* 0x000000113e107223 */ /* 0x000fe20000000010 */
[----:B------:R-:W-:Y:S01]  /*2aed0*/  @!P0 LOP3.LUT R12, R12, 0xffffe000, RZ, 0xc0, !PT ;  /* 0xffffe0000c0c8812 */ /* 0x000fe200078ec0ff */
[----:B------:R-:W-:Y:S02]  /*2aee0*/  FFMA R48, R62, R49, R48 ;  /* 0x000000313e307223 */ /* 0x000fe40000000030 */
[C---:B------:R-:W-:Y:S02]  /*2aef0*/  FFMA R42, R37.reuse, R42, R40 ;  /* 0x0000002a252a7223 */ /* 0x040fe40000000028 */
[C---:B------:R-:W-:Y:S02]  /*2af00*/  FFMA R16, R37.reuse, R18, R16 ;  /* 0x0000001225107223 */ /* 0x040fe40000000010 */
[----:B------:R-:W-:Y:S01]  /*2af10*/  FFMA R50, R37, R50, R48 ;  /* 0x0000003225327223 */ /* 0x000fe20000000030 */
[----:B------:R-:W-:Y:S01]  /*2af20*/  @!P0 IADD3 R53, R53, 0x1c8, R12 ;  /* 0x000001c835358810 */ /* 0x000fe20007ffe00c */
[----:B------:R-:W-:-:S02]  /*2af30*/  FFMA R60, R24, R43, R42 ;  /* 0x0000002b183c7223 */ /* 0x000fc4000000002a */
[C---:B-1----:R-:W-:Y:S01]  /*2af40*/  FFMA R32, R39.reuse, R32, R59 ;  /* 0x0000002027207223 */ /* 0x042fe2000000003b */
[----:B------:R-:W0:Y:S01]  /*2af50*/  LDS.128 R40, [0x3240] ;  /* 0x00324000ff287984 */ /* 0x000e220000000c00 */
[C---:B------:R-:W-:Y:S02]  /*2af60*/  FFMA R56, R24.reuse, R19, R16 ;  /* 0x0000001318387223 */ /* 0x040fe40000000010 */
[----:B------:R-:W-:Y:S01]  /*2af70*/  FFMA R59, R24, R15, R14 ;  /* 0x0000000f183b7223 */ /* 0x000fe2000000000e */
[----:B------:R-:W1:Y:S01]  /*2af80*/  LDS.128 R16, [0x32c0] ;  /* 0x0032c000ff107984 */ /* 0x000e620000000c00 */
[----:B----4-:R-:W-:-:S03]  /*2af90*/  FFMA R4, R39, R4, R27 ;  /* 0x0000000427047223 */ /* 0x010fc6000000001b */
[----:B------:R-:W-:Y:S01]  /*2afa0*/  LDS R27, [R3.X4+0x1880] ;  /* 0x00188000031b7984 */ /* 0x000fe20000004800 */
[----:B------:R-:W-:-:S03]  /*2afb0*/  FFMA R63, R24, R51, R50 ;  /* 0x00000033183f7223 */ /* 0x000fc60000000032 */
[----:B------:R-:W4:Y:S04]  /*2afc0*/  LDS.128 R12, [0x3110] ;  /* 0x00311000ff0c7984 */ /* 0x000f280000000c00 */
[----:B------:R-:W4:Y:S01]  /*2afd0*/  LDS.128 R48, [0x31e0] ;  /* 0x0031e000ff307984 */ /* 0x000f220000000c00 */
[----:B------:R-:W-:-:S03]  /*2afe0*/  FFMA R44, R39, R44, R25 ;  /* 0x0000002c272c7223 */ /* 0x000fc60000000019 */
[----:B------:R-:W3:Y:S01]  /*2aff0*/  LDS R25, [R3.X4+0x24c0] ;  /* 0x0024c00003197984 */ /* 0x000ee20000004800 */
[----:B------:R-:W-:-:S03]  /*2b000*/  FFMA R8, R39, R8, R76 ;  /* 0x0000000827087223 */ /* 0x000fc6000000004c */
[----:B------:R-:W3:Y:S01]  /*2b010*/  LDS R76, [R3.X4+0x2ae0] ;  /* 0x002ae000034c7984 */ /* 0x000ee20000004800 */
[C---:B------:R-:W-:Y:S02]  /*2b020*/  FFMA R33, R62.reuse, R33, R32 ;  /* 0x000000213e217223 */ /* 0x040fe40000000020 */
[----:B------:R-:W-:Y:S02]  /*2b030*/  FFMA R4, R62, R5, R4 ;  /* 0x000000053e047223 */ /* 0x000fe40000000004 */
[----:B------:R-:W-:Y:S02]  /*2b040*/  FFMA R33, R37, R34, R33 ;  /* 0x0000002225217223 */ /* 0x000fe40000000021 */
[----:B------:R-:W-:Y:S02]  /*2b050*/  FFMA R20, R39, R20, R67 ;  /* 0x0000001427147223 */ /* 0x000fe40000000043 */
[----:B------:R-:W-:Y:S02]  /*2b060*/  FFMA R6, R37, R6, R4 ;  /* 0x0000000625067223 */ /* 0x000fe40000000004 */
[----:B------:R-:W-:-:S02]  /*2b070*/  FFMA R28, R39, R28, R75 ;  /* 0x0000001c271c7223 */ /* 0x000fc4000000004b */
[----:B------:R-:W-:Y:S02]  /*2b080*/  FFMA R20, R62, R21, R20 ;  /* 0x000000153e147223 */ /* 0x000fe40000000014 */
[C---:B0-----:R-:W-:Y:S02]  /*2b090*/  FFMA R40, R39.reuse, R40, R71 ;  /* 0x0000002827287223 */ /* 0x041fe40000000047 */
[----:B------:R-:W-:Y:S02]  /*2b0a0*/  FFMA R71, R24, R35, R33 ;  /* 0x0000002318477223 */ /* 0x000fe40000000021 */
[----:B-1----:R-:W-:Y:S01]  /*2b0b0*/  FFMA R16, R39, R16, R72 ;  /* 0x0000001027107223 */ /* 0x002fe20000000048 */
[----:B------:R-:W0:Y:S01]  /*2b0c0*/  LDS.128 R32, [0x3290] ;  /* 0x00329000ff207984 */ /* 0x000e220000000c00 */
[C---:B------:R-:W-:Y:S02]  /*2b0d0*/  FFMA R29, R62.reuse, R29, R28 ;  /* 0x0000001d3e1d7223 */ /* 0x040fe4000000001c */
[----:B------:R-:W-:-:S02]  /*2b0e0*/  FFMA R16, R62, R17, R16 ;  /* 0x000000113e107223 */ /* 0x000fc40000000010 */
[----:B----4-:R-:W-:Y:S02]  /*2b0f0*/  FFMA R12, R12, R27, R60 ;  /* 0x0000001b0c0c7223 */ /* 0x010fe4000000003c */
[----:B------:R-:W-:Y:S02]  /*2b100*/  FFMA R8, R62, R9, R8 ;  /* 0x000000093e087223 */ /* 0x000fe40000000008 */
[----:B------:R-:W-:Y:S02]  /*2b110*/  FFMA R48, R39, R48, R65 ;  /* 0x0000003027307223 */ /* 0x000fe40000000041 */
[----:B------:R-:W-:Y:S02]  /*2b120*/  FFMA R39, R24, R7, R6 ;  /* 0x0000000718277223 */ /* 0x000fe40000000006 */
[----:B------:R-:W-:Y:S01]  /*2b130*/  FFMA R12, R78, R13, R12 ;  /* 0x0000000d4e0c7223 */ /* 0x000fe2000000000c */
[----:B------:R-:W1:Y:S01]  /*2b140*/  LDS.128 R4, [0x3130] ;  /* 0x00313000ff047984 */ /* 0x000e620000000c00 */
[----:B------:R-:W-:-:S02]  /*2b150*/  FFMA R22, R37, R22, R20 ;  /* 0x0000001625167223 */ /* 0x000fc40000000014 */
[C---:B------:R-:W-:Y:S02]  /*2b160*/  FFMA R29, R37.reuse, R30, R29 ;  /* 0x0000001e251d7223 */ /* 0x040fe4000000001d */
[C---:B------:R-:W-:Y:S02]  /*2b170*/  FFMA R18, R37.reuse, R18, R16 ;  /* 0x0000001225127223 */ /* 0x040fe40000000010 */
[----:B------:R-:W-:Y:S02]  /*2b180*/  FFMA R10, R37, R10, R8 ;  /* 0x0000000a250a7223 */ /* 0x000fe40000000008 */
[----:B---3--:R-:W-:Y:S02]  /*2b190*/  FFMA R12, R25, R14, R12 ;  /* 0x0000000e190c7223 */ /* 0x008fe4000000000c */
[----:B------:R-:W-:Y:S02]  /*2b1a0*/  FFMA R67, R24, R23, R22 ;  /* 0x0000001718437223 */ /* 0x000fe40000000016 */
[----:B------:R-:W-:Y:S01]  /*2b1b0*/  FFMA R48, R62, R49, R48 ;  /* 0x000000313e307223 */ /* 0x000fe20000000030 */
[----:B------:R-:W3:Y:S01]  /*2b1c0*/  LDS.128 R20, [0x3190] ;  /* 0x00319000ff147984 */ /* 0x000ee20000000c00 */
[----:B------:R-:W-:-:S02]  /*2b1d0*/  FFMA R61, R24, R31, R29 ;  /* 0x0000001f183d7223 */ /* 0x000fc4000000001d */
[C---:B------:R-:W-:Y:S01]  /*2b1e0*/  FFMA R49, R24.reuse, R19, R18 ;  /* 0x0000001318317223 */ /* 0x040fe20000000012 */
[----:B------:R-:W4:Y:S01]  /*2b1f0*/  LDS.128 R28, [0x3210] ;  /* 0x00321000ff1c7984 */ /* 0x000f220000000c00 */
[----:B------:R-:W-:Y:S02]  /*2b200*/  FFMA R73, R24, R11, R10 ;  /* 0x0000000b18497223 */ /* 0x000fe4000000000a */
[----:B------:R-:W-:Y:S01]  /*2b210*/  FFMA R65, R76, R15, R12 ;  /* 0x0000000f4c417223 */ /* 0x000fe2000000000c */
[----:B------:R-:W2:Y:S01]  /*2b220*/  LDS.128 R16, [0x31b0] ;  /* 0x0031b000ff107984 */ /* 0x000ea20000000c00 */
[----:B------:R-:W-:-:S03]  /*2b230*/  FFMA R40, R62, R41, R40 ;  /* 0x000000293e287223 */ /* 0x000fc60000000028 */
[----:B------:R-:W5:Y:S01]  /*2b240*/  LDS.128 R8, [0x32b0] ;  /* 0x0032b000ff087984 */ /* 0x000f620000000c00 */
[----:B------:R-:W-:-:S03]  /*2b250*/  FFMA R44, R62, R45, R44 ;  /* 0x0000002d3e2c7223 */ /* 0x000fc6000000002c */
[----:B------:R-:W5:Y:S01]  /*2b260*/  LDS.128 R12, [0x31d0] ;  /* 0x0031d000ff0c7984 */ /* 0x000f620000000c00 */
[C---:B------:R-:W-:Y:S02]  /*2b270*/  FFMA R42, R37.reuse, R42, R40 ;  /* 0x0000002a252a7223 */ /* 0x040fe40000000028 */
[C---:B------:R-:W-:Y:S02]  /*2b280*/  FFMA R46, R37.reuse, R46, R44 ;  /* 0x0000002e252e7223 */ /* 0x040fe4000000002c */
[----:B------:R-:W-:Y:S02]  /*2b290*/  FFMA R48, R37, R50, R48 ;  /* 0x0000003225307223 */ /* 0x000fe40000000030 */
[C---:B------:R-:W-:Y:S02]  /*2b2a0*/  FFMA R77, R24.reuse, R43, R42 ;  /* 0x0000002b184d7223 */ /* 0x040fe4000000002a */
[----:B------:R-:W-:Y:S01]  /*2b2b0*/  FFMA R37, R24, R47, R46 ;  /* 0x0000002f18257223 */ /* 0x000fe2000000002e */
[----:B------:R-:W5:Y:S04]  /*2b2c0*/  LDS.128 R40, [0x3230] ;  /* 0x00323000ff287984 */ /* 0x000f680000000c00 */
[----:B------:R-:W5:Y:S01]  /*2b2d0*/  LDS.128 R44, [0x3150] ;  /* 0x00315000ff2c7984 */ /* 0x000f620000000c00 */
[----:B0-----:R-:W-:-:S02]  /*2b2e0*/  FFMA R32, R27, R32, R56 ;  /* 0x000000201b207223 */ /* 0x001fc40000000038 */
[----:B-1----:R-:W-:Y:S02]  /*2b2f0*/  FFMA R4, R27, R4, R55 ;  /* 0x000000041b047223 */ /* 0x002fe40000000037 */
[C---:B------:R-:W-:Y:S02]  /*2b300*/  FFMA R32, R78.reuse, R33, R32 ;  /* 0x000000214e207223 */ /* 0x040fe40000000020 */
[----:B------:R-:W-:Y:S01]  /*2b310*/  FFMA R4, R78, R5, R4 ;  /* 0x000000054e047223 */ /* 0x000fe20000000004 */
[----:B------:R-:W-:Y:S01]  /*2b320*/  IADD3 R5, R81, 0x57480, RZ ;  /* 0x0005748051057810 */ /* 0x000fe20007ffe0ff */
[----:B------:R-:W-:Y:S02]  /*2b330*/  FFMA R32, R25, R34, R32 ;  /* 0x0000002219207223 */ /* 0x000fe40000000020 */
[----:B---3--:R-:W-:Y:S02]  /*2b340*/  FFMA R20, R27, R20, R63 ;  /* 0x000000141b147223 */ /* 0x008fe4000000003f */
[----:B------:R-:W-:-:S02]  /*2b350*/  FFMA R55, R76, R35, R32 ;  /* 0x000000234c377223 */ /* 0x000fc40000000020 */
[----:B----4-:R-:W-:Y:S02]  /*2b360*/  FFMA R28, R27, R28, R57 ;  /* 0x0000001c1b1c7223 */ /* 0x010fe40000000039 */
[----:B------:R-:W-:Y:S02]  /*2b370*/  FFMA R6, R25, R6, R4 ;  /* 0x0000000619067223 */ /* 0x000fe40000000004 */
[----:B--2---:R-:W-:Y:S02]  /*2b380*/  FFMA R16, R27, R16, R58 ;  /* 0x000000101b107223 */ /* 0x004fe4000000003a */
[----:B------:R-:W-:-:S04]  /*2b390*/  IMAD.WIDE R4, R5, R0, c[0x0][0x160] ;  /* 0x0000580005047625 */ /* 0x000fc800078e0200 */
[C---:B-----5:R-:W-:Y:S01]  /*2b3a0*/  FFMA R8, R27.reuse, R8, R59 ;  /* 0x000000081b087223 */ /* 0x060fe2000000003b */
[----:B------:R0:W2:Y:S01]  /*2b3b0*/  LDG.E.CONSTANT R72, [R4.64] ;  /* 0x0000000404487981 */ /* 0x0000a2000c1e9900 */
[----:B------:R-:W-:Y:S02]  /*2b3c0*/  FFMA R12, R27, R12, R61 ;  /* 0x0000000c1b0c7223 */ /* 0x000fe4000000003d */
[----:B------:R-:W-:Y:S01]  /*2b3d0*/  @!P0 IMAD.WIDE R32, R53, R0, c[0x0][0x168] ;  /* 0x00005a0035208625 */ /* 0x000fe200078e0200 */
[----:B------:R0:W3:Y:S03]  /*2b3e0*/  LDG.E.CONSTANT R62, [R4.64+0xc40] ;  /* 0x000c4004043e7981 */ /* 0x0000e6000c1e9900 */
[C---:B------:R-:W-:Y:S01]  /*2b3f0*/  FFMA R20, R78.reuse, R21, R20 ;  /* 0x000000154e147223 */ /* 0x040fe20000000014 */
[----:B------:R0:W4:Y:S01]  /*2b400*/  LDG.E.CONSTANT R60, [R4.64+0x1880] ;  /* 0x00188004043c7981 */ /* 0x000122000c1e9900 */
[----:B------:R-:W-:-:S02]  /*2b410*/  FFMA R28, R78, R29, R28 ;  /* 0x0000001d4e1c7223 */ /* 0x000fc4000000001c */
[C---:B------:R-:W-:Y:S01]  /*2b420*/  FFMA R16, R78.reuse, R17, R16 ;  /* 0x000000114e107223 */ /* 0x040fe20000000010 */
[----:B------:R0:W5:Y:S01]  /*2b430*/  LDG.E.CONSTANT R58, [R4.64+0x24c0] ;  /* 0x0024c004043a7981 */ /* 0x000162000c1e9900 */
[C---:B------:R-:W-:Y:S02]  /*2b440*/  FFMA R8, R78.reuse, R9, R8 ;  /* 0x000000094e087223 */ /* 0x040fe40000000008 */
[----:B------:R-:W-:Y:S01]  /*2b450*/  FFMA R12, R78, R13, R12 ;  /* 0x0000000d4e0c7223 */ /* 0x000fe2000000000c */
[----:B------:R0:W2:Y:S01]  /*2b460*/  LDG.E.CONSTANT R56, [R4.64+0x3100] ;  /* 0x0031000404387981 */ /* 0x0000a2000c1e9900 */
        /* <DEDUP_REMOVED lines=8> */
[----:B------:R1:W2:Y:S01]  /*2b4f0*/  @!P0 LDG.E.CONSTANT R74, [R32.64] ;  /* 0x00000004204a8981 */ /* 0x0002a2000c1e9900 */
[----:B------:R-:W-:Y:S02]  /*2b500*/  FFMA R12, R25, R14, R12 ;  /* 0x0000000e190c7223 */ /* 0x000fe4000000000c */
[C---:B------:R-:W-:Y:S02]  /*2b510*/  FFMA R57, R76.reuse, R23, R20 ;  /* 0x000000174c397223 */ /* 0x040fe40000000014 */
[C---:B------:R-:W-:Y:S01]  /*2b520*/  FFMA R40, R27.reuse, R40, R67 ;  /* 0x000000281b287223 */ /* 0x040fe20000000043 */
[----:B------:R-:W1:Y:S01]  /*2b530*/  LDS.128 R20, [0x3250] ;  /* 0x00325000ff147984 */ /* 0x000e620000000c00 */
[----:B------:R-:W-:Y:S02]  /*2b540*/  FFMA R44, R27, R44, R71 ;  /* 0x0000002c1b2c7223 */ /* 0x000fe40000000047 */
[C---:B------:R-:W-:Y:S02]  /*2b550*/  FFMA R63, R76.reuse, R31, R28 ;  /* 0x0000001f4c3f7223 */ /* 0x040fe4000000001c */
[C---:B------:R-:W-:Y:S01]  /*2b560*/  FFMA R67, R76.reuse, R7, R6 ;  /* 0x000000074c437223 */ /* 0x040fe20000000006 */
[----:B------:R-:W1:Y:S01]  /*2b570*/  LDS.128 R28, [0x32d0] ;  /* 0x0032d000ff1c7984 */ /* 0x000e620000000c00 */
[----:B------:R-:W-:-:S02]  /*2b580*/  FFMA R69, R76, R19, R16 ;  /* 0x000000134c457223 */ /* 0x000fc40000000010 */
[C---:B------:R-:W-:Y:S01]  /*2b590*/  FFMA R71, R76.reuse, R11, R8 ;  /* 0x0000000b4c477223 */ /* 0x040fe20000000008 */
[----:B0-----:R-:W0:Y:S01]  /*2b5a0*/  LDS.128 R4, [0x3170] ;  /* 0x00317000ff047984 */ /* 0x001e220000000c00 */
[----:B------:R-:W-:-:S03]  /*2b5b0*/  FFMA R51, R76, R15, R12 ;  /* 0x0000000f4c337223 */ /* 0x000fc6000000000c */
[----:B------:R-:W0:Y:S04]  /*2b5c0*/  LDS.128 R16, [0x31f0] ;  /* 0x0031f000ff107984 */ /* 0x000e280000000c00 */
[----:B------:R-:W0:Y:S04]  /*2b5d0*/  LDS.128 R8, [0x3270] ;  /* 0x00327000ff087984 */ /* 0x000e280000000c00 */
[----:B------:R-:W0:Y:S01]  /*2b5e0*/  LDS.128 R12, [0x32f0] ;  /* 0x0032f000ff0c7984 */ /* 0x000e220000000c00 */
[C---:B------:R-:W-:Y:S02]  /*2b5f0*/  FFMA R40, R78.reuse, R41, R40 ;  /* 0x000000294e287223 */ /* 0x040fe40000000028 */
[----:B------:R-:W-:Y:S01]  /*2b600*/  FFMA R44, R78, R45, R44 ;  /* 0x0000002d4e2c7223 */ /* 0x000fe2000000002c */
[----:B------:R-:W-:Y:S06]  /*2b610*/  BAR.SYNC 0x0 ;  /* 0x0000000000007b1d */ /* 0x000fec0000000000 */
[----:B-1----:R-:W-:-:S02]  /*2b620*/  FFMA R20, R27, R20, R77 ;  /* 0x000000141b147223 */ /* 0x002fc4000000004d */
[C---:B------:R-:W-:Y:S02]  /*2b630*/  FFMA R28, R27.reuse, R28, R49 ;  /* 0x0000001c1b1c7223 */ /* 0x040fe40000000031 */
[C---:B0-----:R-:W-:Y:S02]  /*2b640*/  FFMA R4, R27.reuse, R4, R39 ;  /* 0x000000041b047223 */ /* 0x041fe40000000027 */
        /* <DEDUP_REMOVED lines=14> */
[C---:B------:R-:W-:Y:S02]  /*2b730*/  FFMA R18, R25.reuse, R18, R16 ;  /* 0x0000001219127223 */ /* 0x040fe40000000010 */
[----:B------:R-:W-:-:S02]  /*2b740*/  FFMA R8, R25, R10, R8 ;  /* 0x0000000a19087223 */ /* 0x000fc40000000008 */
[----:B------:R-:W-:Y:S01]  /*2b750*/  FFMA R12, R25, R14, R12 ;  /* 0x0000000e190c7223 */ /* 0x000fe2000000000c */
[----:B------:R0:W-:Y:S01]  /*2b760*/  @!P0 STS [R3.X4+0x3100], R70 ;  /* 0x0031004603008388 */ /* 0x0001e20000004800 */
[C---:B------:R-:W-:Y:S02]  /*2b770*/  FFMA R61, R76.reuse, R43, R42 ;  /* 0x0000002b4c3d7223 */ /* 0x040fe4000000002a */
[C---:B------:R-:W-:Y:S01]  /*2b780*/  FFMA R59, R76.reuse, R47, R44 ;  /* 0x0000002f4c3b7223 */ /* 0x040fe2000000002c */
[----:B------:R1:W-:Y:S01]  /*2b790*/  STS [R3.X4], R68 ;  /* 0x0000004403007388 */ /* 0x0003e20000004800 */
[----:B------:R-:W-:-:S03]  /*2b7a0*/  FFMA R73, R76, R7, R6 ;  /* 0x000000074c497223 */ /* 0x000fc60000000006 */
[----:B------:R1:W-:Y:S01]  /*2b7b0*/  STS [R3.X4+0x620], R66 ;  /* 0x0006204203007388 */ /* 0x0003e20000004800 */
[----:B0-----:R-:W-:-:S03]  /*2b7c0*/  FFMA R70, R76, R19, R18 ;  /* 0x000000134c467223 */ /* 0x001fc60000000012 */
[----:B------:R0:W-:Y:S01]  /*2b7d0*/  STS [R3.X4+0xc40], R64 ;  /* 0x000c404003007388 */ /* 0x0001e20000004800 */
[----:B-1----:R-:W-:-:S03]  /*2b7e0*/  FFMA R68, R76, R31, R28 ;  /* 0x0000001f4c447223 */ /* 0x002fc6000000001c */
        /* <DEDUP_REMOVED lines=8> */
[----:B------:R-:W-:Y:S06]  /*2b870*/  BAR.SYNC 0x0 ;  /* 0x0000000000007b1d */ /* 0x000fec0000000000 */
[----:B------:R-:W-:Y:S04]  /*2b880*/  LDS R49, [R3.X4] ;  /* 0x0000000003317984 */ /* 0x000fe80000004800 */
[----:B------:R-:W0:Y:S04]  /*2b890*/  LDS.128 R20, [0x3200] ;  /* 0x00320000ff147984 */ /* 0x000e280000000c00 */
[----:B------:R-:W1:Y:S04]  /*2b8a0*/  LDS.128 R40, [0x3100] ;  /* 0x00310000ff287984 */ /* 0x000e680000000c00 */
[----:B------:R-:W1:Y:S04]  /*2b8b0*/  LDS.128 R32, [0x3180] ;  /* 0x00318000ff207984 */ /* 0x000e680000000c00 */
[----:B------:R-:W1:Y:S04]  /*2b8c0*/  LDS.128 R36, [0x3120] ;  /* 0x00312000ff247984 */ /* 0x000e680000000c00 */
[----:B------:R-:W1:Y:S04]  /*2b8d0*/  LDS.128 R28, [0x31a0] ;  /* 0x0031a000ff1c7984 */ /* 0x000e680000000c00 */
[----:B------:R-:W1:Y:S04]  /*2b8e0*/  LDS.128 R12, [0x3220] ;  /* 0x00322000ff0c7984 */ /* 0x000e680000000c00 */
[----:B------:R-:W1:Y:S04]  /*2b8f0*/  LDS R52, [R3.X4+0x620] ;  /* 0x0006200003347984 */ /* 0x000e680000004800 */
[----:B------:R-:W1:Y:S04]  /*2b900*/  LDS R53, [R3.X4+0xc40] ;  /* 0x000c400003357984 */ /* 0x000e680000004800 */
[----:B------:R-:W1:Y:S04]  /*2b910*/  LDS R26, [R3.X4+0x1260] ;  /* 0x00126000031a7984 */ /* 0x000e680000004800 */
[----:B------:R-:W1:Y:S01]  /*2b920*/  LDS.128 R4, [0x32a0] ;  /* 0x0032a000ff047984 */ /* 0x000e620000000c00 */
[----:B0-----:R-:W-:-:S03]  /*2b930*/  FFMA R20, R49, R20, R63 ;  /* 0x0000001431147223 */ /* 0x001fc6000000003f */
[----:B------:R-:W0:Y:S01]  /*2b940*/  LDS.128 R8, [0x3140] ;  /* 0x00314000ff087984 */ /* 0x000e220000000c00 */
[----:B-1----:R-:W-:-:S03]  /*2b950*/  FFMA R40, R40, R49, R65 ;  /* 0x0000003128287223 */ /* 0x002fc60000000041 */
[----:B------:R-:W1:Y:S01]  /*2b960*/  LDS.128 R44, [0x3280] ;  /* 0x00328000ff2c7984 */ /* 0x000e620000000c00 */
[----:B------:R-:W-:-:S03]  /*2b970*/  FFMA R32, R49, R32, R57 ;  /* 0x0000002031207223 */ /* 0x000fc60000000039 */
[----:B------:R-:W0:Y:S01]  /*2b980*/  LDS.128 R16, [0x32c0] ;  /* 0x0032c000ff107984 */ /* 0x000e220000000c00 */
[----:B------:R-:W-:-:S03]  /*2b990*/  FFMA R36, R49, R36, R67 ;  /* 0x0000002431247223 */ /* 0x000fc60000000043 */
[----:B------:R-:W-:Y:S01]  /*2b9a0*/  LDS R25, [R3.X4+0x1880] ;  /* 0x0018800003197984 */ /* 0x000fe20000004800 */
[C---:B------:R-:W-:Y:S02]  /*2b9b0*/  FFMA R28, R49.reuse, R28, R69 ;  /* 0x0000001c311c7223 */ /* 0x040fe40000000045 */
[----:B------:R-:W-:Y:S02]  /*2b9c0*/  FFMA R12, R49, R12, R61 ;  /* 0x0000000c310c7223 */ /* 0x000fe4000000003d */
[C---:B------:R-:W-:Y:S02]  /*2b9d0*/  FFMA R20, R52.reuse, R21, R20 ;  /* 0x0000001534147223 */ /* 0x040fe40000000014 */
        /* <DEDUP_REMOVED lines=12> */
[----:B------:R-:W-:Y:S01]  /*2baa0*/  FFMA R4, R49, R4, R71 ;  /* 0x0000000431047223 */ /* 0x000fe20000000047 */
[----:B------:R-:W3:Y:S01]  /*2bab0*/  LDS.128 R20, [0x3240] ;  /* 0x00324000ff147984 */ /* 0x000ee20000000c00 */
[C---:B------:R-:W-:Y:S02]  /*2bac0*/  FFMA R54, R26.reuse, R43, R40 ;  /* 0x0000002b1a367223 */ /* 0x040fe40000000028 */
        /* <DEDUP_REMOVED lines=8> */
[----:B------:R-:W5:Y:S01]  /*2bb50*/  LDS.128 R12, [0x32e0] ;  /* 0x0032e000ff0c7984 */ /* 0x000f620000000c00 */
[C---:B0-----:R-:W-:Y:S02]  /*2bb60*/  FFMA R8, R49.reuse, R8, R59 ;  /* 0x0000000831087223 */ /* 0x041fe4000000003b */
[----:B-1----:R-:W-:-:S02]  /*2bb70*/  FFMA R44, R49, R44, R55 ;  /* 0x0000002c312c7223 */ /* 0x002fc40000000037 */
[C---:B------:R-:W-:Y:S02]  /*2bb80*/  FFMA R8, R52.reuse, R9, R8 ;  /* 0x0000000934087223 */ /* 0x040fe40000000008 */
[C---:B------:R-:W-:Y:S02]  /*2bb90*/  FFMA R4, R52.reuse, R5, R4 ;  /* 0x0000000534047223 */ /* 0x040fe40000000004 */
[----:B------:R-:W-:Y:S02]  /*2bba0*/  FFMA R44, R52, R45, R44 ;  /* 0x0000002d342c7223 */ /* 0x000fe4000000002c */
[C---:B------:R-:W-:Y:S01]  /*2bbb0*/  FFMA R8, R53.reuse, R10, R8 ;  /* 0x0000000a35087223 */ /* 0x040fe20000000008 */
[----:B------:R-:W-:Y:S01]  /*2bbc0*/  LDS R45, [R3.X4+0x24c0] ;  /* 0x0024c000032d7984 */ /* 0x000fe20000004800 */
[----:B------:R-:W-:Y:S02]  /*2bbd0*/  FFMA R4, R53, R6, R4 ;  /* 0x0000000635047223 */ /* 0x000fe40000000004 */
[----:B------:R-:W-:-:S02]  /*2bbe0*/  FFMA R16, R49, R16, R68 ;  /* 0x0000001031107223 */ /* 0x000fc40000000044 */
[----:B------:R-:W-:Y:S02]  /*2bbf0*/  FFMA R44, R53, R46, R44 ;  /* 0x0000002e352c7223 */ /* 0x000fe4000000002c */
[----:B------:R-:W-:Y:S01]  /*2bc00*/  FFMA R16, R52, R17, R16 ;  /* 0x0000001134107223 */ /* 0x000fe20000000010 */
[----:B------:R-:W-:Y:S01]  /*2bc10*/  LDS R46, [R3.X4+0x2ae0] ;  /* 0x002ae000032e7984 */ /* 0x000fe20000004800 */
[C---:B---3--:R-:W-:Y:S02]  /*2bc20*/  FFMA R20, R49.reuse, R20, R64 ;  /* 0x0000001431147223 */ /* 0x048fe40000000040 */
[C---:B------:R-:W-:Y:S02]  /*2bc30*/  FFMA R64, R26.reuse, R11, R8 ;  /* 0x0000000b1a407223 */ /* 0x040fe40000000008 */
[----:B----4-:R-:W-:Y:S01]  /*2bc40*/  FFMA R40, R49, R40, R73 ;  /* 0x0000002831287223 */ /* 0x010fe20000000049 */
[----:B------:R-:W0:Y:S01]  /*2bc50*/  LDS.128 R8, [0x3110] ;  /* 0x00311000ff087984 */ /* 0x000e220000000c00 */
[----:B------:R-:W-:-:S02]  /*2bc60*/  FFMA R57, R26, R7, R4 ;  /* 0x000000071a397223 */ /* 0x000fc40000000004 */
[C---:B-----5:R-:W-:Y:S01]  /*2bc70*/  FFMA R32, R49.reuse, R32, R51 ;  /* 0x0000002031207223 */ /* 0x060fe20000000033 */
[----:B------:R-:W1:Y:S01]  /*2bc80*/  LDS.128 R4, [0x3190] ;  /* 0x00319000ff047984 */ /* 0x000e620000000c00 */
[C---:B------:R-:W-:Y:S02]  /*2bc90*/  FFMA R36, R49.reuse, R36, R70 ;  /* 0x0000002431247223 */ /* 0x040fe40000000046 */
[C---:B------:R-:W-:Y:S02]  /*2bca0*/  FFMA R28, R49.reuse, R28, R66 ;  /* 0x0000001c311c7223 */ /* 0x040fe40000000042 */
[----:B------:R-:W-:Y:S02]  /*2bcb0*/  FFMA R12, R49, R12, R76 ;  /* 0x0000000c310c7223 */ /* 0x000fe4000000004c */
[----:B------:R-:W-:Y:S02]  /*2bcc0*/  FFMA R55, R26, R47, R44 ;  /* 0x0000002f1a377223 */ /* 0x000fe4000000002c */
[C---:B------:R-:W-:Y:S01]  /*2bcd0*/  FFMA R32, R52.reuse, R33, R32 ;  /* 0x0000002134207223 */ /* 0x040fe20000000020 */
[----:B------:R-:W3:Y:S01]  /*2bce0*/  LDS R44, [R3.X4+0x1ea0] ;  /* 0x001ea000032c7984 */ /* 0x000ee20000004800 */
        /* <DEDUP_REMOVED lines=13> */
[----:B------:R-:W4:Y:S01]  /*2bdc0*/  LDS.128 R16, [0x3210] ;  /* 0x00321000ff107984 */ /* 0x000f220000000c00 */
[C---:B------:R-:W-:Y:S02]  /*2bdd0*/  FFMA R59, R26.reuse, R35, R32 ;  /* 0x000000231a3b7223 */ /* 0x040fe40000000020 */
[C---:B------:R-:W-:Y:S01]  /*2bde0*/  FFMA R51, R26.reuse, R23, R20 ;  /* 0x000000171a337223 */ /* 0x040fe20000000014 */
[----:B------:R-:W-:Y:S01]  /*2bdf0*/  LDS.128 R32, [0x3150] ;  /* 0x00315000ff207984 */ /* 0x000fe20000000c00 */
[C---:B------:R-:W-:Y:S02]  /*2be00*/  FFMA R73, R26.reuse, R43, R40 ;  /* 0x0000002b1a497223 */ /* 0x040fe40000000028 */
[C---:B------:R-:W-:Y:S02]  /*2be10*/  FFMA R52, R26.reuse, R39, R36 ;  /* 0x000000271a347223 */ /* 0x040fe40000000024 */
[C---:B------:R-:W-:Y:S01]  /*2be20*/  FFMA R67, R26.reuse, R31, R28 ;  /* 0x0000001f1a437223 */ /* 0x040fe2000000001c */
[----:B------:R-:W-:Y:S01]  /*2be30*/  @!P0 SHF.R.U32.HI R20, RZ, 0x3, R3 ;  /* 0x00000003ff148819 */ /* 0x000fe20000011603 */
[----:B------:R-:W-:Y:S01]  /*2be40*/  FFMA R26, R26, R15, R12 ;  /* 0x0000000f1a1a7223 */ /* 0x000fe2000000000c */
[----:B------:R-:W-:Y:S04]  /*2be50*/  LDS.128 R28, [0x3130] ;  /* 0x00313000ff1c7984 */ /* 0x000fe80000000c00 */
[----:B------:R-:W5:Y:S01]  /*2be60*/  LDS.128 R12, [0x3290] ;  /* 0x00329000ff0c7984 */ /* 0x000f620000000c00 */
[----:B0-----:R-:W-:-:S02]  /*2be70*/  FFMA R8, R8, R25, R54 ;  /* 0x0000001908087223 */ /* 0x001fc40000000036 */
[----:B-1----:R-:W-:Y:S01]  /*2be80*/  FFMA R63, R25, R4, R63 ;  /* 0x00000004193f7223 */ /* 0x002fe2000000003f */
[----:B------:R-:W-:Y:S01]  /*2be90*/  @!P0 SHF.L.U32 R21, R20, 0x9, RZ ;  /* 0x0000000914158819 */ /* 0x000fe200000006ff */
[C---:B---3--:R-:W-:Y:S01]  /*2bea0*/  FFMA R8, R44.reuse, R9, R8 ;  /* 0x000000092c087223 */ /* 0x048fe20000000008 */
[----:B------:R-:W-:Y:S01]  /*2beb0*/  @!P0 LOP3.LUT R4, R3, 0x7, RZ, 0xc0, !PT ;  /* 0x0000000703048812 */ /* 0x000fe200078ec0ff */
[----:B------:R-:W-:Y:S01]  /*2bec0*/  FFMA R5, R44, R5, R63 ;  /* 0x000000052c057223 */ /* 0x000fe2000000003f */
[----:B------:R-:W-:Y:S01]  /*2bed0*/  @!P0 SHF.L.U32 R9, R2, 0xc, RZ ;  /* 0x0000000c02098819 */ /* 0x000fe200000006ff */
[----:B------:R-:W-:Y:S01]  /*2bee0*/  FFMA R10, R45, R10, R8 ;  /* 0x0000000a2d0a7223 */ /* 0x000fe20000000008 */
[----:B------:R-:W-:Y:S01]  /*2bef0*/  @!P0 LOP3.LUT R4, R21, 0xfffffe00, R4, 0xe2, !PT ;  /* 0xfffffe0015048812 */ /* 0x000fe200078ee204 */
[----:B------:R-:W-:Y:S01]  /*2bf00*/  FFMA R5, R45, R6, R5 ;  /* 0x000000062d057223 */ /* 0x000fe20000000005 */
[----:B------:R-:W-:Y:S01]  /*2bf10*/  @!P0 LOP3.LUT R9, R9, 0xffffe000, RZ, 0xc0, !PT ;  /* 0xffffe00009098812 */ /* 0x000fe200078ec0ff */
[----:B------:R-:W-:Y:S01]  /*2bf20*/  FFMA R63, R46, R11, R10 ;  /* 0x0000000b2e3f7223 */ /* 0x000fe2000000000a */
[----:B------:R-:W0:Y:S04]  /*2bf30*/  LDS.128 R40, [0x3230] ;  /* 0x00323000ff287984 */ /* 0x000e280000000c00 */
[----:B------:R-:W-:Y:S04]  /*2bf40*/  LDS.128 R36, [0x31b0] ;  /* 0x0031b000ff247984 */ /* 0x000fe80000000c00 */
[----:B------:R-:W-:Y:S01]  /*2bf50*/  LDS.128 R20, [0x32b0] ;  /* 0x0032b000ff147984 */ /* 0x000fe20000000c00 */
[----:B----4-:R-:W-:-:S02]  /*2bf60*/  FFMA R16, R25, R16, R65 ;  /* 0x0000001019107223 */ /* 0x010fc40000000041 */
[----:B------:R-:W-:Y:S02]  /*2bf70*/  FFMA R65, R46, R7, R5 ;  /* 0x000000072e417223 */ /* 0x000fe40000000005 */
[----:B------:R-:W-:Y:S01]  /*2bf80*/  FFMA R16, R44, R17, R16 ;  /* 0x000000112c107223 */ /* 0x000fe20000000010 */
[----:B------:R-:W-:Y:S02]  /*2bf90*/  @!P0 IADD3 R17, R4, 0x1d0, R9 ;  /* 0x000001d004118810 */ /* 0x000fe40007ffe009 */
[----:B------:R-:W1:Y:S04]  /*2bfa0*/  LDS.128 R4, [0x31d0] ;  /* 0x0031d000ff047984 */ /* 0x000e680000000c00 */
[----:B------:R-:W3:Y:S01]  /*2bfb0*/  LDS.128 R8, [0x3250] ;  /* 0x00325000ff087984 */ /* 0x000ee20000000c00 */
[----:B-----5:R-:W-:-:S04]  /*2bfc0*/  FFMA R12, R25, R12, R55 ;  /* 0x0000000c190c7223 */ /* 0x020fc80000000037 */
[----:B------:R-:W-:Y:S01]  /*2bfd0*/  FFMA R12, R44, R13, R12 ;  /* 0x0000000d2c0c7223 */ /* 0x000fe2000000000c */
[----:B------:R-:W-:-:S03]  /*2bfe0*/  IADD3 R13, R81, 0x58d00, RZ ;  /* 0x00058d00510d7810 */ /* 0x000fc60007ffe0ff */
[----:B------:R-:W-:Y:S02]  /*2bff0*/  FFMA R12, R45, R14, R12 ;  /* 0x0000000e2d0c7223 */ /* 0x000fe4000000000c */
[----:B------:R-:W-:-:S04]  /*2c000*/  @!P0 IMAD.WIDE R84, R17, R0, c[0x0][0x168] ;  /* 0x00005a0011548625 */ /* 0x000fc800078e0200 */
[----:B------:R-:W-:Y:S02]  /*2c010*/  FFMA R55, R46, R15, R12 ;  /* 0x0000000f2e377223 */ /* 0x000fe4000000000c */
[----:B------:R-:W-:Y:S01]  /*2c020*/  IMAD.WIDE R12, R13, R0, c[0x0][0x160] ;  /* 0x000058000d0c7625 */ /* 0x000fe200078e0200 */
[----:B------:R-:W4:Y:S03]  /*2c030*/  @!P0 LDG.E.CONSTANT R84, [R84.64] ;  /* 0x0000000454548981 */ /* 0x000f26000c1e9900 */
        /* <DEDUP_REMOVED lines=9> */
[----:B------:R-:W-:-:S04]  /*2c0d0*/  FFMA R28, R25, R28, R61 ;  /* 0x0000001c191c7223 */ /* 0x000fc8000000003d */
[----:B------:R-:W-:-:S04]  /*2c0e0*/  FFMA R28, R44, R29, R28 ;  /* 0x0000001d2c1c7223 */ /* 0x000fc8000000001c */
[----:B------:R-:W-:Y:S01]  /*2c0f0*/  FFMA R28, R45, R30, R28 ;  /* 0x0000001e2d1c7223 */ /* 0x000fe2000000001c */
[----:B-----5:R-:W-:Y:S01]  /*2c100*/  LDS.128 R12, [0x31f0] ;  /* 0x0031f000ff0c7984 */ /* 0x020fe20000000c00 */
[C---:B0-----:R-:W-:Y:S02]  /*2c110*/  FFMA R40, R25.reuse, R40, R71 ;  /* 0x0000002819287223 */ /* 0x041fe40000000047 */
[----:B------:R-:W-:Y:S02]  /*2c120*/  FFMA R54, R46, R31, R28 ;  /* 0x0000001f2e367223 */ /* 0x000fe4000000001c */
[C---:B-1----:R-:W-:Y:S01]  /*2c130*/  FFMA R4, R25.reuse, R4, R59 ;  /* 0x0000000419047223 */ /* 0x042fe2000000003b */
[----:B------:R-:W0:Y:S01]  /*2c140*/  LDS.128 R28, [0x32d0] ;  /* 0x0032d000ff1c7984 */ /* 0x000e220000000c00 */
[----:B---3--:R-:W-:Y:S02]  /*2c150*/  FFMA R8, R25, R8, R51 ;  /* 0x0000000819087223 */ /* 0x008fe40000000033 */
[----:B------:R-:W-:-:S02]  /*2c160*/  FFMA R40, R44, R41, R40 ;  /* 0x000000292c287223 */ /* 0x000fc40000000028 */
[C---:B------:R-:W-:Y:S02]  /*2c170*/  FFMA R4, R44.reuse, R5, R4 ;  /* 0x000000052c047223 */ /* 0x040fe40000000004 */
[----:B------:R-:W-:Y:S02]  /*2c180*/  FFMA R8, R44, R9, R8 ;  /* 0x000000092c087223 */ /* 0x000fe40000000008 */
[C---:B------:R-:W-:Y:S02]  /*2c190*/  FFMA R40, R45.reuse, R42, R40 ;  /* 0x0000002a2d287223 */ /* 0x040fe40000000028 */
[C---:B------:R-:W-:Y:S02]  /*2c1a0*/  FFMA R4, R45.reuse, R6, R4 ;  /* 0x000000062d047223 */ /* 0x040fe40000000004 */
[----:B------:R-:W-:Y:S02]  /*2c1b0*/  FFMA R8, R45, R10, R8 ;  /* 0x0000000a2d087223 */ /* 0x000fe40000000008 */
[----:B------:R-:W-:-:S02]  /*2c1c0*/  FFMA R53, R46, R43, R40 ;  /* 0x0000002b2e357223 */ /* 0x000fc40000000028 */
[C---:B------:R-:W-:Y:S01]  /*2c1d0*/  FFMA R59, R46.reuse, R7, R4 ;  /* 0x000000072e3b7223 */ /* 0x040fe20000000004 */
[----:B------:R-:W1:Y:S01]  /*2c1e0*/  LDS.128 R40, [0x3170] ;  /* 0x00317000ff287984 */ /* 0x000e620000000c00 */
[----:B------:R-:W-:-:S03]  /*2c1f0*/  FFMA R61, R46, R11, R8 ;  /* 0x0000000b2e3d7223 */ /* 0x000fc60000000008 */
[----:B------:R-:W3:Y:S04]  /*2c200*/  LDS.128 R4, [0x3270] ;  /* 0x00327000ff047984 */ /* 0x000ee80000000c00 */
[----:B------:R-:W5:Y:S01]  /*2c210*/  LDS.128 R8, [0x32f0] ;  /* 0x0032f000ff087984 */ /* 0x000f620000000c00 */
[C---:B------:R-:W-:Y:S02]  /*2c220*/  FFMA R36, R25.reuse, R36, R69 ;  /* 0x0000002419247223 */ /* 0x040fe40000000045 */
[----:B------:R-:W-:Y:S01]  /*2c230*/  FFMA R20, R25, R20, R57 ;  /* 0x0000001419147223 */ /* 0x000fe20000000039 */
[----:B------:R-:W-:Y:S06]  /*2c240*/  BAR.SYNC 0x0 ;  /* 0x0000000000007b1d */ /* 0x000fec0000000000 */
[----:B------:R-:W-:-:S02]  /*2c250*/  FFMA R36, R44, R37, R36 ;  /* 0x000000252c247223 */ /* 0x000fc40000000024 */
[----:B0-----:R-:W-:Y:S02]  /*2c260*/  FFMA R27, R25, R28, R27 ;  /* 0x0000001c191b7223 */ /* 0x001fe4000000001b */
[C---:B------:R-:W-:Y:S02]  /*2c270*/  FFMA R16, R45.reuse, R18, R16 ;  /* 0x000000122d107223 */ /* 0x040fe40000000010 */
[C---:B------:R-:W-:Y:S02]  /*2c280*/  FFMA R21, R44.reuse, R21, R20 ;  /* 0x000000152c157223 */ /* 0x040fe40000000014 */
[C---:B------:R-:W-:Y:S02]  /*2c290*/  FFMA R32, R44.reuse, R33, R32 ;  /* 0x000000212c207223 */ /* 0x040fe40000000020 */
[----:B------:R-:W-:Y:S01]  /*2c2a0*/  FFMA R27, R44, R29, R27 ;  /* 0x0000001d2c1b7223 */ /* 0x000fe2000000001b */
[----:B--2---:R-:W-:Y:S01]  /*2c2b0*/  @!P0 STS [R3.X4+0x3100], R74 ;  /* 0x0031004a03008388 */ /* 0x004fe20000004800 */
[----:B------:R-:W-:-:S02]  /*2c2c0*/  FFMA R36, R45, R38, R36 ;  /* 0x000000262d247223 */ /* 0x000fc40000000024 */
[----:B------:R-:W-:Y:S01]  /*2c2d0*/  FFMA R47, R46, R19, R16 ;  /* 0x000000132e2f7223 */ /* 0x000fe20000000010 */
[----:B------:R-:W-:Y:S01]  /*2c2e0*/  STS [R3.X4], R72 ;  /* 0x0000004803007388 */ /* 0x000fe20000004800 */
[C---:B------:R-:W-:Y:S02]  /*2c2f0*/  FFMA R21, R45.reuse, R22, R21 ;  /* 0x000000162d157223 */ /* 0x040fe40000000015 */
        /* <DEDUP_REMOVED lines=16> */
[----:B------:R-:W2:Y:S01]  /*2c400*/  LDS.128 R36, [0x3280] ;  /* 0x00328000ff247984 */ /* 0x000ea20000000c00 */
[C---:B-1----:R-:W-:Y:S02]  /*2c410*/  FFMA R40, R25.reuse, R40, R73 ;  /* 0x0000002819287223 */ /* 0x042fe40000000049 */
[C---:B---3--:R-:W-:Y:S01]  /*2c420*/  FFMA R4, R25.reuse, R4, R67 ;  /* 0x0000000419047223 */ /* 0x048fe20000000043 */
[----:B------:R-:W1:Y:S01]  /*2c430*/  LDS R52, [R3.X4+0x620] ;  /* 0x0006200003347984 */ /* 0x000e620000004800 */
[----:B-----5:R-:W-:Y:S02]  /*2c440*/  FFMA R8, R25, R8, R26 ;  /* 0x0000000819087223 */ /* 0x020fe4000000001a */
[----:B------:R-:W-:Y:S01]  /*2c450*/  FFMA R56, R46, R31, R30 ;  /* 0x0000001f2e387223 */ /* 0x000fe2000000001e */
[----:B------:R-:W3:Y:S04]  /*2c460*/  LDS.128 R20, [0x3180] ;  /* 0x00318000ff147984 */ /* 0x000ee80000000c00 */
[----:B------:R-:W5:Y:S04]  /*2c470*/  LDS.128 R24, [0x3200] ;  /* 0x00320000ff187984 */ /* 0x000f680000000c00 */
[----:B------:R-:W5:Y:S04]  /*2c480*/  LDS.128 R32, [0x3120] ;  /* 0x00312000ff207984 */ /* 0x000f680000000c00 */
[----:B------:R-:W5:Y:S04]  /*2c490*/  LDS.128 R28, [0x31a0] ;  /* 0x0031a000ff1c7984 */ /* 0x000f680000000c00 */
[----:B------:R-:W5:Y:S04]  /*2c4a0*/  LDS R57, [R3.X4+0xc40] ;  /* 0x000c400003397984 */ /* 0x000f680000004800 */
[----:B------:R-:W5:Y:S01]  /*2c4b0*/  LDS R60, [R3.X4+0x1260] ;  /* 0x00126000033c7984 */ /* 0x000f620000004800 */
[----:B------:R-:W-:-:S03]  /*2c4c0*/  FFMA R4, R44, R5, R4 ;  /* 0x000000052c047223 */ /* 0x000fc60000000004 */
[----:B------:R-:W-:Y:S01]  /*2c4d0*/  LDS R74, [R3.X4+0x1ea0] ;  /* 0x001ea000034a7984 */ /* 0x000fe20000004800 */
[----:B------:R-:W-:-:S03]  /*2c4e0*/  FFMA R4, R45, R6, R4 ;  /* 0x000000062d047223 */ /* 0x000fc60000000004 */
[----:B------:R-:W-:Y:S01]  /*2c4f0*/  LDS R86, [R3.X4+0x2ae0] ;  /* 0x002ae00003567984 */ /* 0x000fe20000004800 */
[----:B------:R-:W-:Y:S02]  /*2c500*/  FFMA R58, R46, R7, R4 ;  /* 0x000000072e3a7223 */ /* 0x000fe40000000004 */
[----:B0-----:R-:W-:Y:S01]  /*2c510*/  FFMA R16, R16, R51, R63 ;  /* 0x0000003310107223 */ /* 0x001fe2000000003f */
[----:B------:R-:W0:Y:S01]  /*2c520*/  LDS.128 R4, [0x3220] ;  /* 0x00322000ff047984 */ /* 0x000e220000000c00 */
[C---:B--2---:R-:W-:Y:S02]  /*2c530*/  FFMA R36, R51.reuse, R36, R55 ;  /* 0x0000002433247223 */ /* 0x044fe40000000037 */
[C---:B-1----:R-:W-:Y:S02]  /*2c540*/  FFMA R16, R52.reuse, R17, R16 ;  /* 0x0000001134107223 */ /* 0x042fe40000000010 */
[----:B------:R-:W-:Y:S02]  /*2c550*/  FFMA R36, R52, R37, R36 ;  /* 0x0000002534247223 */ /* 0x000fe40000000024 */
[----:B---3--:R-:W-:-:S02]  /*2c560*/  FFMA R20, R51, R20, R65 ;  /* 0x0000001433147223 */ /* 0x008fc40000000041 */
[C---:B-----5:R-:W-:Y:S02]  /*2c570*/  FFMA R24, R51.reuse, R24, R47 ;  /* 0x0000001833187223 */ /* 0x060fe4000000002f */
[C---:B------:R-:W-:Y:S02]  /*2c580*/  FFMA R32, R51.reuse, R32, R54 ;  /* 0x0000002033207223 */ /* 0x040fe40000000036 */
[----:B------:R-:W-:Y:S02]  /*2c590*/  FFMA R28, R51, R28, R49 ;  /* 0x0000001c331c7223 */ /* 0x000fe40000000031 */
[C---:B------:R-:W-:Y:S02]  /*2c5a0*/  FFMA R40, R44.reuse, R41, R40 ;  /* 0x000000292c287223 */ /* 0x040fe40000000028 */
[----:B------:R-:W-:Y:S02]  /*2c5b0*/  FFMA R16, R57, R18, R16 ;  /* 0x0000001239107223 */ /* 0x000fe40000000010 */
[----:B------:R-:W-:-:S02]  /*2c5c0*/  FFMA R12, R44, R13, R12 ;  /* 0x0000000d2c0c7223 */ /* 0x000fc4000000000c */
[----:B------:R-:W-:Y:S02]  /*2c5d0*/  FFMA R8, R44, R9, R8 ;  /* 0x000000092c087223 */ /* 0x000fe40000000008 */
[C---:B------:R-:W-:Y:S02]  /*2c5e0*/  FFMA R20, R52.reuse, R21, R20 ;  /* 0x0000001534147223 */ /* 0x040fe40000000014 */
        /* <DEDUP_REMOVED lines=13> */
[----:B------:R-:W-:Y:S02]  /*2c6c0*/  FFMA R73, R60, R39, R36 ;  /* 0x000000273c497223 */ /* 0x000fe40000000024 */
[----:B------:R-:W2:Y:S01]  /*2c6d0*/  LDS.128 R36, [0x3260] ;  /* 0x00326000ff247984 */ /* 0x000ea20000000c00 */
[C---:B------:R-:W-:Y:S02]  /*2c6e0*/  FFMA R50, R46.reuse, R43, R42 ;  /* 0x0000002b2e327223 */ /* 0x040fe4000000002a */
[C---:B------:R-:W-:Y:S01]  /*2c6f0*/  FFMA R48, R46.reuse, R15, R12 ;  /* 0x0000000f2e307223 */ /* 0x040fe2000000000c */
[----:B------:R-:W-:Y:S01]  /*2c700*/  LDS.128 R40, [0x32e0] ;  /* 0x0032e000ff287984 */ /* 0x000fe20000000c00 */
[----:B------:R-:W-:Y:S02]  /*2c710*/  FFMA R63, R46, R11, R8 ;  /* 0x0000000b2e3f7223 */ /* 0x000fe40000000008 */
[C---:B------:R-:W-:Y:S01]  /*2c720*/  FFMA R62, R60.reuse, R23, R20 ;  /* 0x000000173c3e7223 */ /* 0x040fe20000000014 */
[----:B------:R-:W3:Y:S01]  /*2c730*/  LDS.128 R8, [0x32a0] ;  /* 0x0032a000ff087984 */ /* 0x000ee20000000c00 */
[----:B------:R-:W-:-:S02]  /*2c740*/  FFMA R75, R60, R27, R24 ;  /* 0x0000001b3c4b7223 */ /* 0x000fc40000000018 */
[C---:B------:R-:W-:Y:S01]  /*2c750*/  FFMA R77, R60.reuse, R35, R32 ;  /* 0x000000233c4d7223 */ /* 0x040fe20000000020 */
[----:B------:R-:W5:Y:S01]  /*2c760*/  LDS.128 R12, [0x3140] ;  /* 0x00314000ff0c7984 */ /* 0x000f620000000c00 */
[----:B------:R-:W-:-:S03]  /*2c770*/  FFMA R72, R60, R31, R28 ;  /* 0x0000001f3c487223 */ /* 0x000fc6000000001c */
[----:B------:R-:W5:Y:S04]  /*2c780*/  LDS.128 R20, [0x3240] ;  /* 0x00324000ff147984 */ /* 0x000f680000000c00 */
[----:B------:R-:W5:Y:S04]  /*2c790*/  LDS.128 R24, [0x32c0] ;  /* 0x0032c000ff187984 */ /* 0x000f680000000c00 */
[----:B------:R-:W5:Y:S04]  /*2c7a0*/  LDS.128 R28, [0x3160] ;  /* 0x00316000ff1c7984 */ /* 0x000f680000000c00 */
[----:B------:R-:W5:Y:S01]  /*2c7b0*/  LDS.128 R32, [0x31e0] ;  /* 0x0031e000ff207984 */ /* 0x000f620000000c00 */
[----:B0-----:R-:W-:-:S03]  /*2c7c0*/  FFMA R4, R51, R4, R53 ;  /* 0x0000000433047223 */ /* 0x001fc60000000035 */
[----:B------:R-:W-:Y:S01]  /*2c7d0*/  LDS.128 R44, [0x3110] ;  /* 0x00311000ff2c7984 */ /* 0x000fe20000000c00 */
[----:B------:R-:W-:-:S04]  /*2c7e0*/  FFMA R4, R52, R5, R4 ;  /* 0x0000000534047223 */ /* 0x000fc80000000004 */
[----:B------:R-:W-:Y:S01]  /*2c7f0*/  FFMA R6, R57, R6, R4 ;  /* 0x0000000639067223 */ /* 0x000fe20000000004 */
[----:B------:R-:W-:Y:S02]  /*2c800*/  @!P0 SHF.R.U32.HI R4, RZ, 0x3, R3 ;  /* 0x00000003ff048819 */ /* 0x000fe40000011603 */
[----:B------:R-:W-:Y:S02]  /*2c810*/  @!P0 LOP3.LUT R5, R3, 0x7, RZ, 0xc0, !PT ;  /* 0x0000000703058812 */ /* 0x000fe400078ec0ff */
[----:B------:R-:W-:Y:S01]  /*2c820*/  @!P0 SHF.L.U32 R4, R4, 0x9, RZ ;  /* 0x0000000904048819 */ /* 0x000fe200000006ff */
[C---:B-1----:R-:W-:Y:S02]  /*2c830*/  FFMA R16, R51.reuse, R16, R59 ;  /* 0x0000001033107223 */ /* 0x042fe4000000003b */
[C---:B--2---:R-:W-:Y:S01]  /*2c840*/  FFMA R36, R51.reuse, R36, R58 ;  /* 0x0000002433247223 */ /* 0x044fe2000000003a */
[----:B------:R-:W-:Y:S01]  /*2c850*/  @!P0 LOP3.LUT R5, R4, 0xfffffe00, R5, 0xe2, !PT ;  /* 0xfffffe0004058812 */ /* 0x000fe200078ee205 */
[----:B------:R-:W-:Y:S01]  /*2c860*/  FFMA R16, R52, R17, R16 ;  /* 0x0000001134107223 */ /* 0x000fe20000000010 */
[----:B------:R-:W-:Y:S01]  /*2c870*/  @!P0 SHF.L.U32 R4, R2, 0xc, RZ ;  /* 0x0000000c02048819 */ /* 0x000fe200000006ff */
[----:B---3--:R-:W-:-:S02]  /*2c880*/  FFMA R8, R51, R8, R69 ;  /* 0x0000000833087223 */ /* 0x008fc40000000045 */
[C---:B------:R-:W-:Y:S02]  /*2c890*/  FFMA R40, R51.reuse, R40, R63 ;  /* 0x0000002833287223 */ /* 0x040fe4000000003f */
[C---:B-----5:R-:W-:Y:S01]  /*2c8a0*/  FFMA R12, R51.reuse, R12, R71 ;  /* 0x0000000c330c7223 */ /* 0x060fe20000000047 */
[----:B------:R-:W-:Y:S01]  /*2c8b0*/  @!P0 LOP3.LUT R4, R4, 0xffffe000, RZ, 0xc0, !PT ;  /* 0xffffe00004048812 */ /* 0x000fe200078ec0ff */
[C---:B------:R-:W-:Y:S01]  /*2c8c0*/  FFMA R20, R51.reuse, R20, R61 ;  /* 0x0000001433147223 */ /* 0x040fe2000000003d */
[----:B------:R-:W-:Y:S01]  /*2c8d0*/  LDS R63, [R3.X4+0x24c0] ;  /* 0x0024c000033f7984 */ /* 0x000fe20000004800 */
[----:B------:R-:W-:Y:S02]  /*2c8e0*/  FFMA R36, R52, R37, R36 ;  /* 0x0000002534247223 */ /* 0x000fe40000000024 */
[C---:B------:R-:W-:Y:S02]  /*2c8f0*/  FFMA R24, R51.reuse, R24, R56 ;  /* 0x0000001833187223 */ /* 0x040fe40000000038 */
[----:B------:R-:W-:-:S02]  /*2c900*/  FFMA R28, R51, R28, R50 ;  /* 0x0000001c331c7223 */ /* 0x000fc40000000032 */
[----:B------:R-:W-:Y:S02]  /*2c910*/  FFMA R32, R51, R32, R48 ;  /* 0x0000002033207223 */ /* 0x000fe40000000030 */
[----:B------:R-:W-:Y:S02]  /*2c920*/  FFMA R18, R57, R18, R16 ;  /* 0x0000001239127223 */ /* 0x000fe40000000010 */
[C---:B------:R-:W-:Y:S02]  /*2c930*/  FFMA R8, R52.reuse, R9, R8 ;  /* 0x0000000934087223 */ /* 0x040fe40000000008 */
[C---:B------:R-:W-:Y:S01]  /*2c940*/  FFMA R13, R52.reuse, R13, R12 ;  /* 0x0000000d340d7223 */ /* 0x040fe2000000000c */
[----:B------:R-:W-:Y:S01]  /*2c950*/  @!P0 IADD3 R65, R5, 0x1d8, R4 ;  /* 0x000001d805418810 */ /* 0x000fe20007ffe004 */
[C---:B------:R-:W-:Y:S01]  /*2c960*/  FFMA R20, R52.reuse, R21, R20 ;  /* 0x0000001534147223 */ /* 0x040fe20000000014 */
[----:B------:R-:W0:Y:S01]  /*2c970*/  LDS R61, [R3.X4+0x1880] ;  /* 0x00188000033d7984 */ /* 0x000e220000004800 */
[----:B------:R-:W-:-:S02]  /*2c980*/  FFMA R24, R52, R25, R24 ;  /* 0x0000001934187223 */ /* 0x000fc40000000018 */
[C---:B------:R-:W-:Y:S01]  /*2c990*/  FFMA R28, R52.reuse, R29, R28 ;  /* 0x0000001d341c7223 */ /* 0x040fe2000000001c */
[----:B------:R-:W-:Y:S01]  /*2c9a0*/  LDS.128 R48, [0x3190] ;  /* 0x00319000ff307984 */ /* 0x000fe20000000c00 */
[C---:B------:R-:W-:Y:S02]  /*2c9b0*/  FFMA R32, R52.reuse, R33, R32 ;  /* 0x0000002134207223 */ /* 0x040fe40000000020 */
[----:B------:R-:W-:Y:S02]  /*2c9c0*/  FFMA R16, R52, R41, R40 ;  /* 0x0000002934107223 */ /* 0x000fe40000000028 */
[C---:B------:R-:W-:Y:S01]  /*2c9d0*/  FFMA R38, R57.reuse, R38, R36 ;  /* 0x0000002639267223 */ /* 0x040fe20000000024 */
[----:B------:R-:W1:Y:S01]  /*2c9e0*/  LDS.128 R52, [0x3210] ;  /* 0x00321000ff347984 */ /* 0x000e620000000c00 */
[----:B------:R-:W-:Y:S02]  /*2c9f0*/  FFMA R36, R60, R7, R6 ;  /* 0x000000073c247223 */ /* 0x000fe40000000006 */
[C---:B------:R-:W-:Y:S01]  /*2ca00*/  FFMA R10, R57.reuse, R10, R8 ;  /* 0x0000000a390a7223 */ /* 0x040fe20000000008 */
[----:B------:R-:W2:Y:S01]  /*2ca10*/  LDS.128 R4, [0x3130] ;  /* 0x00313000ff047984 */ /* 0x000ea20000000c00 */
[----:B------:R-:W-:-:S02]  /*2ca20*/  FFMA R14, R57, R14, R13 ;  /* 0x0000000e390e7223 */ /* 0x000fc4000000000d */
[C---:B------:R-:W-:Y:S02]  /*2ca30*/  FFMA R22, R57.reuse, R22, R20 ;  /* 0x0000001639167223 */ /* 0x040fe40000000014 */
[C---:B------:R-:W-:Y:S02]  /*2ca40*/  FFMA R26, R57.reuse, R26, R24 ;  /* 0x0000001a391a7223 */ /* 0x040fe40000000018 */
[C---:B------:R-:W-:Y:S02]  /*2ca50*/  FFMA R30, R57.reuse, R30, R28 ;  /* 0x0000001e391e7223 */ /* 0x040fe4000000001c */
[C---:B------:R-:W-:Y:S02]  /*2ca60*/  FFMA R34, R57.reuse, R34, R32 ;  /* 0x0000002239227223 */ /* 0x040fe40000000020 */
[----:B------:R-:W-:Y:S02]  /*2ca70*/  FFMA R16, R57, R42, R16 ;  /* 0x0000002a39107223 */ /* 0x000fe40000000010 */
[----:B------:R-:W3:Y:S01]  /*2ca80*/  LDS.128 R56, [0x3290] ;  /* 0x00329000ff387984 */ /* 0x000ee20000000c00 */
[----:B------:R-:W-:-:S03]  /*2ca90*/  FFMA R40, R60, R11, R10 ;  /* 0x0000000b3c287223 */ /* 0x000fc6000000000a */
[----:B------:R-:W5:Y:S01]  /*2caa0*/  LDS.128 R8, [0x31b0] ;  /* 0x0031b000ff087984 */ /* 0x000f620000000c00 */
[----:B------:R-:W-:-:S03]  /*2cab0*/  FFMA R37, R60, R15, R14 ;  /* 0x0000000f3c257223 */ /* 0x000fc6000000000e */
[----:B------:R-:W4:Y:S01]  /*2cac0*/  LDS.128 R12, [0x3230] ;  /* 0x00323000ff0c7984 */ /* 0x000f220000000c00 */
[----:B0-----:R-:W-:Y:S02]  /*2cad0*/  FFMA R44, R44, R61, R67 ;  /* 0x0000003d2c2c7223 */ /* 0x001fe40000000043 */
[C---:B-1----:R-:W-:Y:S02]  /*2cae0*/  FFMA R52, R61.reuse, R52, R75 ;  /* 0x000000343d347223 */ /* 0x042fe4000000004b */
[----:B--2---:R-:W-:Y:S02]  /*2caf0*/  FFMA R4, R61, R4, R77 ;  /* 0x000000043d047223 */ /* 0x004fe4000000004d */
[C---:B------:R-:W-:Y:S02]  /*2cb00*/  FFMA R52, R74.reuse, R53, R52 ;  /* 0x000000354a347223 */ /* 0x040fe40000000034 */
[----:B------:R-:W-:Y:S01]  /*2cb10*/  FFMA R4, R74, R5, R4 ;  /* 0x000000054a047223 */ /* 0x000fe20000000004 */
[----:B------:R-:W-:Y:S01]  /*2cb20*/  IADD3 R5, R81, 0x5a580, RZ ;  /* 0x0005a58051057810 */ /* 0x000fe20007ffe0ff */
[----:B---3--:R-:W-:-:S04]  /*2cb30*/  FFMA R56, R61, R56, R73 ;  /* 0x000000383d387223 */ /* 0x008fc80000000049 */
[C---:B------:R-:W-:Y:S02]  /*2cb40*/  FFMA R56, R74.reuse, R57, R56 ;  /* 0x000000394a387223 */ /* 0x040fe40000000038 */
[----:B-----5:R-:W-:Y:S02]  /*2cb50*/  FFMA R8, R61, R8, R72 ;  /* 0x000000083d087223 */ /* 0x020fe40000000048 */
[----:B------:R-:W-:Y:S02]  /*2cb60*/  FFMA R44, R74, R45, R44 ;  /* 0x0000002d4a2c7223 */ /* 0x000fe4000000002c */
[C---:B------:R-:W-:Y:S02]  /*2cb70*/  FFMA R52, R63.reuse, R54, R52 ;  /* 0x000000363f347223 */ /* 0x040fe40000000034 */
[C---:B------:R-:W-:Y:S02]  /*2cb80*/  FFMA R56, R63.reuse, R58, R56 ;  /* 0x0000003a3f387223 */ /* 0x040fe40000000038 */
[----:B------:R-:W-:-:S02]  /*2cb90*/  FFMA R6, R63, R6, R4 ;  /* 0x000000063f067223 */ /* 0x000fc40000000004 */
[----:B------:R-:W-:-:S04]  /*2cba0*/  @!P0 IMAD.WIDE R72, R65, R0, c[0x0][0x168] ;  /* 0x00005a0041488625 */ /* 0x000fc800078e0200 */
[----:B------:R-:W-:Y:S02]  /*2cbb0*/  IMAD.WIDE R4, R5, R0, c[0x0][0x160] ;  /* 0x0000580005047625 */ /* 0x000fe400078e0200 */
[----:B------:R0:W2:Y:S02]  /*2cbc0*/  @!P0 LDG.E.CONSTANT R72, [R72.64] ;  /* 0x0000000448488981 */ /* 0x0000a4000c1e9900 */
[----:B------:R-:W-:Y:S02]  /*2cbd0*/  FFMA R44, R63, R46, R44 ;  /* 0x0000002e3f2c7223 */ /* 0x000fe4000000002c */
[C---:B------:R-:W-:Y:S01]  /*2cbe0*/  FFMA R41, R60.reuse, R19, R18 ;  /* 0x000000133c297223 */ /* 0x040fe20000000012 */
[----:B------:R1:W3:Y:S01]  /*2cbf0*/  LDG.E.CONSTANT R58, [R4.64+0x1880] ;  /* 0x00188004043a7981 */ /* 0x0002e2000c1e9900 */
[C---:B------:R-:W-:Y:S02]  /*2cc00*/  FFMA R79, R60.reuse, R23, R22 ;  /* 0x000000173c4f7223 */ /* 0x040fe40000000016 */
[C---:B------:R-:W-:Y:S01]  /*2cc10*/  FFMA R42, R60.reuse, R27, R26 ;  /* 0x0000001b3c2a7223 */ /* 0x040fe2000000001a */
[----:B------:R1:W5:Y:S01]  /*2cc20*/  LDG.E.CONSTANT R54, [R4.64+0x3100] ;  /* 0x0031000404367981 */ /* 0x000362000c1e9900 */
[----:B------:R-:W-:-:S02]  /*2cc30*/  FFMA R67, R60, R31, R30 ;  /* 0x0000001f3c437223 */ /* 0x000fc4000000001e */
[C---:B------:R-:W-:Y:S01]  /*2cc40*/  FFMA R69, R60.reuse, R35, R34 ;  /* 0x000000233c457223 */ /* 0x040fe20000000022 */
[----:B------:R-:W0:Y:S01]  /*2cc50*/  LDS.128 R20, [0x3150] ;  /* 0x00315000ff147984 */ /* 0x000e220000000c00 */
[----:B------:R-:W-:Y:S02]  /*2cc60*/  FFMA R48, R61, R48, R62 ;  /* 0x000000303d307223 */ /* 0x000fe4000000003e */
[C---:B------:R-:W-:Y:S01]  /*2cc70*/  FFMA R71, R60.reuse, R39, R38 ;  /* 0x000000273c477223 */ /* 0x040fe20000000026 */
[----:B------:R1:W2:Y:S01]  /*2cc80*/  LDG.E.CONSTANT R62, [R4.64] ;  /* 0x00000004043e7981 */ /* 0x0002a2000c1e9900 */
[----:B------:R-:W-:Y:S02]  /*2cc90*/  FFMA R46, R60, R43, R16 ;  /* 0x0000002b3c2e7223 */ /* 0x000fe40000000010 */
[C---:B------:R-:W-:Y:S01]  /*2cca0*/  FFMA R55, R86.reuse, R55, R52 ;  /* 0x0000003756377223 */ /* 0x040fe20000000034 */
[----:B------:R1:W2:Y:S01]  /*2ccb0*/  LDG.E.CONSTANT R60, [R4.64+0xc40] ;  /* 0x000c4004043c7981 */ /* 0x0002a2000c1e9900 */
[----:B------:R-:W-:-:S02]  /*2ccc0*/  FFMA R59, R86, R59, R56 ;  /* 0x0000003b563b7223 */ /* 0x000fc40000000038 */
[----:B----4-:R-:W-:Y:S01]  /*2ccd0*/  FFMA R12, R61, R12, R36 ;  /* 0x0000000c3d0c7223 */ /* 0x010fe20000000024 */
[----:B------:R1:W4:Y:S04]  /*2cce0*/  LDG.E.CONSTANT R56, [R4.64+0x24c0] ;  /* 0x0024c00404387981 */ /* 0x000328000c1e9900 */
[----:B------:R1:W2:Y:S04]  /*2ccf0*/  LDG.E.CONSTANT R52, [R4.64+0x3d40] ;  /* 0x003d400404347981 */ /* 0x0002a8000c1e9900 */
[----:B------:R1:W2:Y:S04]  /*2cd00*/  LDG.E.CONSTANT R38, [R4.64+0x4980] ;  /* 0x0049800404267981 */ /* 0x0002a8000c1e9900 */
[----:B------:R1:W2:Y:S04]  /*2cd10*/  LDG.E.CONSTANT R36, [R4.64+0x55c0] ;  /* 0x0055c00404247981 */ /* 0x0002a8000c1e9900 */
[----:B------:R-:W0:Y:S01]  /*2cd20*/  LDS.128 R16, [0x32b0] ;  /* 0x0032b000ff107984 */ /* 0x000e220000000c00 */
[----:B------:R-:W-:-:S02]  /*2cd30*/  FFMA R8, R74, R9, R8 ;  /* 0x000000094a087223 */ /* 0x000fc40000000008 */
[C---:B------:R-:W-:Y:S01]  /*2cd40*/  FFMA R47, R86.reuse, R47, R44 ;  /* 0x0000002f562f7223 */ /* 0x040fe2000000002c */
[----:B------:R-:W0:Y:S01]  /*2cd50*/  LDS.128 R24, [0x31d0] ;  /* 0x0031d000ff187984 */ /* 0x000e220000000c00 */
[----:B------:R-:W-:Y:S02]  /*2cd60*/  FFMA R8, R63, R10, R8 ;  /* 0x0000000a3f087223 */ /* 0x000fe40000000008 */
[C---:B------:R-:W-:Y:S01]  /*2cd70*/  FFMA R39, R86.reuse, R7, R6 ;  /* 0x0000000756277223 */ /* 0x040fe20000000006 */
[----:B------:R-:W0:Y:S01]  /*2cd80*/  LDS.128 R32, [0x32d0] ;  /* 0x0032d000ff207984 */ /* 0x000e220000000c00 */
[----:B------:R-:W-:-:S03]  /*2cd90*/  FFMA R44, R86, R11, R8 ;  /* 0x0000000b562c7223 */ /* 0x000fc60000000008 */
[----:B------:R-:W0:Y:S01]  /*2cda0*/  LDS.128 R8, [0x31f0] ;  /* 0x0031f000ff087984 */ /* 0x000e220000000c00 */
[----:B------:R-:W-:-:S03]  /*2cdb0*/  FFMA R12, R74, R13, R12 ;  /* 0x0000000d4a0c7223 */ /* 0x000fc6000000000c */
[----:B-1----:R-:W1:Y:S01]  /*2cdc0*/  LDS.128 R4, [0x3170] ;  /* 0x00317000ff047984 */ /* 0x002e620000000c00 */
[----:B------:R-:W-:-:S03]  /*2cdd0*/  FFMA R12, R63, R14, R12 ;  /* 0x0000000e3f0c7223 */ /* 0x000fc6000000000c */
[----:B------:R-:W-:Y:S01]  /*2cde0*/  LDS.128 R28, [0x3250] ;  /* 0x00325000ff1c7984 */ /* 0x000fe20000000c00 */
[----:B------:R-:W-:-:S03]  /*2cdf0*/  FFMA R45, R86, R15, R12 ;  /* 0x0000000f562d7223 */ /* 0x000fc6000000000c */
[----:B------:R-:W1:Y:S01]  /*2ce00*/  LDS.128 R12, [0x3270] ;  /* 0x00327000ff0c7984 */ /* 0x000e620000000c00 */
[----:B0-----:R-:W-:-:S04]  /*2ce10*/  FFMA R20, R61, R20, R37 ;  /* 0x000000143d147223 */ /* 0x001fc80000000025 */
[----:B------:R-:W-:Y:S02]  /*2ce20*/  FFMA R20, R74, R21, R20 ;  /* 0x000000154a147223 */ /* 0x000fe40000000014 */
[----:B------:R-:W-:-:S04]  /*2ce30*/  FFMA R16, R61, R16, R40 ;  /* 0x000000103d107223 */ /* 0x000fc80000000028 */
[----:B------:R-:W-:-:S04]  /*2ce40*/  FFMA R16, R74, R17, R16 ;  /* 0x000000114a107223 */ /* 0x000fc80000000010 */
[C---:B------:R-:W-:Y:S02]  /*2ce50*/  FFMA R16, R63.reuse, R18, R16 ;  /* 0x000000123f107223 */ /* 0x040fe40000000010 */
[----:B------:R-:W-:Y:S02]  /*2ce60*/  FFMA R48, R74, R49, R48 ;  /* 0x000000314a307223 */ /* 0x000fe40000000030 */
[----:B------:R-:W-:Y:S02]  /*2ce70*/  FFMA R53, R86, R19, R16 ;  /* 0x0000001356357223 */ /* 0x000fe40000000010 */
[C---:B------:R-:W-:Y:S01]  /*2ce80*/  FFMA R22, R63.reuse, R22, R20 ;  /* 0x000000163f167223 */ /* 0x040fe20000000014 */
[----:B------:R-:W0:Y:S01]  /*2ce90*/  LDS.128 R16, [0x32f0] ;  /* 0x0032f000ff107984 */ /* 0x000e220000000c00 */
[----:B------:R-:W-:-:S03]  /*2cea0*/  FFMA R48, R63, R50, R48 ;  /* 0x000000323f307223 */ /* 0x000fc60000000030 */
[----:B------:R-:W-:Y:S06]  /*2ceb0*/  BAR.SYNC 0x0 ;  /* 0x0000000000007b1d */ /* 0x000fec0000000000 */
[----:B------:R-:W-:Y:S01]  /*2cec0*/  @!P0 STS [R3.X4+0x3100], R84 ;  /* 0x0031005403008388 */ /* 0x000fe20000004800 */
[C---:B------:R-:W-:Y:S02]  /*2ced0*/  FFMA R24, R61.reuse, R24, R41 ;  /* 0x000000183d187223 */ /* 0x040fe40000000029 */
[C---:B------:R-:W-:Y:S01]  /*2cee0*/  FFMA R32, R61.reuse, R32, R42 ;  /* 0x000000203d207223 */ /* 0x040fe2000000002a */
[----:B------:R-:W-:Y:S01]  /*2cef0*/  STS [R3.X4], R82 ;  /* 0x0000005203007388 */ /* 0x000fe20000004800 */
[----:B------:R-:W-:-:S03]  /*2cf00*/  FFMA R8, R61, R8, R69 ;  /* 0x000000083d087223 */ /* 0x000fc60000000045 */
[----:B------:R-:W-:Y:S01]  /*2cf10*/  STS [R3.X4+0x620], R80 ;  /* 0x0006205003007388 */ /* 0x000fe20000004800 */
[----:B------:R-:W-:-:S03]  /*2cf20*/  FFMA R73, R86, R23, R22 ;  /* 0x0000001756497223 */ /* 0x000fc60000000016 */
[----:B------:R-:W-:Y:S01]  /*2cf30*/  STS [R3.X4+0xc40], R78 ;  /* 0x000c404e03007388 */ /* 0x000fe20000004800 */
[----:B-1----:R-:W-:-:S03]  /*2cf40*/  FFMA R4, R61, R4, R67 ;  /* 0x000000043d047223 */ /* 0x002fc60000000043 */
        /* <DEDUP_REMOVED lines=9> */
[----:B------:R-:W-:-:S03]  /*2cfe0*/  FFMA R32, R74, R33, R32 ;  /* 0x000000214a207223 */ /* 0x000fc60000000020 */
[----:B------:R-:W0:Y:S01]  /*2cff0*/  LDS.128 R20, [0x3180] ;  /* 0x00318000ff147984 */ /* 0x000e220000000c00 */
[C---:B------:R-:W-:Y:S02]  /*2d000*/  FFMA R8, R74.reuse, R9, R8 ;  /* 0x000000094a087223 */ /* 0x040fe40000000008 */
[----:B------:R-:W-:Y:S01]  /*2d010*/  FFMA R5, R74, R5, R4 ;  /* 0x000000054a057223 */ /* 0x000fe20000000004 */
[----:B------:R-:W0:Y:S01]  /*2d020*/  LDS R48, [R3.X4+0x620] ;  /* 0x0006200003307984 */ /* 0x000e220000004800 */
[C---:B------:R-:W-:Y:S02]  /*2d030*/  FFMA R34, R63.reuse, R34, R32 ;  /* 0x000000223f227223 */ /* 0x040fe40000000020 */
[C---:B------:R-:W-:Y:S01]  /*2d040*/  FFMA R8, R63.reuse, R10, R8 ;  /* 0x0000000a3f087223 */ /* 0x040fe20000000008 */
[----:B------:R-:W1:Y:S01]  /*2d050*/  LDS R37, [R3.X4+0xc40] ;  /* 0x000c400003257984 */ /* 0x000e620000004800 */
[----:B------:R-:W-:Y:S02]  /*2d060*/  FFMA R5, R63, R6, R5 ;  /* 0x000000063f057223 */ /* 0x000fe40000000005 */
[----:B------:R-:W-:Y:S01]  /*2d070*/  FFMA R12, R61, R12, R71 ;  /* 0x0000000c3d0c7223 */ /* 0x000fe20000000047 */
[----:B------:R-:W1:Y:S01]  /*2d080*/  LDS R64, [R3.X4+0x1260] ;  /* 0x0012600003407984 */ /* 0x000e620000004800 */
[----:B------:R-:W-:-:S02]  /*2d090*/  FFMA R66, R86, R35, R34 ;  /* 0x0000002356427223 */ /* 0x000fc40000000022 */
[C---:B------:R-:W-:Y:S01]  /*2d0a0*/  FFMA R71, R86.reuse, R11, R8 ;  /* 0x0000000b56477223 */ /* 0x040fe20000000008 */
[----:B------:R-:W1:Y:S01]  /*2d0b0*/  LDS.128 R32, [0x31a0] ;  /* 0x0031a000ff207984 */ /* 0x000e620000000c00 */
[----:B------:R-:W-:Y:S02]  /*2d0c0*/  FFMA R68, R86, R7, R5 ;  /* 0x0000000756447223 */ /* 0x000fe40000000005 */
[----:B------:R-:W-:Y:S01]  /*2d0d0*/  FFMA R24, R74, R25, R24 ;  /* 0x000000194a187223 */ /* 0x000fe20000000018 */
[----:B------:R-:W1:Y:S04]  /*2d0e0*/  LDS.128 R8, [0x3220] ;  /* 0x00322000ff087984 */ /* 0x000e680000000c00 */
[----:B------:R-:W1:Y:S01]  /*2d0f0*/  LDS.128 R4, [0x3120] ;  /* 0x00312000ff047984 */ /* 0x000e620000000c00 */
[----:B------:R-:W-:-:S02]  /*2d100*/  FFMA R26, R63, R26, R24 ;  /* 0x0000001a3f1a7223 */ /* 0x000fc40000000018 */
[----:B------:R-:W-:Y:S02]  /*2d110*/  FFMA R28, R61, R28, R79 ;  /* 0x0000001c3d1c7223 */ /* 0x000fe4000000004f */
[----:B------:R-:W-:Y:S02]  /*2d120*/  FFMA R65, R86, R27, R26 ;  /* 0x0000001b56417223 */ /* 0x000fe4000000001a */
[C---:B------:R-:W-:Y:S01]  /*2d130*/  FFMA R28, R74.reuse, R29, R28 ;  /* 0x0000001d4a1c7223 */ /* 0x040fe2000000001c */
[----:B------:R-:W1:Y:S03]  /*2d140*/  LDS.128 R24, [0x3200] ;  /* 0x00320000ff187984 */ /* 0x000e660000000c00 */
[----:B------:R-:W-:Y:S02]  /*2d150*/  FFMA R30, R63, R30, R28 ;  /* 0x0000001e3f1e7223 */ /* 0x000fe4000000001c */
[----:B------:R-:W-:-:S02]  /*2d160*/  FFMA R12, R74, R13, R12 ;  /* 0x0000000d4a0c7223 */ /* 0x000fc4000000000c */
[----:B------:R-:W-:Y:S02]  /*2d170*/  FFMA R50, R86, R31, R30 ;  /* 0x0000001f56327223 */ /* 0x000fe4000000001e */
[----:B------:R-:W1:Y:S01]  /*2d180*/  LDS.128 R28, [0x3280] ;  /* 0x00328000ff1c7984 */ /* 0x000e620000000c00 */
[----:B------:R-:W-:Y:S02]  /*2d190*/  FFMA R12, R63, R14, R12 ;  /* 0x0000000e3f0c7223 */ /* 0x000fe4000000000c */
[----:B0-----:R-:W-:Y:S02]  /*2d1a0*/  FFMA R16, R61, R16, R46 ;  /* 0x000000103d107223 */ /* 0x001fe4000000002e */
[----:B-1----:R-:W-:Y:S02]  /*2d1b0*/  FFMA R40, R40, R49, R47 ;  /* 0x0000003128287223 */ /* 0x002fe4000000002f */
[----:B------:R-:W-:Y:S02]  /*2d1c0*/  FFMA R20, R49, R20, R51 ;  /* 0x0000001431147223 */ /* 0x000fe40000000033 */
[----:B------:R-:W-:-:S02]  /*2d1d0*/  FFMA R51, R86, R15, R12 ;  /* 0x0000000f56337223 */ /* 0x000fc4000000000c */
[----:B------:R-:W0:Y:S01]  /*2d1e0*/  LDS.128 R12, [0x32a0] ;  /* 0x0032a000ff0c7984 */ /* 0x000e220000000c00 */
[----:B------:R-:W-:Y:S02]  /*2d1f0*/  FFMA R16, R74, R17, R16 ;  /* 0x000000114a107223 */ /* 0x000fe40000000010 */
[----:B------:R-:W-:Y:S02]  /*2d200*/  FFMA R40, R48, R41, R40 ;  /* 0x0000002930287223 */ /* 0x000fe40000000028 */
[----:B------:R-:W-:Y:S02]  /*2d210*/  FFMA R16, R63, R18, R16 ;  /* 0x000000123f107223 */ /* 0x000fe40000000010 */
[----:B------:R-:W-:Y:S02]  /*2d220*/  FFMA R40, R37, R42, R40 ;  /* 0x0000002a25287223 */ /* 0x000fe40000000028 */
[----:B------:R-:W-:Y:S02]  /*2d230*/  FFMA R86, R86, R19, R16 ;  /* 0x0000001356567223 */ /* 0x000fe40000000010 */
[----:B------:R-:W-:Y:S01]  /*2d240*/  FFMA R57, R64, R43, R40 ;  /* 0x0000002b40397223 */ /* 0x000fe20000000028 */
[----:B------:R-:W1:Y:S01]  /*2d250*/  LDS.128 R16, [0x3140] ;  /* 0x00314000ff107984 */ /* 0x000e620000000c00 */
[----:B------:R-:W-:-:S02]  /*2d260*/  FFMA R32, R49, R32, R44 ;  /* 0x0000002031207223 */ /* 0x000fc4000000002c */
[C---:B------:R-:W-:Y:S01]  /*2d270*/  FFMA R8, R49.reuse, R8, R45 ;  /* 0x0000000831087223 */ /* 0x040fe2000000002d */
[----:B------:R-:W1:Y:S01]  /*2d280*/  LDS.128 R40, [0x31c0] ;  /* 0x0031c000ff287984 */ /* 0x000e620000000c00 */
[----:B------:R-:W-:-:S03]  /*2d290*/  FFMA R4, R49, R4, R39 ;  /* 0x0000000431047223 */ /* 0x000fc60000000027 */
[----:B------:R-:W1:Y:S01]  /*2d2a0*/  LDS.128 R44, [0x31e0] ;  /* 0x0031e000ff2c7984 */ /* 0x000e620000000c00 */
[C---:B------:R-:W-:Y:S02]  /*2d2b0*/  FFMA R20, R48.reuse, R21, R20 ;  /* 0x0000001530147223 */ /* 0x040fe40000000014 */
[----:B------:R-:W-:Y:S01]  /*2d2c0*/  FFMA R4, R48, R5, R4 ;  /* 0x0000000530047223 */ /* 0x000fe20000000004 */
[----:B------:R-:W-:Y:S01]  /*2d2d0*/  LDS R39, [R3.X4+0x1880] ;  /* 0x0018800003277984 */ /* 0x000fe20000004800 */
[C---:B------:R-:W-:Y:S02]  /*2d2e0*/  FFMA R20, R37.reuse, R22, R20 ;  /* 0x0000001625147223 */ /* 0x040fe40000000014 */
[----:B------:R-:W-:Y:S02]  /*2d2f0*/  FFMA R4, R37, R6, R4 ;  /* 0x0000000625047223 */ /* 0x000fe40000000004 */
[----:B------:R-:W-:Y:S02]  /*2d300*/  FFMA R24, R49, R24, R55 ;  /* 0x0000001831187223 */ /* 0x000fe40000000037 */
[----:B------:R-:W-:-:S02]  /*2d310*/  FFMA R55, R64, R23, R20 ;  /* 0x0000001740377223 */ /* 0x000fc40000000014 */
[----:B------:R-:W1:Y:S01]  /*2d320*/  LDS.128 R20, [0x3160] ;  /* 0x00316000ff147984 */ /* 0x000e620000000c00 */
[----:B------:R-:W-:-:S03]  /*2d330*/  FFMA R70, R64, R7, R4 ;  /* 0x0000000740467223 */ /* 0x000fc60000000004 */
[----:B------:R-:W3:Y:S01]  /*2d340*/  LDS.128 R4, [0x32c0] ;  /* 0x0032c000ff047984 */ /* 0x000ee20000000c00 */
[----:B------:R-:W-:Y:S02]  /*2d350*/  FFMA R28, R49, R28, R59 ;  /* 0x0000001c311c7223 */ /* 0x000fe4000000003b */
[C---:B------:R-:W-:Y:S02]  /*2d360*/  FFMA R32, R48.reuse, R33, R32 ;  /* 0x0000002130207223 */ /* 0x040fe40000000020 */
[C---:B------:R-:W-:Y:S02]  /*2d370*/  FFMA R24, R48.reuse, R25, R24 ;  /* 0x0000001930187223 */ /* 0x040fe40000000018 */
[----:B------:R-:W-:Y:S02]  /*2d380*/  FFMA R28, R48, R29, R28 ;  /* 0x0000001d301c7223 */ /* 0x000fe4000000001c */
[C---:B------:R-:W-:Y:S02]  /*2d390*/  FFMA R32, R37.reuse, R34, R32 ;  /* 0x0000002225207223 */ /* 0x040fe40000000020 */
[----:B------:R-:W-:-:S02]  /*2d3a0*/  FFMA R24, R37, R26, R24 ;  /* 0x0000001a25187223 */ /* 0x000fc40000000018 */
[----:B------:R-:W-:Y:S02]  /*2d3b0*/  FFMA R28, R37, R30, R28 ;  /* 0x0000001e251c7223 */ /* 0x000fe4000000001c */
[C---:B------:R-:W-:Y:S02]  /*2d3c0*/  FFMA R61, R64.reuse, R35, R32 ;  /* 0x00000023403d7223 */ /* 0x040fe40000000020 */
[----:B0-----:R-:W-:Y:S01]  /*2d3d0*/  FFMA R12, R49, R12, R53 ;  /* 0x0000000c310c7223 */ /* 0x001fe20000000035 */
[----:B------:R-:W0:Y:S01]  /*2d3e0*/  LDS.128 R32, [0x3260] ;  /* 0x00326000ff207984 */ /* 0x000e220000000c00 */
[C---:B------:R-:W-:Y:S02]  /*2d3f0*/  FFMA R59, R64.reuse, R27, R24 ;  /* 0x0000001b403b7223 */ /* 0x040fe40000000018 */
[----:B------:R-:W-:Y:S01]  /*2d400*/  FFMA R69, R64, R31, R28 ;  /* 0x0000001f40457223 */ /* 0x000fe2000000001c */
[----:B------:R-:W0:Y:S01]  /*2d410*/  LDS.128 R24, [0x3240] ;  /* 0x00324000ff187984 */ /* 0x000e220000000c00 */
[----:B------:R-:W-:-:S02]  /*2d420*/  FFMA R8, R48, R9, R8 ;  /* 0x0000000930087223 */ /* 0x000fc40000000008 */
[----:B------:R-:W-:Y:S01]  /*2d430*/  FFMA R12, R48, R13, R12 ;  /* 0x0000000d300c7223 */ /* 0x000fe2000000000c */
[----:B------:R-:W0:Y:S01]  /*2d440*/  LDS.128 R28, [0x32e0] ;  /* 0x0032e000ff1c7984 */ /* 0x000e220000000c00 */
[C---:B------:R-:W-:Y:S02]  /*2d450*/  FFMA R10, R37.reuse, R10, R8 ;  /* 0x0000000a250a7223 */ /* 0x040fe40000000008 */
[----:B------:R-:W-:Y:S01]  /*2d460*/  FFMA R14, R37, R14, R12 ;  /* 0x0000000e250e7223 */ /* 0x000fe2000000000c */
[----:B------:R-:W-:Y:S01]  /*2d470*/  LDS R53, [R3.X4+0x24c0] ;  /* 0x0024c00003357984 */ /* 0x000fe20000004800 */
[C---:B-1----:R-:W-:Y:S02]  /*2d480*/  FFMA R16, R49.reuse, R16, R73 ;  /* 0x0000001031107223 */ /* 0x042fe40000000049 */
[C---:B------:R-:W-:Y:S02]  /*2d490*/  FFMA R40, R49.reuse, R40, R65 ;  /* 0x0000002831287223 */ /* 0x040fe40000000041 */
[----:B------:R-:W-:-:S02]  /*2d4a0*/  FFMA R44, R49, R44, R71 ;  /* 0x0000002c312c7223 */ /* 0x000fc40000000047 */
[C---:B------:R-:W-:Y:S02]  /*2d4b0*/  FFMA R65, R64.reuse, R11, R10 ;  /* 0x0000000b40417223 */ /* 0x040fe4000000000a */
[----:B------:R-:W-:Y:S01]  /*2d4c0*/  FFMA R67, R64, R15, R14 ;  /* 0x0000000f40437223 */ /* 0x000fe2000000000e */
[----:B------:R-:W1:Y:S01]  /*2d4d0*/  LDS.128 R8, [0x3110] ;  /* 0x00311000ff087984 */ /* 0x000e620000000c00 */
[C---:B------:R-:W-:Y:S02]  /*2d4e0*/  FFMA R16, R48.reuse, R17, R16 ;  /* 0x0000001130107223 */ /* 0x040fe40000000010 */
[C---:B------:R-:W-:Y:S01]  /*2d4f0*/  FFMA R40, R48.reuse, R41, R40 ;  /* 0x0000002930287223 */ /* 0x040fe20000000028 */
[----:B------:R-:W1:Y:S01]  /*2d500*/  LDS.128 R12, [0x3190] ;  /* 0x00319000ff0c7984 */ /* 0x000e620000000c00 */
[----:B------:R-:W-:-:S03]  /*2d510*/  FFMA R45, R48, R45, R44 ;  /* 0x0000002d302d7223 */ /* 0x000fc6000000002c */
[----:B------:R-:W1:Y:S01]  /*2d520*/  LDS R44, [R3.X4+0x1ea0] ;  /* 0x001ea000032c7984 */ /* 0x000e620000004800 */
[C---:B------:R-:W-:Y:S02]  /*2d530*/  FFMA R16, R37.reuse, R18, R16 ;  /* 0x0000001225107223 */ /* 0x040fe40000000010 */
[----:B------:R-:W-:Y:S02]  /*2d540*/  FFMA R40, R37, R42, R40 ;  /* 0x0000002a25287223 */ /* 0x000fe40000000028 */
[C---:B------:R-:W-:Y:S02]  /*2d550*/  FFMA R20, R49.reuse, R20, R68 ;  /* 0x0000001431147223 */ /* 0x040fe40000000044 */
[C---:B------:R-:W-:Y:S02]  /*2d560*/  FFMA R63, R64.reuse, R19, R16 ;  /* 0x00000013403f7223 */ /* 0x040fe40000000010 */
[----:B------:R-:W-:Y:S01]  /*2d570*/  FFMA R68, R64, R43, R40 ;  /* 0x0000002b40447223 */ /* 0x000fe20000000028 */
[----:B------:R-:W2:Y:S01]  /*2d580*/  LDS.128 R16, [0x3210] ;  /* 0x00321000ff107984 */ /* 0x000ea20000000c00 */
[----:B---3--:R-:W-:-:S03]  /*2d590*/  FFMA R4, R49, R4, R66 ;  /* 0x0000000431047223 */ /* 0x008fc60000000042 */
[----:B------:R-:W3:Y:S04]  /*2d5a0*/  LDS.128 R40, [0x3290] ;  /* 0x00329000ff287984 */ /* 0x000ee80000000c00 */
[----:B------:R-:W2:Y:S01]  /*2d5b0*/  LDS R66, [R3.X4+0x2ae0] ;  /* 0x002ae00003427984 */ /* 0x000ea20000004800 */
[----:B------:R-:W-:Y:S02]  /*2d5c0*/  FFMA R5, R48, R5, R4 ;  /* 0x0000000530057223 */ /* 0x000fe40000000004 */
[C---:B0-----:R-:W-:Y:S02]  /*2d5d0*/  FFMA R4, R49.reuse, R32, R51 ;  /* 0x0000002031047223 */ /* 0x041fe40000000033 */
[C---:B------:R-:W-:Y:S02]  /*2d5e0*/  FFMA R24, R49.reuse, R24, R50 ;  /* 0x0000001831187223 */ /* 0x040fe40000000032 */
[----:B------:R-:W-:-:S02]  /*2d5f0*/  FFMA R28, R49, R28, R86 ;  /* 0x0000001c311c7223 */ /* 0x000fc40000000056 */
[C---:B------:R-:W-:Y:S02]  /*2d600*/  FFMA R4, R48.reuse, R33, R4 ;  /* 0x0000002130047223 */ /* 0x040fe40000000004 */
[C---:B------:R-:W-:Y:S02]  /*2d610*/  FFMA R25, R48.reuse, R25, R24 ;  /* 0x0000001930197223 */ /* 0x040fe40000000018 */
[C---:B------:R-:W-:Y:S02]  /*2d620*/  FFMA R21, R48.reuse, R21, R20 ;  /* 0x0000001530157223 */ /* 0x040fe40000000014 */
[----:B------:R-:W-:Y:S02]  /*2d630*/  FFMA R29, R48, R29, R28 ;  /* 0x0000001d301d7223 */ /* 0x000fe4000000001c */
[C---:B------:R-:W-:Y:S01]  /*2d640*/  FFMA R5, R37.reuse, R6, R5 ;  /* 0x0000000625057223 */ /* 0x040fe20000000005 */
[----:B------:R-:W-:Y:S01]  /*2d650*/  LDS.128 R48, [0x3130] ;  /* 0x00313000ff307984 */ /* 0x000fe20000000c00 */
[----:B------:R-:W-:-:S02]  /*2d660*/  FFMA R4, R37, R34, R4 ;  /* 0x0000002225047223 */ /* 0x000fc40000000004 */
[C---:B------:R-:W-:Y:S02]  /*2d670*/  FFMA R25, R37.reuse, R26, R25 ;  /* 0x0000001a25197223 */ /* 0x040fe40000000019 */
[C---:B------:R-:W-:Y:S02]  /*2d680*/  FFMA R21, R37.reuse, R22, R21 ;  /* 0x0000001625157223 */ /* 0x040fe40000000015 */
[C---:B------:R-:W-:Y:S02]  /*2d690*/  FFMA R46, R37.reuse, R46, R45 ;  /* 0x0000002e252e7223 */ /* 0x040fe4000000002d */
[----:B------:R-:W-:Y:S02]  /*2d6a0*/  FFMA R29, R37, R30, R29 ;  /* 0x0000001e251d7223 */ /* 0x000fe4000000001d */
[----:B------:R-:W-:Y:S02]  /*2d6b0*/  FFMA R33, R64, R7, R5 ;  /* 0x0000000740217223 */ /* 0x000fe40000000005 */
[----:B-1----:R-:W-:-:S02]  /*2d6c0*/  FFMA R8, R8, R39, R57 ;  /* 0x0000002708087223 */ /* 0x002fc40000000039 */
[----:B------:R-:W-:Y:S02]  /*2d6d0*/  FFMA R37, R64, R35, R4 ;  /* 0x0000002340257223 */ /* 0x000fe40000000004 */
[----:B------:R-:W-:Y:S01]  /*2d6e0*/  FFMA R12, R39, R12, R55 ;  /* 0x0000000c270c7223 */ /* 0x000fe20000000037 */
[----:B------:R-:W0:Y:S01]  /*2d6f0*/  LDS.128 R4, [0x31b0] ;  /* 0x0031b000ff047984 */ /* 0x000e220000000c00 */
[C---:B------:R-:W-:Y:S02]  /*2d700*/  FFMA R8, R44.reuse, R9, R8 ;  /* 0x000000092c087223 */ /* 0x040fe40000000008 */
[----:B------:R-:W-:Y:S02]  /*2d710*/  FFMA R12, R44, R13, R12 ;  /* 0x0000000d2c0c7223 */ /* 0x000fe4000000000c */
[----:B------:R-:W-:Y:S02]  /*2d720*/  FFMA R8, R53, R10, R8 ;  /* 0x0000000a35087223 */ /* 0x000fe40000000008 */
[----:B------:R-:W-:-:S02]  /*2d730*/  FFMA R32, R64, R27, R25 ;  /* 0x0000001b40207223 */ /* 0x000fc40000000019 */
[----:B------:R-:W-:Y:S01]  /*2d740*/  FFMA R45, R64, R23, R21 ;  /* 0x00000017402d7223 */ /* 0x000fe20000000015 */
[----:B------:R-:W1:Y:S01]  /*2d750*/  LDS.128 R24, [0x3230] ;  /* 0x00323000ff187984 */ /* 0x000e620000000c00 */
[----:B------:R-:W-:-:S03]  /*2d760*/  FFMA R12, R53, R14, R12 ;  /* 0x0000000e350c7223 */ /* 0x000fc6000000000c */
[----:B------:R-:W1:Y:S01]  /*2d770*/  LDS.128 R20, [0x32b0] ;  /* 0x0032b000ff147984 */ /* 0x000e620000000c00 */
[C---:B--2---:R-:W-:Y:S02]  /*2d780*/  FFMA R16, R39.reuse, R16, R59 ;  /* 0x0000001027107223 */ /* 0x044fe4000000003b */
[----:B---3--:R-:W-:Y:S02]  /*2d790*/  FFMA R40, R39, R40, R69 ;  /* 0x0000002827287223 */ /* 0x008fe40000000045 */
[C---:B------:R-:W-:Y:S02]  /*2d7a0*/  FFMA R69, R66.reuse, R11, R8 ;  /* 0x0000000b42457223 */ /* 0x040fe40000000008 */
[----:B------:R-:W-:Y:S01]  /*2d7b0*/  FFMA R59, R66, R15, R12 ;  /* 0x0000000f423b7223 */ /* 0x000fe2000000000c */
[----:B------:R-:W-:Y:S01]  /*2d7c0*/  @!P0 SHF.R.U32.HI R12, RZ, 0x3, R3 ;  /* 0x00000003ff0c8819 */ /* 0x000fe20000011603 */
[----:B------:R-:W2:Y:S01]  /*2d7d0*/  LDS.128 R8, [0x3150] ;  /* 0x00315000ff087984 */ /* 0x000ea20000000c00 */
[C---:B------:R-:W-:Y:S01]  /*2d7e0*/  FFMA R47, R64.reuse, R47, R46 ;  /* 0x0000002f402f7223 */ /* 0x040fe2000000002e */
[----:B------:R-:W-:Y:S01]  /*2d7f0*/  @!P0 LOP3.LUT R28, R3, 0x7, RZ, 0xc0, !PT ;  /* 0x00000007031c8812 */ /* 0x000fe200078ec0ff */
[----:B------:R-:W-:Y:S01]  /*2d800*/  FFMA R46, R64, R31, R29 ;  /* 0x0000001f402e7223 */ /* 0x000fe2000000001d */
[----:B------:R-:W-:-:S02]  /*2d810*/  @!P0 SHF.L.U32 R29, R2, 0xc, RZ ;  /* 0x0000000c021d8819 */ /* 0x000fc400000006ff */
[----:B------:R-:W-:Y:S02]  /*2d820*/  @!P0 SHF.L.U32 R35, R12, 0x9, RZ ;  /* 0x000000090c238819 */ /* 0x000fe400000006ff */
[----:B------:R-:W-:Y:S01]  /*2d830*/  @!P0 LOP3.LUT R34, R29, 0xffffe000, RZ, 0xc0, !PT ;  /* 0xffffe0001d228812 */ /* 0x000fe200078ec0ff */
[----:B------:R-:W3:Y:S01]  /*2d840*/  LDS.128 R12, [0x3250] ;  /* 0x00325000ff0c7984 */ /* 0x000ee20000000c00 */
[----:B------:R-:W-:-:S03]  /*2d850*/  @!P0 LOP3.LUT R35, R35, 0xfffffe00, R28, 0xe2, !PT ;  /* 0xfffffe0023238812 */ /* 0x000fc600078ee21c */
[----:B------:R-:W3:Y:S01]  /*2d860*/  LDS.128 R28, [0x32d0] ;  /* 0x0032d000ff1c7984 */ /* 0x000ee20000000c00 */
[----:B------:R-:W-:-:S04]  /*2d870*/  FFMA R16, R44, R17, R16 ;  /* 0x000000112c107223 */ /* 0x000fc80000000010 */
[----:B------:R-:W-:-:S04]  /*2d880*/  FFMA R16, R53, R18, R16 ;  /* 0x0000001235107223 */ /* 0x000fc80000000010 */
[----:B------:R-:W-:Y:S02]  /*2d890*/  FFMA R55, R66, R19, R16 ;  /* 0x0000001342377223 */ /* 0x000fe40000000010 */
[----:B------:R-:W3:Y:S01]  /*2d8a0*/  LDS.128 R16, [0x31d0] ;  /* 0x0031d000ff107984 */ /* 0x000ee20000000c00 */
[----:B0-----:R-:W-:-:S04]  /*2d8b0*/  FFMA R4, R39, R4, R61 ;  /* 0x0000000427047223 */ /* 0x001fc8000000003d */
[C---:B------:R-:W-:Y:S02]  /*2d8c0*/  FFMA R4, R44.reuse, R5, R4 ;  /* 0x000000052c047223 */ /* 0x040fe40000000004 */
[----:B-1----:R-:W-:Y:S02]  /*2d8d0*/  FFMA R24, R39, R24, R65 ;  /* 0x0000001827187223 */ /* 0x002fe40000000041 */
[----:B------:R-:W-:Y:S02]  /*2d8e0*/  FFMA R4, R53, R6, R4 ;  /* 0x0000000635047223 */ /* 0x000fe40000000004 */
[----:B------:R-:W-:Y:S01]  /*2d8f0*/  FFMA R20, R39, R20, R67 ;  /* 0x0000001427147223 */ /* 0x000fe20000000043 */
[----:B------:R-:W-:Y:S01]  /*2d900*/  @!P0 IADD3 R35, R35, 0x1e0, R34 ;  /* 0x000001e023238810 */ /* 0x000fe20007ffe022 */
[C---:B------:R-:W-:Y:S02]  /*2d910*/  FFMA R24, R44.reuse, R25, R24 ;  /* 0x000000192c187223 */ /* 0x040fe40000000018 */
[----:B------:R-:W-:-:S02]  /*2d920*/  FFMA R20, R44, R21, R20 ;  /* 0x000000152c147223 */ /* 0x000fc40000000014 */
[C---:B--2---:R-:W-:Y:S02]  /*2d930*/  FFMA R8, R39.reuse, R8, R63 ;  /* 0x0000000827087223 */ /* 0x044fe4000000003f */
[----:B------:R-:W-:Y:S02]  /*2d940*/  FFMA R65, R66, R7, R4 ;  /* 0x0000000742417223 */ /* 0x000fe40000000004 */
[----:B------:R-:W0:Y:S01]  /*2d950*/  LDS.128 R4, [0x3170] ;  /* 0x00317000ff047984 */ /* 0x000e220000000c00 */
[----:B------:R-:W-:Y:S02]  /*2d960*/  FFMA R48, R39, R48, R70 ;  /* 0x0000003027307223 */ /* 0x000fe40000000046 */
[----:B------:R-:W-:-:S04]  /*2d970*/  @!P0 IMAD.WIDE R34, R35, R0, c[0x0][0x168] ;  /* 0x00005a0023228625 */ /* 0x000fc800078e0200 */
[C---:B------:R-:W-:Y:S01]  /*2d980*/  FFMA R24, R53.reuse, R26, R24 ;  /* 0x0000001a35187223 */ /* 0x040fe20000000018 */
[----:B------:R1:W2:Y:S01]  /*2d990*/  @!P0 LDG.E.CONSTANT R64, [R34.64] ;  /* 0x0000000422408981 */ /* 0x0002a2000c1e9900 */
[C---:B------:R-:W-:Y:S02]  /*2d9a0*/  FFMA R20, R53.reuse, R22, R20 ;  /* 0x0000001635147223 */ /* 0x040fe40000000014 */
[C---:B------:R-:W-:Y:S02]  /*2d9b0*/  FFMA R8, R44.reuse, R9, R8 ;  /* 0x000000092c087223 */ /* 0x040fe40000000008 */
[----:B------:R-:W-:Y:S02]  /*2d9c0*/  FFMA R49, R44, R49, R48 ;  /* 0x000000312c317223 */ /* 0x000fe40000000030 */
[----:B------:R-:W-:Y:S02]  /*2d9d0*/  FFMA R10, R53, R10, R8 ;  /* 0x0000000a350a7223 */ /* 0x000fe40000000008 */
[----:B------:R-:W-:-:S02]  /*2d9e0*/  FFMA R63, R66, R27, R24 ;  /* 0x0000001b423f7223 */ /* 0x000fc40000000018 */
[----:B------:R-:W-:Y:S01]  /*2d9f0*/  FFMA R67, R66, R23, R20 ;  /* 0x0000001742437223 */ /* 0x000fe20000000014 */
[----:B------:R-:W-:Y:S01]  /*2da00*/  LDS.128 R24, [0x3270] ;  /* 0x00327000ff187984 */ /* 0x000fe20000000c00 */
[C---:B---3--:R-:W-:Y:S02]  /*2da10*/  FFMA R12, R39.reuse, R12, R32 ;  /* 0x0000000c270c7223 */ /* 0x048fe40000000020 */
[----:B------:R-:W-:Y:S01]  /*2da20*/  FFMA R8, R39, R28, R33 ;  /* 0x0000001c27087223 */ /* 0x000fe20000000021 */
[----:B------:R-:W3:Y:S01]  /*2da30*/  LDS.128 R20, [0x31f0] ;  /* 0x0031f000ff147984 */ /* 0x000ee20000000c00 */
[----:B------:R-:W-:-:S03]  /*2da40*/  FFMA R50, R53, R50, R49 ;  /* 0x0000003235327223 */ /* 0x000fc60000000031 */
[----:B-1----:R-:W1:Y:S01]  /*2da50*/  LDS.128 R32, [0x32f0] ;  /* 0x0032f000ff207984 */ /* 0x002e620000000c00 */
[----:B------:R-:W-:Y:S01]  /*2da60*/  IADD3 R49, R81, 0x5be00, RZ ;  /* 0x0005be0051317810 */ /* 0x000fe20007ffe0ff */
[----:B------:R-:W-:Y:S02]  /*2da70*/  FFMA R16, R39, R16, R68 ;  /* 0x0000001027107223 */ /* 0x000fe40000000044 */
[----:B------:R-:W-:Y:S01]  /*2da80*/  FFMA R13, R44, R13, R12 ;  /* 0x0000000d2c0d7223 */ /* 0x000fe2000000000c */
[----:B------:R-:W-:Y:S06]  /*2da90*/  BAR.SYNC 0x0 ;  /* 0x0000000000007b1d */ /* 0x000fec0000000000 */
[----:B------:R-:W-:-:S05]  /*2daa0*/  IMAD.WIDE R48, R49, R0, c[0x0][0x160] ;  /* 0x0000580031307625 */ /* 0x000fca00078e0200 */
        /* <DEDUP_REMOVED lines=9> */
[----:B0-----:R-:W-:Y:S01]  /*2db40*/  FFMA R4, R39, R4, R45 ;  /* 0x0000000427047223 */ /* 0x001fe2000000002d */
[----:B------:R-:W-:Y:S01]  /*2db50*/  @!P0 STS [R3.X4+0x3100], R72 ;  /* 0x0031004803008388 */ /* 0x000fe20000004800 */
[----:B------:R-:W-:Y:S02]  /*2db60*/  FFMA R61, R66, R51, R50 ;  /* 0x00000033423d7223 */ /* 0x000fe40000000032 */
[----:B------:R-:W-:Y:S01]  /*2db70*/  FFMA R40, R44, R41, R40 ;  /* 0x000000292c287223 */ /* 0x000fe20000000028 */
[----:B------:R-:W-:Y:S01]  /*2db80*/  STS [R3.X4], R62 ;  /* 0x0000003e03007388 */ /* 0x000fe20000004800 */
[----:B------:R-:W-:Y:S02]  /*2db90*/  FFMA R50, R66, R15, R13 ;  /* 0x0000000f42327223 */ /* 0x000fe4000000000d */
[C---:B------:R-:W-:Y:S01]  /*2dba0*/  FFMA R5, R44.reuse, R5, R4 ;  /* 0x000000052c057223 */ /* 0x040fe20000000004 */
[----:B------:R-:W-:Y:S01]  /*2dbb0*/  STS [R3.X4+0x620], R60 ;  /* 0x0006203c03007388 */ /* 0x000fe20000004800 */
[----:B------:R-:W-:-:S03]  /*2dbc0*/  FFMA R17, R44, R17, R16 ;  /* 0x000000112c117223 */ /* 0x000fc60000000010 */
[----:B------:R-:W-:Y:S01]  /*2dbd0*/  STS [R3.X4+0xc40], R58 ;  /* 0x000c403a03007388 */ /* 0x000fe20000004800 */
[----:B------:R-:W-:-:S03]  /*2dbe0*/  FFMA R28, R66, R11, R10 ;  /* 0x0000000b421c7223 */ /* 0x000fc6000000000a */
[----:B----4-:R-:W-:Y:S01]  /*2dbf0*/  STS [R3.X4+0x1260], R56 ;  /* 0x0012603803007388 */ /* 0x010fe20000004800 */
[----:B------:R-:W-:-:S03]  /*2dc00*/  FFMA R29, R44, R29, R8 ;  /* 0x0000001d2c1d7223 */ /* 0x000fc60000000008 */
[----:B-----5:R-:W-:Y:S04]  /*2dc10*/  STS [R3.X4+0x1880], R54 ;  /* 0x0018803603007388 */ /* 0x020fe80000004800 */
        /* <DEDUP_REMOVED lines=8> */
[----:B------:R-:W4:Y:S01]  /*2dca0*/  LDS.128 R8, [0x3180] ;  /* 0x00318000ff087984 */ /* 0x000f220000000c00 */
[----:B------:R-:W-:Y:S02]  /*2dcb0*/  FFMA R17, R53, R18, R17 ;  /* 0x0000001235117223 */ /* 0x000fe40000000011 */
[C---:B---3--:R-:W-:Y:S01]  /*2dcc0*/  FFMA R20, R39.reuse, R20, R47 ;  /* 0x0000001427147223 */ /* 0x048fe2000000002f */
[----:B-1----:R-:W1:Y:S01]  /*2dcd0*/  LDS R48, [R3.X4+0x620] ;  /* 0x0006200003307984 */ /* 0x002e620000004800 */
[C---:B------:R-:W-:Y:S02]  /*2dce0*/  FFMA R24, R39.reuse, R24, R37 ;  /* 0x0000001827187223 */ /* 0x040fe40000000025 */
[----:B------:R-:W-:Y:S01]  /*2dcf0*/  FFMA R32, R39, R32, R46 ;  /* 0x0000002027207223 */ /* 0x000fe2000000002e */
[----:B------:R-:W-:Y:S01]  /*2dd00*/  LDS R49, [R3.X4+0xc40] ;  /* 0x000c400003317984 */ /* 0x000fe20000004800 */
[----:B------:R-:W-:-:S03]  /*2dd10*/  FFMA R57, R66, R43, R40 ;  /* 0x0000002b42397223 */ /* 0x000fc60000000028 */
[----:B------:R-:W3:Y:S01]  /*2dd20*/  LDS.128 R36, [0x3280] ;  /* 0x00328000ff247984 */ /* 0x000ee20000000c00 */
[C---:B------:R-:W-:Y:S02]  /*2dd30*/  FFMA R71, R66.reuse, R7, R6 ;  /* 0x0000000742477223 */ /* 0x040fe40000000006 */
[----:B------:R-:W-:Y:S01]  /*2dd40*/  FFMA R56, R66, R19, R17 ;  /* 0x0000001342387223 */ /* 0x000fe20000000011 */
[----:B------:R-:W5:Y:S04]  /*2dd50*/  LDS.128 R40, [0x3100] ;  /* 0x00310000ff287984 */ /* 0x000f680000000c00 */
[----:B------:R-:W5:Y:S01]  /*2dd60*/  LDS.128 R4, [0x3220] ;  /* 0x00322000ff047984 */ /* 0x000f620000000c00 */
[----:B------:R-:W-:-:S03]  /*2dd70*/  FFMA R20, R44, R21, R20 ;  /* 0x000000152c147223 */ /* 0x000fc60000000014 */
[----:B------:R-:W5:Y:S04]  /*2dd80*/  LDS.128 R16, [0x3120] ;  /* 0x00312000ff107984 */ /* 0x000f680000000c00 */
[----:B------:R-:W5:Y:S01]  /*2dd90*/  LDS R52, [R3.X4+0x1260] ;  /* 0x0012600003347984 */ /* 0x000f620000004800 */
[C---:B------:R-:W-:Y:S02]  /*2dda0*/  FFMA R22, R53.reuse, R22, R20 ;  /* 0x0000001635167223 */ /* 0x040fe40000000014 */
[----:B------:R-:W-:Y:S01]  /*2ddb0*/  FFMA R30, R53, R30, R29 ;  /* 0x0000001e351e7223 */ /* 0x000fe2000000001d */
[----:B------:R-:W-:Y:S01]  /*2ddc0*/  LDS R86, [R3.X4+0x1ea0] ;  /* 0x001ea00003567984 */ /* 0x000fe20000004800 */
[----:B------:R-:W-:-:S03]  /*2ddd0*/  FFMA R72, R66, R23, R22 ;  /* 0x0000001742487223 */ /* 0x000fc60000000016 */
[----:B------:R-:W5:Y:S01]  /*2dde0*/  LDS.128 R20, [0x3140] ;  /* 0x00314000ff147984 */ /* 0x000f620000000c00 */
[C---:B0-----:R-:W-:Y:S02]  /*2ddf0*/  FFMA R12, R51.reuse, R12, R65 ;  /* 0x0000000c330c7223 */ /* 0x041fe40000000041 */
[C---:B----4-:R-:W-:Y:S02]  /*2de00*/  FFMA R8, R51.reuse, R8, R59 ;  /* 0x0000000833087223 */ /* 0x050fe4000000003b */
[----:B------:R-:W-:Y:S02]  /*2de10*/  FFMA R24, R44, R25, R24 ;  /* 0x000000192c187223 */ /* 0x000fe40000000018 */
[----:B-1----:R-:W-:Y:S02]  /*2de20*/  FFMA R12, R48, R13, R12 ;  /* 0x0000000d300c7223 */ /* 0x002fe4000000000c */
[----:B------:R-:W-:Y:S02]  /*2de30*/  FFMA R32, R44, R33, R32 ;  /* 0x000000212c207223 */ /* 0x000fe40000000020 */
[----:B------:R-:W-:Y:S01]  /*2de40*/  FFMA R8, R48, R9, R8 ;  /* 0x0000000930087223 */ /* 0x000fe20000000008 */
[----:B------:R-:W-:Y:S01]  /*2de50*/  LDS.128 R44, [0x3200] ;  /* 0x00320000ff2c7984 */ /* 0x000fe20000000c00 */
[----:B---3--:R-:W-:-:S02]  /*2de60*/  FFMA R36, R51, R36, R57 ;  /* 0x0000002433247223 */ /* 0x008fc40000000039 */
[----:B------:R-:W-:Y:S02]  /*2de70*/  FFMA R12, R49, R14, R12 ;  /* 0x0000000e310c7223 */ /* 0x000fe4000000000c */
[C---:B------:R-:W-:Y:S02]  /*2de80*/  FFMA R26, R53.reuse, R26, R24 ;  /* 0x0000001a351a7223 */ /* 0x040fe40000000018 */
[----:B------:R-:W-:Y:S02]  /*2de90*/  FFMA R34, R53, R34, R32 ;  /* 0x0000002235227223 */ /* 0x000fe40000000020 */
[----:B-----5:R-:W-:Y:S02]  /*2dea0*/  FFMA R40, R40, R51, R69 ;  /* 0x0000003328287223 */ /* 0x020fe40000000045 */
[----:B------:R-:W-:Y:S02]  /*2deb0*/  FFMA R8, R49, R10, R8 ;  /* 0x0000000a31087223 */ /* 0x000fe40000000008 */
        /* <DEDUP_REMOVED lines=8> */
[----:B------:R-:W-:Y:S01]  /*2df40*/  FFMA R4, R48, R5, R4 ;  /* 0x0000000530047223 */ /* 0x000fe20000000004 */
[----:B------:R-:W0:Y:S01]  /*2df50*/  LDS.128 R12, [0x32c0] ;  /* 0x0032c000ff0c7984 */ /* 0x000e220000000c00 */
[----:B------:R-:W-:Y:S01]  /*2df60*/  FFMA R66, R66, R35, R34 ;  /* 0x0000002342427223 */ /* 0x000fe20000000022 */
[----:B------:R-:W-:Y:S01]  /*2df70*/  @!P0 SHF.R.U32.HI R5, RZ, 0x3, R3 ;  /* 0x00000003ff058819 */ /* 0x000fe20000011603 */
[----:B------:R-:W-:Y:S01]  /*2df80*/  FFMA R59, R52, R11, R8 ;  /* 0x0000000b343b7223 */ /* 0x000fe20000000008 */
[----:B------:R-:W1:Y:S01]  /*2df90*/  LDS.128 R32, [0x3160] ;  /* 0x00316000ff207984 */ /* 0x000e620000000c00 */
[----:B------:R-:W-:-:S03]  /*2dfa0*/  FFMA R16, R48, R17, R16 ;  /* 0x0000001130107223 */ /* 0x000fc60000000010 */
[----:B------:R-:W3:Y:S01]  /*2dfb0*/  LDS.128 R8, [0x31c0] ;  /* 0x0031c000ff087984 */ /* 0x000ee20000000c00 */
[----:B------:R-:W-:Y:S02]  /*2dfc0*/  FFMA R40, R49, R42, R40 ;  /* 0x0000002a31287223 */ /* 0x000fe40000000028 */
[C---:B------:R-:W-:Y:S01]  /*2dfd0*/  FFMA R62, R52.reuse, R39, R36 ;  /* 0x00000027343e7223 */ /* 0x040fe20000000024 */
[----:B------:R-:W-:Y:S01]  /*2dfe0*/  @!P0 SHF.L.U32 R36, R5, 0x9, RZ ;  /* 0x0000000905248819 */ /* 0x000fe200000006ff */
[----:B------:R-:W-:Y:S01]  /*2dff0*/  FFMA R16, R49, R18, R16 ;  /* 0x0000001231107223 */ /* 0x000fe20000000010 */
[----:B------:R-:W-:Y:S01]  /*2e000*/  @!P0 LOP3.LUT R61, R3, 0x7, RZ, 0xc0, !PT ;  /* 0x00000007033d8812 */ /* 0x000fe200078ec0ff */
[C---:B------:R-:W-:Y:S01]  /*2e010*/  FFMA R58, R52.reuse, R43, R40 ;  /* 0x0000002b343a7223 */ /* 0x040fe20000000028 */
[----:B------:R-:W-:Y:S01]  /*2e020*/  LDS.128 R24, [0x32a0] ;  /* 0x0032a000ff187984 */ /* 0x000fe20000000c00 */
[----:B------:R-:W-:Y:S01]  /*2e030*/  FFMA R57, R52, R19, R16 ;  /* 0x0000001334397223 */ /* 0x000fe20000000010 */
[----:B------:R-:W-:Y:S01]  /*2e040*/  @!P0 LOP3.LUT R61, R36, 0xfffffe00, R61, 0xe2, !PT ;  /* 0xfffffe00243d8812 */ /* 0x000fe200078ee23d */
[C---:B------:R-:W-:Y:S01]  /*2e050*/  FFMA R20, R51.reuse, R20, R28 ;  /* 0x0000001433147223 */ /* 0x040fe2000000001c */
[----:B------:R-:W4:Y:S04]  /*2e060*/  LDS.128 R40, [0x3260] ;  /* 0x00326000ff287984 */ /* 0x000f280000000c00 */
[----:B------:R-:W5:Y:S04]  /*2e070*/  LDS.128 R16, [0x3240] ;  /* 0x00324000ff107984 */ /* 0x000f680000000c00 */
[----:B------:R-:W5:Y:S04]  /*2e080*/  LDS.128 R28, [0x31e0] ;  /* 0x0031e000ff1c7984 */ /* 0x000f680000000c00 */
[----:B------:R-:W5:Y:S01]  /*2e090*/  LDS.128 R36, [0x32e0] ;  /* 0x0032e000ff247984 */ /* 0x000f620000000c00 */
[----:B0-----:R-:W-:-:S02]  /*2e0a0*/  FFMA R12, R51, R12, R53 ;  /* 0x0000000c330c7223 */ /* 0x001fc40000000035 */
[C---:B-1----:R-:W-:Y:S01]  /*2e0b0*/  FFMA R32, R51.reuse, R32, R71 ;  /* 0x0000002033207223 */ /* 0x042fe20000000047 */
[----:B------:R-:W-:Y:S01]  /*2e0c0*/  LDS R53, [R3.X4+0x1880] ;  /* 0x0018800003357984 */ /* 0x000fe20000004800 */
[----:B---3--:R-:W-:Y:S02]  /*2e0d0*/  FFMA R8, R51, R8, R56 ;  /* 0x0000000833087223 */ /* 0x008fe40000000038 */
[C---:B------:R-:W-:Y:S02]  /*2e0e0*/  FFMA R12, R48.reuse, R13, R12 ;  /* 0x0000000d300c7223 */ /* 0x040fe4000000000c */
[C---:B------:R-:W-:Y:S02]  /*2e0f0*/  FFMA R8, R48.reuse, R9, R8 ;  /* 0x0000000930087223 */ /* 0x040fe40000000008 */
[----:B------:R-:W-:Y:S02]  /*2e100*/  FFMA R32, R48, R33, R32 ;  /* 0x0000002130207223 */ /* 0x000fe40000000020 */
[----:B------:R-:W-:-:S02]  /*2e110*/  FFMA R14, R49, R14, R12 ;  /* 0x0000000e310e7223 */ /* 0x000fc4000000000c */
[----:B------:R-:W-:Y:S02]  /*2e120*/  FFMA R44, R51, R44, R55 ;  /* 0x0000002c332c7223 */ /* 0x000fe40000000037 */
[C---:B------:R-:W-:Y:S01]  /*2e130*/  FFMA R10, R49.reuse, R10, R8 ;  /* 0x0000000a310a7223 */ /* 0x040fe20000000008 */
[----:B------:R-:W-:Y:S01]  /*2e140*/  LDS R55, [R3.X4+0x24c0] ;  /* 0x0024c00003377984 */ /* 0x000fe20000004800 */
[----:B------:R-:W-:Y:S02]  /*2e150*/  FFMA R12, R49, R34, R32 ;  /* 0x00000022310c7223 */ /* 0x000fe40000000020 */
[C---:B----4-:R-:W-:Y:S02]  /*2e160*/  FFMA R40, R51.reuse, R40, R69 ;  /* 0x0000002833287223 */ /* 0x050fe40000000045 */
[C---:B------:R-:W-:Y:S02]  /*2e170*/  FFMA R24, R51.reuse, R24, R67 ;  /* 0x0000001833187223 */ /* 0x040fe40000000043 */
[----:B-----5:R-:W-:-:S02]  /*2e180*/  FFMA R16, R51, R16, R50 ;  /* 0x0000001033107223 */ /* 0x020fc40000000032 */
[C---:B------:R-:W-:Y:S02]  /*2e190*/  FFMA R28, R51.reuse, R28, R72 ;  /* 0x0000001c331c7223 */ /* 0x040fe40000000048 */
[----:B------:R-:W-:Y:S01]  /*2e1a0*/  FFMA R36, R51, R36, R66 ;  /* 0x0000002433247223 */ /* 0x000fe20000000042 */
[----:B------:R-:W-:Y:S01]  /*2e1b0*/  LDS R72, [R3.X4+0x2ae0] ;  /* 0x002ae00003487984 */ /* 0x000fe20000004800 */
[C---:B------:R-:W-:Y:S02]  /*2e1c0*/  FFMA R44, R48.reuse, R45, R44 ;  /* 0x0000002d302c7223 */ /* 0x040fe4000000002c */
[C---:B------:R-:W-:Y:S02]  /*2e1d0*/  FFMA R40, R48.reuse, R41, R40 ;  /* 0x0000002930287223 */ /* 0x040fe40000000028 */
[C---:B------:R-:W-:Y:S02]  /*2e1e0*/  FFMA R24, R48.reuse, R25, R24 ;  /* 0x0000001930187223 */ /* 0x040fe40000000018 */
[----:B------:R-:W-:-:S02]  /*2e1f0*/  FFMA R20, R48, R21, R20 ;  /* 0x0000001530147223 */ /* 0x000fc40000000014 */
[C---:B------:R-:W-:Y:S02]  /*2e200*/  FFMA R16, R48.reuse, R17, R16 ;  /* 0x0000001130107223 */ /* 0x040fe40000000010 */
[C---:B------:R-:W-:Y:S02]  /*2e210*/  FFMA R28, R48.reuse, R29, R28 ;  /* 0x0000001d301c7223 */ /* 0x040fe4000000001c */
[----:B------:R-:W-:Y:S02]  /*2e220*/  FFMA R36, R48, R37, R36 ;  /* 0x0000002530247223 */ /* 0x000fe40000000024 */
[C---:B------:R-:W-:Y:S02]  /*2e230*/  FFMA R34, R52.reuse, R11, R10 ;  /* 0x0000000b34227223 */ /* 0x040fe4000000000a */
[C---:B------:R-:W-:Y:S01]  /*2e240*/  FFMA R32, R52.reuse, R15, R14 ;  /* 0x0000000f34207223 */ /* 0x040fe2000000000e */
[----:B------:R-:W0:Y:S01]  /*2e250*/  LDS.128 R8, [0x31b0] ;  /* 0x0031b000ff087984 */ /* 0x000e220000000c00 */
[----:B------:R-:W-:-:S03]  /*2e260*/  FFMA R41, R52, R35, R12 ;  /* 0x0000002334297223 */ /* 0x000fc6000000000c */
[----:B------:R-:W1:Y:S01]  /*2e270*/  LDS.128 R12, [0x3230] ;  /* 0x00323000ff0c7984 */ /* 0x000e620000000c00 */
[C---:B------:R-:W-:Y:S02]  /*2e280*/  FFMA R44, R49.reuse, R46, R44 ;  /* 0x0000002e312c7223 */ /* 0x040fe4000000002c */
[C---:B------:R-:W-:Y:S01]  /*2e290*/  FFMA R6, R49.reuse, R6, R4 ;  /* 0x0000000631067223 */ /* 0x040fe20000000004 */
[----:B------:R-:W-:Y:S01]  /*2e2a0*/  @!P0 SHF.L.U32 R4, R2, 0xc, RZ ;  /* 0x0000000c02048819 */ /* 0x000fe200000006ff */
[C---:B------:R-:W-:Y:S02]  /*2e2b0*/  FFMA R26, R49.reuse, R26, R24 ;  /* 0x0000001a311a7223 */ /* 0x040fe40000000018 */
[C---:B------:R-:W-:Y:S02]  /*2e2c0*/  FFMA R22, R49.reuse, R22, R20 ;  /* 0x0000001631167223 */ /* 0x040fe40000000014 */
[C---:B------:R-:W-:Y:S02]  /*2e2d0*/  FFMA R18, R49.reuse, R18, R16 ;  /* 0x0000001231127223 */ /* 0x040fe40000000010 */
[----:B------:R-:W-:-:S02]  /*2e2e0*/  FFMA R30, R49, R30, R28 ;  /* 0x0000001e311e7223 */ /* 0x000fc4000000001c */
[C---:B------:R-:W-:Y:S02]  /*2e2f0*/  FFMA R42, R49.reuse, R42, R40 ;  /* 0x0000002a312a7223 */ /* 0x040fe40000000028 */
[----:B------:R-:W-:Y:S02]  /*2e300*/  FFMA R38, R49, R38, R36 ;  /* 0x0000002631267223 */ /* 0x000fe40000000024 */
[----:B------:R-:W3:Y:S01]  /*2e310*/  LDS.128 R48, [0x3130] ;  /* 0x00313000ff307984 */ /* 0x000ee20000000c00 */
[----:B------:R-:W-:Y:S01]  /*2e320*/  FFMA R60, R52, R47, R44 ;  /* 0x0000002f343c7223 */ /* 0x000fe2000000002c */
[----:B------:R-:W-:Y:S02]  /*2e330*/  @!P0 LOP3.LUT R4, R4, 0xffffe000, RZ, 0xc0, !PT ;  /* 0xffffe00004048812 */ /* 0x000fe400078ec0ff */
[----:B------:R-:W4:Y:S01]  /*2e340*/  LDS.128 R44, [0x3290] ;  /* 0x00329000ff2c7984 */ /* 0x000f220000000c00 */
[C---:B------:R-:W-:Y:S01]  /*2e350*/  FFMA R56, R52.reuse, R7, R6 ;  /* 0x0000000734387223 */ /* 0x040fe20000000006 */
[----:B------:R-:W-:Y:S01]  /*2e360*/  @!P0 IADD3 R61, R61, 0x1e8, R4 ;  /* 0x000001e83d3d8810 */ /* 0x000fe20007ffe004 */
[C---:B------:R-:W-:Y:S01]  /*2e370*/  FFMA R65, R52.reuse, R27, R26 ;  /* 0x0000001b34417223 */ /* 0x040fe2000000001a */
[----:B------:R-:W5:Y:S04]  /*2e380*/  LDS.128 R4, [0x3110] ;  /* 0x00311000ff047984 */ /* 0x000f680000000c00 */
[----:B------:R-:W2:Y:S01]  /*2e390*/  LDS.128 R24, [0x3210] ;  /* 0x00321000ff187984 */ /* 0x000ea20000000c00 */
[----:B------:R-:W-:-:S03]  /*2e3a0*/  FFMA R63, R52, R23, R22 ;  /* 0x00000017343f7223 */ /* 0x000fc60000000016 */
[----:B------:R-:W2:Y:S01]  /*2e3b0*/  LDS.128 R20, [0x3190] ;  /* 0x00319000ff147984 */ /* 0x000ea20000000c00 */
[C---:B0-----:R-:W-:Y:S02]  /*2e3c0*/  FFMA R8, R53.reuse, R8, R54 ;  /* 0x0000000835087223 */ /* 0x041fe40000000036 */
[----:B-1----:R-:W-:Y:S01]  /*2e3d0*/  FFMA R12, R53, R12, R56 ;  /* 0x0000000c350c7223 */ /* 0x002fe20000000038 */
[----:B------:R-:W-:Y:S01]  /*2e3e0*/  IADD3 R37, R81, 0x5d680, RZ ;  /* 0x0005d68051257810 */ /* 0x000fe20007ffe0ff */
[C---:B------:R-:W-:Y:S02]  /*2e3f0*/  FFMA R8, R86.reuse, R9, R8 ;  /* 0x0000000956087223 */ /* 0x040fe40000000008 */
[----:B------:R-:W-:Y:S02]  /*2e400*/  FFMA R12, R86, R13, R12 ;  /* 0x0000000d560c7223 */ /* 0x000fe4000000000c */
[C---:B------:R-:W-:Y:S02]  /*2e410*/  FFMA R8, R55.reuse, R10, R8 ;  /* 0x0000000a37087223 */ /* 0x040fe40000000008 */
[----:B------:R-:W-:-:S02]  /*2e420*/  FFMA R14, R55, R14, R12 ;  /* 0x0000000e370e7223 */ /* 0x000fc4000000000c */
[----:B------:R-:W-:-:S04]  /*2e430*/  IMAD.WIDE R36, R37, R0, c[0x0][0x160] ;  /* 0x0000580025247625 */ /* 0x000fc800078e0200 */
[----:B---3--:R-:W-:Y:S01]  /*2e440*/  FFMA R48, R53, R48, R57 ;  /* 0x0000003035307223 */ /* 0x008fe20000000039 */
[----:B------:R0:W3:Y:S01]  /*2e450*/  LDG.E.CONSTANT R56, [R36.64+0x24c0] ;  /* 0x0024c00424387981 */ /* 0x0000e2000c1e9900 */
[----:B------:R-:W-:-:S03]  /*2e460*/  @!P0 IMAD.WIDE R12, R61, R0, c[0x0][0x168] ;  /* 0x00005a003d0c8625 */ /* 0x000fc600078e0200 */
[----:B------:R0:W3:Y:S01]  /*2e470*/  LDG.E.CONSTANT R54, [R36.64+0x3100] ;  /* 0x0031000424367981 */ /* 0x0000e2000c1e9900 */
[----:B----4-:R-:W-:Y:S02]  /*2e480*/  FFMA R62, R53, R44, R62 ;  /* 0x0000002c353e7223 */ /* 0x010fe4000000003e */
[----:B------:R-:W-:Y:S01]  /*2e490*/  FFMA R48, R86, R49, R48 ;  /* 0x0000003156307223 */ /* 0x000fe20000000030 */
[----:B------:R0:W4:Y:S01]  /*2e4a0*/  LDG.E.CONSTANT R10, [R36.64+0x4980] ;  /* 0x00498004240a7981 */ /* 0x000122000c1e9900 */
[C---:B------:R-:W-:Y:S02]  /*2e4b0*/  FFMA R43, R52.reuse, R43, R42 ;  /* 0x0000002b342b7223 */ /* 0x040fe4000000002a */
[----:B------:R-:W-:Y:S01]  /*2e4c0*/  FFMA R48, R55, R50, R48 ;  /* 0x0000003237307223 */ /* 0x000fe20000000030 */
[----:B------:R1:W3:Y:S01]  /*2e4d0*/  @!P0 LDG.E.CONSTANT R66, [R12.64] ;  /* 0x000000040c428981 */ /* 0x0002e2000c1e9900 */
[C---:B------:R-:W-:Y:S02]  /*2e4e0*/  FFMA R33, R52.reuse, R19, R18 ;  /* 0x0000001334217223 */ /* 0x040fe40000000012 */
[----:B------:R-:W-:Y:S01]  /*2e4f0*/  FFMA R40, R52, R31, R30 ;  /* 0x0000001f34287223 */ /* 0x000fe2000000001e */
[----:B------:R-:W0:Y:S01]  /*2e500*/  LDS.128 R16, [0x31d0] ;  /* 0x0031d000ff107984 */ /* 0x000e220000000c00 */
[----:B-----5:R-:W-:-:S02]  /*2e510*/  FFMA R4, R4, R53, R58 ;  /* 0x0000003504047223 */ /* 0x020fc4000000003a */
[----:B------:R-:W-:Y:S01]  /*2e520*/  FFMA R42, R52, R39, R38 ;  /* 0x00000027342a7223 */ /* 0x000fe20000000026 */
[----:B------:R5:W3:Y:S01]  /*2e530*/  LDG.E.CONSTANT R58, [R36.64+0x1880] ;  /* 0x00188004243a7981 */ /* 0x000ae2000c1e9900 */
[----:B--2---:R-:W-:Y:S02]  /*2e540*/  FFMA R24, R53, R24, R60 ;  /* 0x0000001835187223 */ /* 0x004fe4000000003c */
[----:B------:R-:W-:Y:S01]  /*2e550*/  FFMA R45, R86, R45, R62 ;  /* 0x0000002d562d7223 */ /* 0x000fe2000000003e */
[----:B------:R5:W2:Y:S01]  /*2e560*/  LDG.E.CONSTANT R60, [R36.64+0xc40] ;  /* 0x000c4004243c7981 */ /* 0x000aa2000c1e9900 */
[----:B------:R-:W-:-:S03]  /*2e570*/  FFMA R50, R72, R11, R8 ;  /* 0x0000000b48327223 */ /* 0x000fc60000000008 */
[----:B------:R5:W2:Y:S04]  /*2e580*/  LDG.E.CONSTANT R62, [R36.64] ;  /* 0x00000004243e7981 */ /* 0x000aa8000c1e9900 */
[----:B------:R5:W2:Y:S04]  /*2e590*/  LDG.E.CONSTANT R52, [R36.64+0x3d40] ;  /* 0x003d400424347981 */ /* 0x000aa8000c1e9900 */
[----:B------:R5:W2:Y:S01]  /*2e5a0*/  LDG.E.CONSTANT R8, [R36.64+0x55c0] ;  /* 0x0055c00424087981 */ /* 0x000aa2000c1e9900 */
[----:B------:R-:W-:-:S03]  /*2e5b0*/  FFMA R20, R53, R20, R59 ;  /* 0x0000001435147223 */ /* 0x000fc6000000003b */
[----:B------:R-:W-:Y:S01]  /*2e5c0*/  LDS.128 R28, [0x3250] ;  /* 0x00325000ff1c7984 */ /* 0x000fe20000000c00 */
[C---:B------:R-:W-:Y:S02]  /*2e5d0*/  FFMA R20, R86.reuse, R21, R20 ;  /* 0x0000001556147223 */ /* 0x040fe40000000014 */
[----:B------:R-:W-:Y:S02]  /*2e5e0*/  FFMA R4, R86, R5, R4 ;  /* 0x0000000556047223 */ /* 0x000fe40000000004 */
[C---:B------:R-:W-:Y:S02]  /*2e5f0*/  FFMA R20, R55.reuse, R22, R20 ;  /* 0x0000001637147223 */ /* 0x040fe40000000014 */
[----:B------:R-:W-:Y:S02]  /*2e600*/  FFMA R4, R55, R6, R4 ;  /* 0x0000000637047223 */ /* 0x000fe40000000004 */
[C---:B------:R-:W-:Y:S02]  /*2e610*/  FFMA R67, R72.reuse, R23, R20 ;  /* 0x0000001748437223 */ /* 0x040fe40000000014 */
[----:B------:R-:W1:Y:S01]  /*2e620*/  LDS.128 R20, [0x3150] ;  /* 0x00315000ff147984 */ /* 0x000e620000000c00 */
[----:B------:R-:W-:-:S03]  /*2e630*/  FFMA R44, R72, R7, R4 ;  /* 0x00000007482c7223 */ /* 0x000fc60000000004 */
[----:B------:R-:W5:Y:S01]  /*2e640*/  LDS.128 R4, [0x32b0] ;  /* 0x0032b000ff047984 */ /* 0x000f620000000c00 */
[----:B0-----:R-:W-:Y:S02]  /*2e650*/  FFMA R16, R53, R16, R34 ;  /* 0x0000001035107223 */ /* 0x001fe40000000022 */
[C---:B------:R-:W-:Y:S02]  /*2e660*/  FFMA R24, R86.reuse, R25, R24 ;  /* 0x0000001956187223 */ /* 0x040fe40000000018 */
[----:B------:R-:W-:Y:S02]  /*2e670*/  FFMA R16, R86, R17, R16 ;  /* 0x0000001156107223 */ /* 0x000fe40000000010 */
[C---:B------:R-:W-:Y:S02]  /*2e680*/  FFMA R24, R55.reuse, R26, R24 ;  /* 0x0000001a37187223 */ /* 0x040fe40000000018 */
[----:B------:R-:W-:Y:S02]  /*2e690*/  FFMA R16, R55, R18, R16 ;  /* 0x0000001237107223 */ /* 0x000fe40000000010 */
[----:B------:R-:W-:-:S02]  /*2e6a0*/  FFMA R59, R72, R27, R24 ;  /* 0x0000001b483b7223 */ /* 0x000fc40000000018 */
[C---:B------:R-:W-:Y:S01]  /*2e6b0*/  FFMA R49, R72.reuse, R19, R16 ;  /* 0x0000001348317223 */ /* 0x040fe20000000010 */
[----:B------:R-:W-:Y:S04]  /*2e6c0*/  LDS.128 R24, [0x32d0] ;  /* 0x0032d000ff187984 */ /* 0x000fe80000000c00 */
[----:B------:R-:W0:Y:S01]  /*2e6d0*/  LDS.128 R16, [0x31f0] ;  /* 0x0031f000ff107984 */ /* 0x000e220000000c00 */
[C---:B-1----:R-:W-:Y:S02]  /*2e6e0*/  FFMA R20, R53.reuse, R20, R63 ;  /* 0x0000001435147223 */ /* 0x042fe4000000003f */
[----:B------:R-:W-:Y:S02]  /*2e6f0*/  FFMA R63, R72, R15, R14 ;  /* 0x0000000f483f7223 */ /* 0x000fe4000000000e */
[----:B-----5:R-:W-:Y:S01]  /*2e700*/  FFMA R4, R53, R4, R65 ;  /* 0x0000000435047223 */ /* 0x020fe20000000041 */
[----:B------:R-:W1:Y:S01]  /*2e710*/  LDS.128 R12, [0x3170] ;  /* 0x00317000ff0c7984 */ /* 0x000e620000000c00 */
[----:B------:R-:W-:-:S02]  /*2e720*/  FFMA R20, R86, R21, R20 ;  /* 0x0000001556147223 */ /* 0x000fc40000000014 */
[----:B------:R-:W-:Y:S02]  /*2e730*/  FFMA R4, R86, R5, R4 ;  /* 0x0000000556047223 */ /* 0x000fe40000000004 */
[C---:B------:R-:W-:Y:S02]  /*2e740*/  FFMA R20, R55.reuse, R22, R20 ;  /* 0x0000001637147223 */ /* 0x040fe40000000014 */
[----:B------:R-:W-:Y:S02]  /*2e750*/  FFMA R4, R55, R6, R4 ;  /* 0x0000000637047223 */ /* 0x000fe40000000004 */
[C---:B------:R-:W-:Y:S02]  /*2e760*/  FFMA R65, R72.reuse, R23, R20 ;  /* 0x0000001748417223 */ /* 0x040fe40000000014 */
[----:B------:R-:W5:Y:S01]  /*2e770*/  LDS.128 R20, [0x3270] ;  /* 0x00327000ff147984 */ /* 0x000f620000000c00 */
[----:B------:R-:W-:-:S03]  /*2e780*/  FFMA R61, R72, R7, R4 ;  /* 0x00000007483d7223 */ /* 0x000fc60000000004 */
[----:B------:R-:W5:Y:S01]  /*2e790*/  LDS.128 R4, [0x32f0] ;  /* 0x0032f000ff047984 */ /* 0x000f620000000c00 */
[C---:B------:R-:W-:Y:S02]  /*2e7a0*/  FFMA R28, R53.reuse, R28, R33 ;  /* 0x0000001c351c7223 */ /* 0x040fe40000000021 */
[----:B0-----:R-:W-:Y:S01]  /*2e7b0*/  FFMA R16, R53, R16, R40 ;  /* 0x0000001035107223 */ /* 0x001fe20000000028 */
[----:B------:R-:W-:Y:S06]  /*2e7c0*/  BAR.SYNC 0x0 ;  /* 0x0000000000007b1d */ /* 0x000fec0000000000 */
[----:B------:R-:W-:Y:S01]  /*2e7d0*/  @!P0 STS [R3.X4+0x3100], R64 ;  /* 0x0031004003008388 */ /* 0x000fe20000004800 */
[----:B------:R-:W-:-:S02]  /*2e7e0*/  FFMA R28, R86, R29, R28 ;  /* 0x0000001d561c7223 */ /* 0x000fc4000000001c */
[C---:B------:R-:W-:Y:S01]  /*2e7f0*/  FFMA R24, R53.reuse, R24, R32 ;  /* 0x0000001835187223 */ /* 0x040fe20000000020 */
[----:B------:R-:W-:Y:S01]  /*2e800*/  STS [R3.X4], R84 ;  /* 0x0000005403007388 */ /* 0x000fe20000004800 */
[----:B-1----:R-:W-:-:S04]  /*2e810*/  FFMA R12, R53, R12, R41 ;  /* 0x0000000c350c7223 */ /* 0x002fc80000000029 */
[----:B------:R-:W-:Y:S01]  /*2e820*/  FFMA R13, R86, R13, R12 ;  /* 0x0000000d560d7223 */ /* 0x000fe2000000000c */
[----:B------:R-:W-:Y:S03]  /*2e830*/  STS [R3.X4+0x620], R82 ;  /* 0x0006205203007388 */ /* 0x000fe60000004800 */
[----:B------:R-:W-:Y:S01]  /*2e840*/  FFMA R13, R55, R14, R13 ;  /* 0x0000000e370d7223 */ /* 0x000fe2000000000d */
[----:B------:R-:W-:Y:S01]  /*2e850*/  STS [R3.X4+0xc40], R80 ;  /* 0x000c405003007388 */ /* 0x000fe20000004800 */
[----:B-----5:R-:W-:-:S03]  /*2e860*/  FFMA R20, R53, R20, R43 ;  /* 0x0000001435147223 */ /* 0x020fc6000000002b */
[----:B------:R-:W-:Y:S04]  /*2e870*/  STS [R3.X4+0x1260], R78 ;  /* 0x0012604e03007388 */ /* 0x000fe80000004800 */
        /* <DEDUP_REMOVED lines=11> */
[----:B------:R-:W-:Y:S01]  /*2e930*/  FFMA R51, R72, R51, R48 ;  /* 0x0000003348337223 */ /* 0x000fe20000000030 */
[----:B------:R-:W1:Y:S01]  /*2e940*/  LDS.128 R12, [0x3120] ;  /* 0x00312000ff0c7984 */ /* 0x000e620000000c00 */
[----:B------:R-:W-:-:S03]  /*2e950*/  FFMA R30, R55, R30, R28 ;  /* 0x0000001e371e7223 */ /* 0x000fc6000000001c */
[----:B------:R-:W5:Y:S01]  /*2e960*/  LDS.128 R36, [0x3100] ;  /* 0x00310000ff247984 */ /* 0x000f620000000c00 */
[----:B------:R-:W-:-:S03]  /*2e970*/  FFMA R17, R55, R18, R17 ;  /* 0x0000001237117223 */ /* 0x000fc60000000011 */
[----:B------:R-:W5:Y:S01]  /*2e980*/  LDS R48, [R3.X4+0x620] ;  /* 0x0006200003307984 */ /* 0x000f620000004800 */
[----:B------:R-:W-:Y:S02]  /*2e990*/  FFMA R20, R55, R22, R20 ;  /* 0x0000001637147223 */ /* 0x000fe40000000014 */
[C---:B------:R-:W-:Y:S01]  /*2e9a0*/  FFMA R64, R72.reuse, R31, R30 ;  /* 0x0000001f48407223 */ /* 0x040fe2000000001e */
[----:B------:R-:W5:Y:S01]  /*2e9b0*/  LDS R9, [R3.X4+0xc40] ;  /* 0x000c400003097984 */ /* 0x000f620000004800 */
[----:B------:R-:W-:-:S03]  /*2e9c0*/  FFMA R69, R72, R19, R17 ;  /* 0x0000001348457223 */ /* 0x000fc60000000011 */
[----:B------:R-:W5:Y:S01]  /*2e9d0*/  LDS.128 R28, [0x3200] ;  /* 0x00320000ff1c7984 */ /* 0x000f620000000c00 */
[----:B------:R-:W-:-:S03]  /*2e9e0*/  FFMA R75, R72, R23, R20 ;  /* 0x00000017484b7223 */ /* 0x000fc60000000014 */
[----:B------:R-:W5:Y:S04]  /*2e9f0*/  LDS.128 R20, [0x31a0] ;  /* 0x0031a000ff147984 */ /* 0x000f680000000c00 */
[----:B------:R-:W5:Y:S04]  /*2ea00*/  LDS.128 R16, [0x3220] ;  /* 0x00322000ff107984 */ /* 0x000f680000000c00 */
[----:B------:R-:W5:Y:S01]  /*2ea10*/  LDS R70, [R3.X4+0x1260] ;  /* 0x0012600003467984 */ /* 0x000f620000004800 */
[----:B------:R-:W-:-:S03]  /*2ea20*/  FFMA R24, R86, R25, R24 ;  /* 0x0000001956187223 */ /* 0x000fc60000000018 */
[----:B------:R-:W5:Y:S01]  /*2ea30*/  LDS.128 R40, [0x3280] ;  /* 0x00328000ff287984 */ /* 0x000f620000000c00 */
[----:B------:R-:W-:-:S04]  /*2ea40*/  FFMA R26, R55, R26, R24 ;  /* 0x0000001a371a7223 */ /* 0x000fc80000000018 */
[----:B------:R-:W-:Y:S02]  /*2ea50*/  FFMA R68, R72, R27, R26 ;  /* 0x0000001b48447223 */ /* 0x000fe4000000001a */
[----:B------:R-:W5:Y:S01]  /*2ea60*/  LDS.128 R24, [0x3140] ;  /* 0x00314000ff187984 */ /* 0x000f620000000c00 */
[----:B------:R-:W-:Y:S02]  /*2ea70*/  FFMA R4, R86, R5, R4 ;  /* 0x0000000556047223 */ /* 0x000fe40000000004 */
[C---:B0-----:R-:W-:Y:S02]  /*2ea80*/  FFMA R32, R11.reuse, R32, R67 ;  /* 0x000000200b207223 */ /* 0x041fe40000000043 */
[----:B-1----:R-:W-:Y:S02]  /*2ea90*/  FFMA R12, R11, R12, R51 ;  /* 0x0000000c0b0c7223 */ /* 0x002fe40000000033 */
[----:B------:R-:W-:Y:S02]  /*2eaa0*/  FFMA R4, R55, R6, R4 ;  /* 0x0000000637047223 */ /* 0x000fe40000000004 */
[----:B-----5:R-:W-:-:S02]  /*2eab0*/  FFMA R36, R36, R11, R44 ;  /* 0x0000000b24247223 */ /* 0x020fc4000000002c */
[C---:B------:R-:W-:Y:S02]  /*2eac0*/  FFMA R32, R48.reuse, R33, R32 ;  /* 0x0000002130207223 */ /* 0x040fe40000000020 */
[C---:B------:R-:W-:Y:S02]  /*2ead0*/  FFMA R12, R48.reuse, R13, R12 ;  /* 0x0000000d300c7223 */ /* 0x040fe4000000000c */
[----:B------:R-:W-:Y:S02]  /*2eae0*/  FFMA R36, R48, R37, R36 ;  /* 0x0000002530247223 */ /* 0x000fe40000000024 */
        /* <DEDUP_REMOVED lines=8> */
[----:B------:R-:W-:Y:S02]  /*2eb70*/  FFMA R28, R48, R29, R28 ;  /* 0x0000001d301c7223 */ /* 0x000fe4000000001c */
[----:B------:R-:W-:Y:S02]  /*2eb80*/  FFMA R71, R70, R35, R34 ;  /* 0x0000002346477223 */ /* 0x000fe40000000022 */
[----:B------:R-:W1:Y:S01]  /*2eb90*/  LDS.128 R32, [0x32c0] ;  /* 0x0032c000ff207984 */ /* 0x000e620000000c00 */
[----:B------:R-:W-:-:S02]  /*2eba0*/  FFMA R45, R55, R46, R45 ;  /* 0x0000002e372d7223 */ /* 0x000fc4000000002d */
[C---:B------:R-:W-:Y:S01]  /*2ebb0*/  FFMA R20, R48.reuse, R21, R20 ;  /* 0x0000001530147223 */ /* 0x040fe20000000014 */
[----:B------:R-:W-:Y:S01]  /*2ebc0*/  LDS R55, [R3.X4+0x1880] ;  /* 0x0018800003377984 */ /* 0x000fe20000004800 */
[----:B------:R-:W-:Y:S02]  /*2ebd0*/  FFMA R16, R48, R17, R16 ;  /* 0x0000001130107223 */ /* 0x000fe40000000010 */
[C---:B------:R-:W-:Y:S02]  /*2ebe0*/  FFMA R73, R70.reuse, R15, R12 ;  /* 0x0000000f46497223 */ /* 0x040fe4000000000c */
[----:B------:R-:W-:Y:S01]  /*2ebf0*/  FFMA R28, R9, R30, R28 ;  /* 0x0000001e091c7223 */ /* 0x000fe2000000001c */
[----:B------:R-:W5:Y:S01]  /*2ec00*/  LDS.128 R12, [0x3160] ;  /* 0x00316000ff0c7984 */ /* 0x000f620000000c00 */
[----:B------:R-:W-:-:S03]  /*2ec10*/  FFMA R74, R70, R39, R38 ;  /* 0x00000027464a7223 */ /* 0x000fc60000000026 */
[----:B------:R-:W4:Y:S01]  /*2ec20*/  LDS.128 R36, [0x31e0] ;  /* 0x0031e000ff247984 */ /* 0x000f220000000c00 */
[----:B------:R-:W-:Y:S02]  /*2ec30*/  FFMA R57, R72, R47, R45 ;  /* 0x0000002f48397223 */ /* 0x000fe4000000002d */
[C---:B------:R-:W-:Y:S01]  /*2ec40*/  FFMA R20, R9.reuse, R22, R20 ;  /* 0x0000001609147223 */ /* 0x040fe20000000014 */
[----:B------:R-:W-:Y:S01]  /*2ec50*/  LDS.128 R44, [0x32a0] ;  /* 0x0032a000ff2c7984 */ /* 0x000fe20000000c00 */
[----:B------:R-:W-:Y:S02]  /*2ec60*/  FFMA R16, R9, R18, R16 ;  /* 0x0000001209107223 */ /* 0x000fe40000000010 */
[----:B------:R-:W-:Y:S02]  /*2ec70*/  FFMA R67, R70, R31, R28 ;  /* 0x0000001f46437223 */ /* 0x000fe4000000001c */
[----:B------:R-:W3:Y:S01]  /*2ec80*/  LDS.128 R28, [0x3240] ;  /* 0x00324000ff1c7984 */ /* 0x000ee20000000c00 */
[----:B------:R-:W-:-:S02]  /*2ec90*/  FFMA R40, R11, R40, R57 ;  /* 0x000000280b287223 */ /* 0x000fc40000000039 */
[C---:B------:R-:W-:Y:S02]  /*2eca0*/  FFMA R57, R70.reuse, R23, R20 ;  /* 0x0000001746397223 */ /* 0x040fe40000000014 */
[----:B------:R-:W-:Y:S01]  /*2ecb0*/  FFMA R59, R70, R19, R16 ;  /* 0x00000013463b7223 */ /* 0x000fe20000000010 */
[----:B------:R-:W3:Y:S04]  /*2ecc0*/  LDS.128 R20, [0x3260] ;  /* 0x00326000ff147984 */ /* 0x000ee80000000c00 */
[----:B------:R-:W2:Y:S01]  /*2ecd0*/  LDS.128 R16, [0x32e0] ;  /* 0x0032e000ff107984 */ /* 0x000ea20000000c00 */
[----:B------:R-:W-:-:S04]  /*2ece0*/  FFMA R24, R11, R24, R65 ;  /* 0x000000180b187223 */ /* 0x000fc80000000041 */
[----:B------:R-:W-:-:S04]  /*2ecf0*/  FFMA R24, R48, R25, R24 ;  /* 0x0000001930187223 */ /* 0x000fc80000000018 */
[----:B------:R-:W-:Y:S02]  /*2ed00*/  FFMA R24, R9, R26, R24 ;  /* 0x0000001a09187223 */ /* 0x000fe40000000018 */
[C---:B0-----:R-:W-:Y:S02]  /*2ed10*/  FFMA R4, R11.reuse, R4, R49 ;  /* 0x000000040b047223 */ /* 0x041fe40000000031 */
[----:B------:R-:W-:Y:S02]  /*2ed20*/  FFMA R77, R70, R27, R24 ;  /* 0x0000001b464d7223 */ /* 0x000fe40000000018 */
[----:B------:R-:W0:Y:S01]  /*2ed30*/  LDS.128 R24, [0x3190] ;  /* 0x00319000ff187984 */ /* 0x000e220000000c00 */
[C---:B------:R-:W-:Y:S02]  /*2ed40*/  FFMA R40, R48.reuse, R41, R40 ;  /* 0x0000002930287223 */ /* 0x040fe40000000028 */
[----:B------:R-:W-:Y:S02]  /*2ed50*/  FFMA R4, R48, R5, R4 ;  /* 0x0000000530047223 */ /* 0x000fe40000000004 */
[----:B-1----:R-:W-:-:S02]  /*2ed60*/  FFMA R32, R11, R32, R68 ;  /* 0x000000200b207223 */ /* 0x002fc40000000044 */
[----:B------:R-:W1:Y:S01]  /*2ed70*/  LDS R68, [R3.X4+0x1ea0] ;  /* 0x001ea00003447984 */ /* 0x000e620000004800 */
[----:B------:R-:W-:Y:S02]  /*2ed80*/  FFMA R40, R9, R42, R40 ;  /* 0x0000002a09287223 */ /* 0x000fe40000000028 */
[----:B-----5:R-:W-:Y:S02]  /*2ed90*/  FFMA R12, R11, R12, R53 ;  /* 0x0000000c0b0c7223 */ /* 0x020fe40000000035 */
[----:B------:R-:W-:Y:S01]  /*2eda0*/  FFMA R4, R9, R6, R4 ;  /* 0x0000000609047223 */ /* 0x000fe20000000004 */
[----:B------:R-:W-:Y:S01]  /*2edb0*/  LDS R53, [R3.X4+0x24c0] ;  /* 0x0024c00003357984 */ /* 0x000fe20000004800 */
[----:B----4-:R-:W-:Y:S02]  /*2edc0*/  FFMA R36, R11, R36, R69 ;  /* 0x000000240b247223 */ /* 0x010fe40000000045 */
[----:B------:R-:W-:Y:S02]  /*2edd0*/  FFMA R13, R48, R13, R12 ;  /* 0x0000000d300d7223 */ /* 0x000fe4000000000c */
[----:B------:R-:W-:-:S02]  /*2ede0*/  FFMA R63, R70, R43, R40 ;  /* 0x0000002b463f7223 */ /* 0x000fc40000000028 */
[----:B------:R-:W-:Y:S01]  /*2edf0*/  FFMA R12, R48, R37, R36 ;  /* 0x00000025300c7223 */ /* 0x000fe20000000024 */
[----:B------:R-:W4:Y:S01]  /*2ee00*/  LDS.128 R40, [0x3210] ;  /* 0x00321000ff287984 */ /* 0x000f220000000c00 */
[C---:B---3--:R-:W-:Y:S02]  /*2ee10*/  FFMA R28, R11.reuse, R28, R64 ;  /* 0x0000001c0b1c7223 */ /* 0x048fe40000000040 */
[----:B------:R-:W-:Y:S01]  /*2ee20*/  FFMA R76, R70, R7, R4 ;  /* 0x00000007464c7223 */ /* 0x000fe20000000004 */
[----:B------:R-:W-:Y:S01]  /*2ee30*/  LDS R64, [R3.X4+0x2ae0] ;  /* 0x002ae00003407984 */ /* 0x000fe20000004800 */
[----:B------:R-:W-:-:S03]  /*2ee40*/  FFMA R44, R11, R44, R61 ;  /* 0x0000002c0b2c7223 */ /* 0x000fc6000000003d */
[----:B------:R-:W3:Y:S01]  /*2ee50*/  LDS.128 R4, [0x3110] ;  /* 0x00311000ff047984 */ /* 0x000ee20000000c00 */
[C---:B------:R-:W-:Y:S02]  /*2ee60*/  FFMA R20, R11.reuse, R20, R75 ;  /* 0x000000140b147223 */ /* 0x040fe4000000004b */
[----:B--2---:R-:W-:Y:S02]  /*2ee70*/  FFMA R16, R11, R16, R78 ;  /* 0x000000100b107223 */ /* 0x004fe4000000004e */
[C---:B------:R-:W-:Y:S02]  /*2ee80*/  FFMA R12, R9.reuse, R38, R12 ;  /* 0x00000026090c7223 */ /* 0x040fe4000000000c */
[----:B------:R-:W-:Y:S02]  /*2ee90*/  FFMA R11, R9, R14, R13 ;  /* 0x0000000e090b7223 */ /* 0x000fe4000000000d */
[C---:B------:R-:W-:Y:S02]  /*2eea0*/  FFMA R69, R70.reuse, R39, R12 ;  /* 0x0000002746457223 */ /* 0x040fe4000000000c */
[----:B------:R-:W-:-:S02]  /*2eeb0*/  FFMA R11, R70, R15, R11 ;  /* 0x0000000f460b7223 */ /* 0x000fc4000000000b */
[----:B------:R-:W2:Y:S01]  /*2eec0*/  LDS.128 R12, [0x32b0] ;  /* 0x0032b000ff0c7984 */ /* 0x000ea20000000c00 */
[C---:B------:R-:W-:Y:S02]  /*2eed0*/  FFMA R44, R48.reuse, R45, R44 ;  /* 0x0000002d302c7223 */ /* 0x040fe4000000002c */
[C---:B------:R-:W-:Y:S02]  /*2eee0*/  FFMA R28, R48.reuse, R29, R28 ;  /* 0x0000001d301c7223 */ /* 0x040fe4000000001c */
[C---:B------:R-:W-:Y:S02]  /*2eef0*/  FFMA R32, R48.reuse, R33, R32 ;  /* 0x0000002130207223 */ /* 0x040fe40000000020 */
[C---:B------:R-:W-:Y:S02]  /*2ef00*/  FFMA R21, R48.reuse, R21, R20 ;  /* 0x0000001530157223 */ /* 0x040fe40000000014 */
[----:B------:R-:W-:Y:S02]  /*2ef10*/  FFMA R17, R48, R17, R16 ;  /* 0x0000001130117223 */ /* 0x000fe40000000010 */
[C---:B------:R-:W-:Y:S01]  /*2ef20*/  FFMA R44, R9.reuse, R46, R44 ;  /* 0x0000002e092c7223 */ /* 0x040fe2000000002c */
        /* <DEDUP_REMOVED lines=9> */
[C---:B------:R-:W-:Y:S01]  /*2efc0*/  FFMA R65, R70.reuse, R23, R21 ;  /* 0x0000001746417223 */ /* 0x040fe20000000015 */
[----:B------:R-:W5:Y:S01]  /*2efd0*/  LDS.128 R28, [0x3150] ;  /* 0x00315000ff1c7984 */ /* 0x000f620000000c00 */
[----:B------:R-:W-:-:S03]  /*2efe0*/  FFMA R70, R70, R19, R17 ;  /* 0x0000001346467223 */ /* 0x000fc60000000011 */
[----:B------:R-:W5:Y:S01]  /*2eff0*/  LDS.128 R20, [0x31b0] ;  /* 0x0031b000ff147984 */ /* 0x000f620000000c00 */
[----:B0-----:R-:W-:-:S03]  /*2f000*/  FFMA R24, R55, R24, R71 ;  /* 0x0000001837187223 */ /* 0x001fc60000000047 */
[----:B------:R-:W0:Y:S01]  /*2f010*/  LDS.128 R16, [0x3230] ;  /* 0x00323000ff107984 */ /* 0x000e220000000c00 */
[----:B-1----:R-:W-:Y:S02]  /*2f020*/  FFMA R24, R68, R25, R24 ;  /* 0x0000001944187223 */ /* 0x002fe40000000018 */
[----:B----4-:R-:W-:Y:S01]  /*2f030*/  FFMA R40, R55, R40, R67 ;  /* 0x0000002837287223 */ /* 0x010fe20000000043 */
[----:B------:R-:W-:Y:S01]  /*2f040*/  LDS.128 R32, [0x32d0] ;  /* 0x0032d000ff207984 */ /* 0x000fe20000000c00 */
[----:B------:R-:W-:Y:S02]  /*2f050*/  FFMA R24, R53, R26, R24 ;  /* 0x0000001a35187223 */ /* 0x000fe40000000018 */
[----:B---3--:R-:W-:Y:S02]  /*2f060*/  FFMA R4, R4, R55, R74 ;  /* 0x0000003704047223 */ /* 0x008fe4000000004a */
[----:B------:R-:W-:Y:S02]  /*2f070*/  FFMA R67, R64, R27, R24 ;  /* 0x0000001b40437223 */ /* 0x000fe40000000018 */
[----:B------:R-:W1:Y:S01]  /*2f080*/  LDS.128 R24, [0x3250] ;  /* 0x00325000ff187984 */ /* 0x000e620000000c00 */
[----:B------:R-:W-:-:S02]  /*2f090*/  FFMA R4, R68, R5, R4 ;  /* 0x0000000544047223 */ /* 0x000fc40000000004 */
[----:B--2---:R-:W-:Y:S02]  /*2f0a0*/  FFMA R12, R55, R12, R72 ;  /* 0x0000000c370c7223 */ /* 0x004fe40000000048 */
[C---:B------:R-:W-:Y:S02]  /*2f0b0*/  FFMA R4, R53.reuse, R6, R4 ;  /* 0x0000000635047223 */ /* 0x040fe40000000004 */
[----:B------:R-:W-:Y:S02]  /*2f0c0*/  FFMA R12, R68, R13, R12 ;  /* 0x0000000d440c7223 */ /* 0x000fe4000000000c */
[----:B------:R-:W-:Y:S02]  /*2f0d0*/  FFMA R61, R64, R7, R4 ;  /* 0x00000007403d7223 */ /* 0x000fe40000000004 */
[----:B------:R-:W2:Y:S01]  /*2f0e0*/  LDS.128 R4, [0x31d0] ;  /* 0x0031d000ff047984 */ /* 0x000ea20000000c00 */
[----:B------:R-:W-:-:S04]  /*2f0f0*/  FFMA R12, R53, R14, R12 ;  /* 0x0000000e350c7223 */ /* 0x000fc8000000000c */
[----:B------:R-:W-:Y:S02]  /*2f100*/  FFMA R72, R64, R15, R12 ;  /* 0x0000000f40487223 */ /* 0x000fe4000000000c */
[----:B------:R-:W3:Y:S01]  /*2f110*/  LDS.128 R12, [0x3170] ;  /* 0x00317000ff0c7984 */ /* 0x000ee20000000c00 */
[C---:B-----5:R-:W-:Y:S02]  /*2f120*/  FFMA R48, R55.reuse, R48, R73 ;  /* 0x0000003037307223 */ /* 0x060fe40000000049 */
[C---:B------:R-:W-:Y:S02]  /*2f130*/  FFMA R28, R55.reuse, R28, R77 ;  /* 0x0000001c371c7223 */ /* 0x040fe4000000004d */
[C---:B------:R-:W-:Y:S02]  /*2f140*/  FFMA R20, R55.reuse, R20, R57 ;  /* 0x0000001437147223 */ /* 0x040fe40000000039 */
[----:B0-----:R-:W-:Y:S02]  /*2f150*/  FFMA R16, R55, R16, R59 ;  /* 0x0000001037107223 */ /* 0x001fe4000000003b */
        /* <DEDUP_REMOVED lines=10> */
[C---:B------:R-:W-:Y:S01]  /*2f200*/  FFMA R50, R64.reuse, R19, R16 ;  /* 0x0000001340327223 */ /* 0x040fe20000000010 */
[----:B------:R-:W-:Y:S01]  /*2f210*/  LDS.128 R20, [0x3270] ;  /* 0x00327000ff147984 */ /* 0x000fe20000000c00 */
[----:B------:R-:W-:-:S03]  /*2f220*/  FFMA R48, R64, R31, R28 ;  /* 0x0000001f40307223 */ /* 0x000fc6000000001c */
[----:B------:R-:W-:Y:S01]  /*2f230*/  LDS.128 R16, [0x31f0] ;  /* 0x0031f000ff107984 */ /* 0x000fe20000000c00 */
[----:B-1----:R-:W-:-:S03]  /*2f240*/  FFMA R24, R55, R24, R36 ;  /* 0x0000001837187223 */ /* 0x002fc60000000024 */
        /* <DEDUP_REMOVED lines=15> */
[----:B------:R-:W4:Y:S04]  /*2f340*/  LDS R56, [R3.X4+0x620] ;  /* 0x0006200003387984 */ /* 0x000f280000004800 */
[----:B------:R-:W5:Y:S01]  /*2f350*/  LDS R57, [R3.X4+0xc40] ;  /* 0x000c400003397984 */ /* 0x000f620000004800 */
[----:B--2---:R-:W-:-:S03]  /*2f360*/  FFMA R4, R55, R4, R76 ;  /* 0x0000000437047223 */ /* 0x004fc6000000004c */
[----:B------:R-:W2:Y:S01]  /*2f370*/  LDS R52, [R3.X4+0x1260] ;  /* 0x0012600003347984 */ /* 0x000ea20000004800 */
[----:B------:R-:W-:Y:S02]  /*2f380*/  FFMA R4, R68, R5, R4 ;  /* 0x0000000544047223 */ /* 0x000fe40000000004 */
[----:B---3--:R-:W-:Y:S02]  /*2f390*/  FFMA R12, R55, R12, R11 ;  /* 0x0000000c370c7223 */ /* 0x008fe4000000000b */
[----:B------:R-:W-:Y:S01]  /*2f3a0*/  FFMA R4, R53, R6, R4 ;  /* 0x0000000635047223 */ /* 0x000fe20000000004 */
[----:B------:R-:W3:Y:S03]  /*2f3b0*/  LDS.128 R8, [0x3200] ;  /* 0x00320000ff087984 */ /* 0x000ee60000000c00 */
[----:B------:R-:W-:Y:S02]  /*2f3c0*/  FFMA R54, R64, R7, R4 ;  /* 0x0000000740367223 */ /* 0x000fe40000000004 */
[----:B------:R-:W2:Y:S01]  /*2f3d0*/  LDS.128 R4, [0x3280] ;  /* 0x00328000ff047984 */ /* 0x000ea20000000c00 */
[----:B------:R-:W-:-:S02]  /*2f3e0*/  FFMA R40, R68, R41, R40 ;  /* 0x0000002944287223 */ /* 0x000fc40000000028 */
[----:B0-----:R-:W-:Y:S02]  /*2f3f0*/  FFMA R28, R55, R28, R70 ;  /* 0x0000001c371c7223 */ /* 0x001fe40000000046 */
[----:B------:R-:W-:Y:S02]  /*2f400*/  FFMA R40, R53, R42, R40 ;  /* 0x0000002a35287223 */ /* 0x000fe40000000028 */
[C---:B------:R-:W-:Y:S02]  /*2f410*/  FFMA R24, R68.reuse, R25, R24 ;  /* 0x0000001944187223 */ /* 0x040fe40000000018 */
[C---:B------:R-:W-:Y:S02]  /*2f420*/  FFMA R32, R68.reuse, R33, R32 ;  /* 0x0000002144207223 */ /* 0x040fe40000000020 */
[C---:B------:R-:W-:Y:S02]  /*2f430*/  FFMA R12, R68.reuse, R13, R12 ;  /* 0x0000000d440c7223 */ /* 0x040fe4000000000c */
[----:B------:R-:W-:-:S02]  /*2f440*/  FFMA R28, R68, R29, R28 ;  /* 0x0000001d441c7223 */ /* 0x000fc4000000001c */
[----:B-1----:R-:W-:Y:S02]  /*2f450*/  FFMA R36, R36, R59, R61 ;  /* 0x0000003b24247223 */ /* 0x002fe4000000003d */
[----:B------:R-:W-:Y:S02]  /*2f460*/  FFMA R44, R55, R44, R63 ;  /* 0x0000002c372c7223 */ /* 0x000fe4000000003f */
[----:B----4-:R-:W-:Y:S02]  /*2f470*/  FFMA R36, R56, R37, R36 ;  /* 0x0000002538247223 */ /* 0x010fe40000000024 */
[----:B------:R-:W-:Y:S02]  /*2f480*/  FFMA R63, R64, R43, R40 ;  /* 0x0000002b403f7223 */ /* 0x000fe40000000028 */
[----:B------:R-:W0:Y:S01]  /*2f490*/  LDS.128 R40, [0x3180] ;  /* 0x00318000ff287984 */ /* 0x000e220000000c00 */
[C---:B------:R-:W-:Y:S02]  /*2f4a0*/  FFMA R24, R53.reuse, R26, R24 ;  /* 0x0000001a35187223 */ /* 0x040fe40000000018 */
[----:B------:R-:W-:-:S02]  /*2f4b0*/  FFMA R32, R53, R34, R32 ;  /* 0x0000002235207223 */ /* 0x000fc40000000020 */
[C---:B------:R-:W-:Y:S02]  /*2f4c0*/  FFMA R12, R53.reuse, R14, R12 ;  /* 0x0000000e350c7223 */ /* 0x040fe4000000000c */
[----:B------:R-:W-:Y:S02]  /*2f4d0*/  FFMA R28, R53, R30, R28 ;  /* 0x0000001e351c7223 */ /* 0x000fe4000000001c */
[----:B-----5:R-:W-:Y:S02]  /*2f4e0*/  FFMA R36, R57, R38, R36 ;  /* 0x0000002639247223 */ /* 0x020fe40000000024 */
[C---:B------:R-:W-:Y:S02]  /*2f4f0*/  FFMA R16, R55.reuse, R16, R69 ;  /* 0x0000001037107223 */ /* 0x040fe40000000045 */
[----:B------:R-:W-:Y:S02]  /*2f500*/  FFMA R20, R55, R20, R65 ;  /* 0x0000001437147223 */ /* 0x000fe40000000041 */
[----:B------:R-:W-:-:S02]  /*2f510*/  FFMA R58, R64, R27, R24 ;  /* 0x0000001b403a7223 */ /* 0x000fc40000000018 */
[C---:B------:R-:W-:Y:S01]  /*2f520*/  FFMA R60, R64.reuse, R35, R32 ;  /* 0x00000023403c7223 */ /* 0x040fe20000000020 */
[----:B------:R-:W1:Y:S01]  /*2f530*/  LDS.128 R24, [0x3120] ;  /* 0x00312000ff187984 */ /* 0x000e620000000c00 */
[C---:B------:R-:W-:Y:S02]  /*2f540*/  FFMA R55, R64.reuse, R15, R12 ;  /* 0x0000000f40377223 */ /* 0x040fe4000000000c */
[----:B------:R-:W-:Y:S01]  /*2f550*/  FFMA R69, R64, R31, R28 ;  /* 0x0000001f40457223 */ /* 0x000fe2000000001c */
[----:B------:R-:W4:Y:S01]  /*2f560*/  LDS.128 R32, [0x31a0] ;  /* 0x0031a000ff207984 */ /* 0x000f220000000c00 */
[----:B--2---:R-:W-:Y:S02]  /*2f570*/  FFMA R61, R52, R39, R36 ;  /* 0x00000027343d7223 */ /* 0x004fe40000000024 */
[C---:B------:R-:W-:Y:S01]  /*2f580*/  FFMA R44, R68.reuse, R45, R44 ;  /* 0x0000002d442c7223 */ /* 0x040fe2000000002c */
[----:B------:R-:W2:Y:S01]  /*2f590*/  LDS.128 R12, [0x3220] ;  /* 0x00322000ff0c7984 */ /* 0x000ea20000000c00 */
[----:B------:R-:W-:-:S03]  /*2f5a0*/  FFMA R20, R68, R21, R20 ;  /* 0x0000001544147223 */ /* 0x000fc60000000014 */
[----:B------:R-:W5:Y:S04]  /*2f5b0*/  LDS.128 R28, [0x3240] ;  /* 0x00324000ff1c7984 */ /* 0x000f680000000c00 */
[----:B------:R-:W2:Y:S01]  /*2f5c0*/  LDS.128 R36, [0x32c0] ;  /* 0x0032c000ff247984 */ /* 0x000ea20000000c00 */
[C---:B------:R-:W-:Y:S02]  /*2f5d0*/  FFMA R44, R53.reuse, R46, R44 ;  /* 0x0000002e352c7223 */ /* 0x040fe4000000002c */
[----:B------:R-:W-:Y:S02]  /*2f5e0*/  FFMA R20, R53, R22, R20 ;  /* 0x0000001635147223 */ /* 0x000fe40000000014 */
[----:B---3--:R-:W-:Y:S02]  /*2f5f0*/  FFMA R8, R59, R8, R63 ;  /* 0x000000083b087223 */ /* 0x008fe4000000003f */
[----:B------:R-:W-:-:S02]  /*2f600*/  FFMA R71, R64, R47, R44 ;  /* 0x0000002f40477223 */ /* 0x000fc4000000002c */
[----:B------:R-:W-:Y:S01]  /*2f610*/  FFMA R65, R64, R23, R20 ;  /* 0x0000001740417223 */ /* 0x000fe20000000014 */
[----:B------:R-:W3:Y:S01]  /*2f620*/  LDS.128 R44, [0x32a0] ;  /* 0x0032a000ff2c7984 */ /* 0x000ee20000000c00 */
[C---:B------:R-:W-:Y:S02]  /*2f630*/  FFMA R8, R56.reuse, R9, R8 ;  /* 0x0000000938087223 */ /* 0x040fe40000000008 */
[----:B------:R-:W-:Y:S01]  /*2f640*/  FFMA R4, R59, R4, R71 ;  /* 0x000000043b047223 */ /* 0x000fe20000000047 */
[----:B------:R-:W3:Y:S01]  /*2f650*/  LDS.128 R20, [0x31c0] ;  /* 0x0031c000ff147984 */ /* 0x000ee20000000c00 */
[----:B------:R-:W-:Y:S02]  /*2f660*/  FFMA R8, R57, R10, R8 ;  /* 0x0000000a39087223 */ /* 0x000fe40000000008 */
[----:B------:R-:W-:Y:S02]  /*2f670*/  FFMA R4, R56, R5, R4 ;  /* 0x0000000538047223 */ /* 0x000fe40000000004 */
[----:B------:R-:W-:-:S02]  /*2f680*/  FFMA R16, R68, R17, R16 ;  /* 0x0000001144107223 */ /* 0x000fc40000000010 */
[----:B------:R-:W-:Y:S02]  /*2f690*/  FFMA R4, R57, R6, R4 ;  /* 0x0000000639047223 */ /* 0x000fe40000000004 */
[C---:B------:R-:W-:Y:S02]  /*2f6a0*/  FFMA R63, R52.reuse, R11, R8 ;  /* 0x0000000b343f7223 */ /* 0x040fe40000000008 */
[----:B------:R-:W-:Y:S01]  /*2f6b0*/  FFMA R16, R53, R18, R16 ;  /* 0x0000001235107223 */ /* 0x000fe20000000010 */
[----:B------:R-:W3:Y:S01]  /*2f6c0*/  LDS.128 R8, [0x3160] ;  /* 0x00316000ff087984 */ /* 0x000ee20000000c00 */
[----:B------:R-:W-:Y:S02]  /*2f6d0*/  FFMA R66, R52, R7, R4 ;  /* 0x0000000734427223 */ /* 0x000fe40000000004 */
[----:B------:R-:W-:Y:S01]  /*2f6e0*/  FFMA R62, R64, R19, R16 ;  /* 0x00000013403e7223 */ /* 0x000fe20000000010 */
[----:B------:R-:W3:Y:S04]  /*2f6f0*/  LDS.128 R4, [0x31e0] ;  /* 0x0031e000ff047984 */ /* 0x000ee80000000c00 */
[----:B------:R-:W3:Y:S01]  /*2f700*/  LDS.128 R16, [0x3140] ;  /* 0x00314000ff107984 */ /* 0x000ee20000000c00 */
[----:B0-----:R-:W-:-:S02]  /*2f710*/  FFMA R40, R59, R40, R67 ;  /* 0x000000283b287223 */ /* 0x001fc40000000043 */
[C---:B-1----:R-:W-:Y:S01]  /*2f720*/  FFMA R24, R59.reuse, R24, R51 ;  /* 0x000000183b187223 */ /* 0x042fe20000000033 */
[----:B------:R-:W-:Y:S01]  /*2f730*/  LDS R53, [R3.X4+0x1880] ;  /* 0x0018800003357984 */ /* 0x000fe20000004800 */
[----:B------:R-:W-:Y:S02]  /*2f740*/  FFMA R40, R56, R41, R40 ;  /* 0x0000002938287223 */ /* 0x000fe40000000028 */
[C---:B----4-:R-:W-:Y:S01]  /*2f750*/  FFMA R32, R59.reuse, R32, R49 ;  /* 0x000000203b207223 */ /* 0x050fe20000000031 */
[----:B------:R-:W-:Y:S01]  /*2f760*/  LDS R64, [R3.X4+0x1ea0] ;  /* 0x001ea00003407984 */ /* 0x000fe20000004800 */
[C---:B--2---:R-:W-:Y:S02]  /*2f770*/  FFMA R12, R59.reuse, R12, R50 ;  /* 0x0000000c3b0c7223 */ /* 0x044fe40000000032 */
[C---:B-----5:R-:W-:Y:S02]  /*2f780*/  FFMA R28, R59.reuse, R28, R58 ;  /* 0x0000001c3b1c7223 */ /* 0x060fe4000000003a */
        /* <DEDUP_REMOVED lines=8> */
[----:B------:R-:W0:Y:S01]  /*2f810*/  LDS.128 R40, [0x3260] ;  /* 0x00326000ff287984 */ /* 0x000e220000000c00 */
[C---:B------:R-:W-:Y:S02]  /*2f820*/  FFMA R24, R57.reuse, R26, R24 ;  /* 0x0000001a39187223 */ /* 0x040fe40000000018 */
[C---:B------:R-:W-:Y:S02]  /*2f830*/  FFMA R32, R57.reuse, R34, R32 ;  /* 0x0000002239207223 */ /* 0x040fe40000000020 */
[C---:B------:R-:W-:Y:S02]  /*2f840*/  FFMA R12, R57.reuse, R14, R12 ;  /* 0x0000000e390c7223 */ /* 0x040fe4000000000c */
[C---:B------:R-:W-:Y:S02]  /*2f850*/  FFMA R28, R57.reuse, R30, R28 ;  /* 0x0000001e391c7223 */ /* 0x040fe4000000001c */
[----:B------:R-:W-:-:S02]  /*2f860*/  FFMA R36, R57, R38, R36 ;  /* 0x0000002639247223 */ /* 0x000fc40000000024 */
[C---:B---3--:R-:W-:Y:S02]  /*2f870*/  FFMA R44, R59.reuse, R44, R72 ;  /* 0x0000002c3b2c7223 */ /* 0x048fe40000000048 */
[----:B------:R-:W-:Y:S02]  /*2f880*/  FFMA R20, R59, R20, R54 ;  /* 0x000000143b147223 */ /* 0x000fe40000000036 */
[C---:B------:R-:W-:Y:S02]  /*2f890*/  FFMA R68, R52.reuse, R27, R24 ;  /* 0x0000001b34447223 */ /* 0x040fe40000000018 */
[C---:B------:R-:W-:Y:S01]  /*2f8a0*/  FFMA R76, R52.reuse, R35, R32 ;  /* 0x00000023344c7223 */ /* 0x040fe20000000020 */
[----:B------:R-:W1:Y:S01]  /*2f8b0*/  LDS.128 R24, [0x32e0] ;  /* 0x0032e000ff187984 */ /* 0x000e620000000c00 */
[C---:B------:R-:W-:Y:S02]  /*2f8c0*/  FFMA R72, R52.reuse, R15, R12 ;  /* 0x0000000f34487223 */ /* 0x040fe4000000000c */
[C---:B------:R-:W-:Y:S01]  /*2f8d0*/  FFMA R54, R52.reuse, R31, R28 ;  /* 0x0000001f34367223 */ /* 0x040fe2000000001c */
[----:B------:R-:W2:Y:S01]  /*2f8e0*/  LDS.128 R12, [0x3110] ;  /* 0x00311000ff0c7984 */ /* 0x000ea20000000c00 */
[----:B------:R-:W-:-:S03]  /*2f8f0*/  FFMA R58, R52, R39, R36 ;  /* 0x00000027343a7223 */ /* 0x000fc60000000024 */
[----:B------:R-:W3:Y:S04]  /*2f900*/  LDS.128 R32, [0x3190] ;  /* 0x00319000ff207984 */ /* 0x000ee80000000c00 */
[----:B------:R-:W4:Y:S04]  /*2f910*/  LDS.128 R36, [0x3130] ;  /* 0x00313000ff247984 */ /* 0x000f280000000c00 */
[----:B------:R-:W5:Y:S01]  /*2f920*/  LDS.128 R28, [0x31b0] ;  /* 0x0031b000ff1c7984 */ /* 0x000f620000000c00 */
[----:B------:R-:W-:-:S03]  /*2f930*/  FFMA R8, R59, R8, R55 ;  /* 0x000000083b087223 */ /* 0x000fc60000000037 */
[----:B------:R-:W1:Y:S01]  /*2f940*/  LDS R55, [R3.X4+0x24c0] ;  /* 0x0024c00003377984 */ /* 0x000e620000004800 */
[C---:B------:R-:W-:Y:S02]  /*2f950*/  FFMA R4, R59.reuse, R4, R62 ;  /* 0x000000043b047223 */ /* 0x040fe4000000003e */
[C---:B------:R-:W-:Y:S01]  /*2f960*/  FFMA R44, R56.reuse, R45, R44 ;  /* 0x0000002d382c7223 */ /* 0x040fe2000000002c */
[----:B------:R-:W2:Y:S01]  /*2f970*/  LDS R62, [R3.X4+0x2ae0] ;  /* 0x002ae000033e7984 */ /* 0x000ea20000004800 */
[----:B------:R-:W-:Y:S02]  /*2f980*/  FFMA R16, R59, R16, R48 ;  /* 0x000000103b107223 */ /* 0x000fe40000000030 */
[----:B------:R-:W-:Y:S01]  /*2f990*/  FFMA R44, R57, R46, R44 ;  /* 0x0000002e392c7223 */ /* 0x000fe2000000002c */
[----:B------:R-:W4:Y:S01]  /*2f9a0*/  LDS.128 R48, [0x3210] ;  /* 0x00321000ff307984 */ /* 0x000f220000000c00 */
[C---:B------:R-:W-:Y:S02]  /*2f9b0*/  FFMA R16, R56.reuse, R17, R16 ;  /* 0x0000001138107223 */ /* 0x040fe40000000010 */
[----:B------:R-:W-:-:S02]  /*2f9c0*/  FFMA R20, R56, R21, R20 ;  /* 0x0000001538147223 */ /* 0x000fc40000000014 */
[C---:B------:R-:W-:Y:S02]  /*2f9d0*/  FFMA R16, R57.reuse, R18, R16 ;  /* 0x0000001239107223 */ /* 0x040fe40000000010 */
[C---:B------:R-:W-:Y:S02]  /*2f9e0*/  FFMA R20, R57.reuse, R22, R20 ;  /* 0x0000001639147223 */ /* 0x040fe40000000014 */
[----:B------:R-:W-:Y:S02]  /*2f9f0*/  FFMA R4, R56, R5, R4 ;  /* 0x0000000538047223 */ /* 0x000fe40000000004 */
[----:B------:R-:W-:Y:S02]  /*2fa00*/  FFMA R77, R52, R47, R44 ;  /* 0x0000002f344d7223 */ /* 0x000fe4000000002c */
[----:B------:R-:W5:Y:S01]  /*2fa10*/  LDS.128 R44, [0x3290] ;  /* 0x00329000ff2c7984 */ /* 0x000f620000000c00 */
[----:B------:R-:W-:Y:S02]  /*2fa20*/  FFMA R9, R56, R9, R8 ;  /* 0x0000000938097223 */ /* 0x000fe40000000008 */
[----:B------:R-:W-:-:S02]  /*2fa30*/  FFMA R4, R57, R6, R4 ;  /* 0x0000000639047223 */ /* 0x000fc40000000004 */
[C---:B------:R-:W-:Y:S02]  /*2fa40*/  FFMA R60, R52.reuse, R19, R16 ;  /* 0x00000013343c7223 */ /* 0x040fe40000000010 */
[----:B------:R-:W-:Y:S01]  /*2fa50*/  FFMA R78, R52, R23, R20 ;  /* 0x00000017344e7223 */ /* 0x000fe20000000014 */
[----:B------:R-:W-:Y:S01]  /*2fa60*/  LDS.128 R16, [0x32b0] ;  /* 0x0032b000ff107984 */ /* 0x000fe20000000c00 */
[----:B------:R-:W-:-:S03]  /*2fa70*/  FFMA R9, R57, R10, R9 ;  /* 0x0000000a39097223 */ /* 0x000fc60000000009 */
[----:B------:R-:W5:Y:S01]  /*2fa80*/  LDS.128 R20, [0x3230] ;  /* 0x00323000ff147984 */ /* 0x000f620000000c00 */
[----:B------:R-:W-:-:S03]  /*2fa90*/  FFMA R71, R52, R7, R4 ;  /* 0x0000000734477223 */ /* 0x000fc60000000004 */
[----:B------:R-:W5:Y:S01]  /*2faa0*/  LDS.128 R4, [0x3150] ;  /* 0x00315000ff047984 */ /* 0x000f620000000c00 */
[C---:B0-----:R-:W-:Y:S02]  /*2fab0*/  FFMA R40, R59.reuse, R40, R65 ;  /* 0x000000283b287223 */ /* 0x041fe40000000041 */
[----:B------:R-:W-:Y:S02]  /*2fac0*/  FFMA R65, R52, R11, R9 ;  /* 0x0000000b34417223 */ /* 0x000fe40000000009 */
[----:B------:R-:W0:Y:S01]  /*2fad0*/  LDS.128 R8, [0x31d0] ;  /* 0x0031d000ff087984 */ /* 0x000e220000000c00 */
[----:B-1----:R-:W-:Y:S02]  /*2fae0*/  FFMA R24, R59, R24, R69 ;  /* 0x000000183b187223 */ /* 0x002fe40000000045 */
[----:B--2---:R-:W-:Y:S02]  /*2faf0*/  FFMA R12, R12, R53, R61 ;  /* 0x000000350c0c7223 */ /* 0x004fe4000000003d */
[----:B---3--:R-:W-:-:S02]  /*2fb00*/  FFMA R32, R53, R32, R67 ;  /* 0x0000002035207223 */ /* 0x008fc40000000043 */
[C---:B----4-:R-:W-:Y:S02]  /*2fb10*/  FFMA R36, R53.reuse, R36, R68 ;  /* 0x0000002435247223 */ /* 0x050fe40000000044 */
[----:B-----5:R-:W-:Y:S02]  /*2fb20*/  FFMA R28, R53, R28, R76 ;  /* 0x0000001c351c7223 */ /* 0x020fe4000000004c */
[C---:B------:R-:W-:Y:S02]  /*2fb30*/  FFMA R40, R56.reuse, R41, R40 ;  /* 0x0000002938287223 */ /* 0x040fe40000000028 */
[----:B------:R-:W-:Y:S02]  /*2fb40*/  FFMA R24, R56, R25, R24 ;  /* 0x0000001938187223 */ /* 0x000fe40000000018 */
[C---:B------:R-:W-:Y:S02]  /*2fb50*/  FFMA R12, R64.reuse, R13, R12 ;  /* 0x0000000d400c7223 */ /* 0x040fe4000000000c */
        /* <DEDUP_REMOVED lines=8> */
[----:B------:R-:W-:Y:S02]  /*2fbe0*/  FFMA R28, R55, R30, R28 ;  /* 0x0000001e371c7223 */ /* 0x000fe4000000001c */
[C---:B------:R-:W-:Y:S02]  /*2fbf0*/  FFMA R73, R52.reuse, R43, R42 ;  /* 0x0000002b34497223 */ /* 0x040fe4000000002a */
[----:B------:R-:W-:Y:S01]  /*2fc00*/  FFMA R75, R52, R27, R26 ;  /* 0x0000001b344b7223 */ /* 0x000fe2000000001a */
[----:B------:R-:W1:Y:S01]  /*2fc10*/  LDS.128 R40, [0x31f0] ;  /* 0x0031f000ff287984 */ /* 0x000e620000000c00 */
[C---:B------:R-:W-:Y:S02]  /*2fc20*/  FFMA R70, R62.reuse, R15, R12 ;  /* 0x0000000f3e467223 */ /* 0x040fe4000000000c */
[C---:B------:R-:W-:Y:S01]  /*2fc30*/  FFMA R74, R62.reuse, R35, R32 ;  /* 0x000000233e4a7223 */ /* 0x040fe20000000020 */
[----:B------:R-:W2:Y:S01]  /*2fc40*/  LDS.128 R12, [0x3250] ;  /* 0x00325000ff0c7984 */ /* 0x000ea20000000c00 */
[----:B------:R-:W-:-:S02]  /*2fc50*/  FFMA R59, R62, R39, R36 ;  /* 0x000000273e3b7223 */ /* 0x000fc40000000024 */
[----:B------:R-:W-:Y:S01]  /*2fc60*/  FFMA R57, R62, R31, R28 ;  /* 0x0000001f3e397223 */ /* 0x000fe2000000001c */
[----:B------:R-:W3:Y:S04]  /*2fc70*/  LDS.128 R24, [0x32d0] ;  /* 0x0032d000ff187984 */ /* 0x000ee80000000c00 */
[----:B------:R-:W4:Y:S04]  /*2fc80*/  LDS.128 R28, [0x3170] ;  /* 0x00317000ff1c7984 */ /* 0x000f280000000c00 */
[----:B------:R-:W1:Y:S04]  /*2fc90*/  LDS.128 R32, [0x3270] ;  /* 0x00327000ff207984 */ /* 0x000e680000000c00 */
[----:B------:R-:W1:Y:S01]  /*2fca0*/  LDS.128 R36, [0x32f0] ;  /* 0x0032f000ff247984 */ /* 0x000e620000000c00 */
[----:B------:R-:W-:-:S02]  /*2fcb0*/  FFMA R48, R53, R48, R63 ;  /* 0x0000003035307223 */ /* 0x000fc4000000003f */
[C---:B------:R-:W-:Y:S02]  /*2fcc0*/  FFMA R44, R53.reuse, R44, R66 ;  /* 0x0000002c352c7223 */ /* 0x040fe40000000042 */
[C---:B------:R-:W-:Y:S02]  /*2fcd0*/  FFMA R48, R64.reuse, R49, R48 ;  /* 0x0000003140307223 */ /* 0x040fe40000000030 */
[----:B------:R-:W-:Y:S02]  /*2fce0*/  FFMA R44, R64, R45, R44 ;  /* 0x0000002d402c7223 */ /* 0x000fe4000000002c */
[C---:B------:R-:W-:Y:S02]  /*2fcf0*/  FFMA R20, R53.reuse, R20, R72 ;  /* 0x0000001435147223 */ /* 0x040fe40000000048 */
[----:B------:R-:W-:Y:S01]  /*2fd00*/  FFMA R16, R53, R16, R77 ;  /* 0x0000001035107223 */ /* 0x000fe2000000004d */
[----:B------:R-:W-:Y:S01]  /*2fd10*/  IADD3 R49, R81, 0x5ef00, RZ ;  /* 0x0005ef0051317810 */ /* 0x000fe20007ffe0ff */
[----:B------:R-:W-:-:S02]  /*2fd20*/  FFMA R48, R55, R50, R48 ;  /* 0x0000003237307223 */ /* 0x000fc40000000030 */
        /* <DEDUP_REMOVED lines=9> */
[----:B0-----:R-:W-:Y:S02]  /*2fdc0*/  FFMA R78, R53, R8, R78 ;  /* 0x00000008354e7223 */ /* 0x001fe4000000004e */
[----:B------:R-:W-:Y:S01]  /*2fdd0*/  IMAD.WIDE R48, R49, R0, c[0x0][0x160] ;  /* 0x0000580031307625 */ /* 0x000fe200078e0200 */
[----:B------:R-:W-:Y:S06]  /*2fde0*/  BAR.SYNC 0x0 ;  /* 0x0000000000007b1d */ /* 0x000fec0000000000 */
[----:B--234-:R-:W-:Y:S01]  /*2fdf0*/  @!P0 SHF.R.U32.HI R4, RZ, 0x3, R3 ;  /* 0x00000003ff048819 */ /* 0x01cfe20000011603 */
[----:B------:R0:W2:Y:S03]  /*2fe00*/  LDG.E.CONSTANT R16, [R48.64] ;  /* 0x0000000430107981 */ /* 0x0000a6000c1e9900 */
[----:B------:R-:W-:Y:S01]  /*2fe10*/  @!P0 SHF.L.U32 R5, R4, 0x9, RZ ;  /* 0x0000000904058819 */ /* 0x000fe200000006ff */
[----:B------:R0:W3:Y:S01]  /*2fe20*/  LDG.E.CONSTANT R8, [R48.64+0xc40] ;  /* 0x000c400430087981 */ /* 0x0000e2000c1e9900 */
[----:B------:R-:W-:-:S03]  /*2fe30*/  @!P0 LOP3.LUT R4, R3, 0x7, RZ, 0xc0, !PT ;  /* 0x0000000703048812 */ /* 0x000fc600078ec0ff */
[----:B------:R0:W4:Y:S01]  /*2fe40*/  LDG.E.CONSTANT R76, [R48.64+0x1880] ;  /* 0x00188004304c7981 */ /* 0x000122000c1e9900 */
[----:B------:R-:W-:Y:S02]  /*2fe50*/  @!P0 LOP3.LUT R4, R5, 0xfffffe00, R4, 0xe2, !PT ;  /* 0xfffffe0005048812 */ /* 0x000fe400078ee204 */
[----:B------:R-:W-:Y:S01]  /*2fe60*/  @!P0 SHF.L.U32 R5, R2, 0xc, RZ ;  /* 0x0000000c02058819 */ /* 0x000fe200000006ff */
[----:B------:R0:W5:Y:S03]  /*2fe70*/  LDG.E.CONSTANT R68, [R48.64+0x24c0] ;  /* 0x0024c00430447981 */ /* 0x000166000c1e9900 */
[----:B------:R-:W-:Y:S01]  /*2fe80*/  @!P0 LOP3.LUT R5, R5, 0xffffe000, RZ, 0xc0, !PT ;  /* 0xffffe00005058812 */ /* 0x000fe200078ec0ff */
[----:B------:R0:W5:Y:S03]  /*2fe90*/  LDG.E.CONSTANT R20, [R48.64+0x3100] ;  /* 0x0031000430147981 */ /* 0x000166000c1e9900 */
[----:B------:R-:W-:Y:S01]  /*2fea0*/  @!P0 IADD3 R5, R4, 0x1f0, R5 ;  /* 0x000001f004058810 */ /* 0x000fe20007ffe005 */
[----:B------:R0:W5:Y:S04]  /*2feb0*/  LDG.E.CONSTANT R22, [R48.64+0x3d40] ;  /* 0x003d400430167981 */ /* 0x000168000c1e9900 */
[----:B------:R-:W-:Y:S01]  /*2fec0*/  @!P0 IMAD.WIDE R4, R5, R0, c[0x0][0x168] ;  /* 0x00005a0005048625 */ /* 0x000fe200078e0200 */
[----:B------:R0:W5:Y:S04]  /*2fed0*/  LDG.E.CONSTANT R44, [R48.64+0x4980] ;  /* 0x00498004302c7981 */ /* 0x000168000c1e9900 */
[----:B------:R0:W5:Y:S04]  /*2fee0*/  LDG.E.CONSTANT R46, [R48.64+0x55c0] ;  /* 0x0055c004302e7981 */ /* 0x000168000c1e9900 */
[----:B------:R1:W5:Y:S01]  /*2fef0*/  @!P0 LDG.E.CONSTANT R66, [R4.64] ;  /* 0x0000000404428981 */ /* 0x000362000c1e9900 */
[----:B------:R-:W-:Y:S01]  /*2ff00*/  FFMA R78, R64, R9, R78 ;  /* 0x00000009404e7223 */ /* 0x000fe2000000004e */
[----:B------:R-:W-:Y:S01]  /*2ff10*/  @!P0 SHF.R.U32.HI R9, RZ, 0x3, R3 ;  /* 0x00000003ff098819 */ /* 0x000fe20000011603 */
[C---:B------:R-:W-:Y:S01]  /*2ff20*/  FFMA R6, R55.reuse, R6, R17 ;  /* 0x0000000637067223 */ /* 0x040fe20000000011 */
[----:B------:R-:W-:Y:S01]  /*2ff30*/  @!P0 SHF.L.U32 R21, R2, 0xc, RZ ;  /* 0x0000000c02158819 */ /* 0x000fe200000006ff */
[----:B------:R-:W-:Y:S01]  /*2ff40*/  FFMA R10, R55, R10, R78 ;  /* 0x0000000a370a7223 */ /* 0x000fe2000000004e */
[----:B0-----:R-:W-:Y:S01]  /*2ff50*/  @!P0 SHF.L.U32 R48, R9, 0x9, RZ ;  /* 0x0000000909308819 */ /* 0x001fe200000006ff */
[C---:B------:R-:W-:Y:S01]  /*2ff60*/  FFMA R63, R62.reuse, R7, R6 ;  /* 0x000000073e3f7223 */ /* 0x040fe20000000006 */
[----:B------:R-:W-:Y:S01]  /*2ff70*/  @!P0 LOP3.LUT R9, R3, 0x7, RZ, 0xc0, !PT ;  /* 0x0000000703098812 */ /* 0x000fe200078ec0ff */
[----:B------:R-:W-:Y:S01]  /*2ff80*/  FFMA R49, R62, R11, R10 ;  /* 0x0000000b3e317223 */ /* 0x000fe2000000000a */
[----:B-1----:R-:W-:Y:S01]  /*2ff90*/  IADD3 R5, R81, 0x60780, RZ ;  /* 0x0006078051057810 */ /* 0x002fe20007ffe0ff */
[C---:B------:R-:W-:Y:S01]  /*2ffa0*/  FFMA R12, R53.reuse, R12, R54 ;  /* 0x0000000c350c7223 */ /* 0x040fe20000000036 */
[----:B------:R-:W-:Y:S01]  /*2ffb0*/  @!P0 LOP3.LUT R9, R48, 0xfffffe00, R9, 0xe2, !PT ;  /* 0xfffffe0030098812 */ /* 0x000fe200078ee209 */
[----:B------:R-:W-:Y:S01]  /*2ffc0*/  FFMA R24, R53, R24, R58 ;  /* 0x0000001835187223 */ /* 0x000fe2000000003a */
[----:B------:R-:W-:Y:S01]  /*2ffd0*/  @!P0 LOP3.LUT R48, R21, 0xffffe000, RZ, 0xc0, !PT ;  /* 0xffffe00015308812 */ /* 0x000fe200078ec0ff */
[----:B------:R-:W-:-:S03]  /*2ffe0*/  IMAD.WIDE R10, R5, R0, c[0x0][0x160] ;  /* 0x00005800050a7625 */ /* 0x000fc600078e0200 */
[----:B------:R-:W-:Y:S01]  /*2fff0*/  @!P0 IADD3 R9, R9, 0x1f8, R48 ;  /* 0x000001f809098810 */ /* 0x000fe20007ffe030 */
[C---:B------:R-:W-:Y:S01]  /*30000*/  FFMA R72, R62.reuse, R23, R72 ;  /* 0x000000173e487223 */ /* 0x040fe20000000048 */
[----:B------:R0:W5:Y:S01]  /*30010*/  LDG.E.CONSTANT R60, [R10.64] ;  /* 0x000000040a3c7981 */ /* 0x000162000c1e9900 */
[----:B------:R-:W-:Y:S02]  /*30020*/  FFMA R67, R62, R19, R18 ;  /* 0x000000133e437223 */ /* 0x000fe40000000012 */
[----:B------:R-:W-:Y:S01]  /*30030*/  @!P0 IMAD.WIDE R6, R9, R0, c[0x0][0x168] ;  /* 0x00005a0009068625 */ /* 0x000fe200078e0200 */
[----:B------:R0:W5:Y:S04]  /*30040*/  LDG.E.CONSTANT R58, [R10.64+0xc40] ;  /* 0x000c40040a3a7981 */ /* 0x000168000c1e9900 */
[----:B------:R0:W5:Y:S04]  /*30050*/  LDG.E.CONSTANT R56, [R10.64+0x1880] ;  /* 0x001880040a387981 */ /* 0x000168000c1e9900 */
[----:B------:R1:W5:Y:S04]  /*30060*/  @!P0 LDG.E.CONSTANT R6, [R6.64] ;  /* 0x0000000406068981 */ /* 0x000368000c1e9900 */
[----:B------:R0:W5:Y:S04]  /*30070*/  LDG.E.CONSTANT R54, [R10.64+0x24c0] ;  /* 0x0024c0040a367981 */ /* 0x000168000c1e9900 */
[----:B------:R0:W5:Y:S04]  /*30080*/  LDG.E.CONSTANT R52, [R10.64+0x3100] ;  /* 0x003100040a347981 */ /* 0x000168000c1e9900 */
[----:B------:R0:W5:Y:S04]  /*30090*/  LDG.E.CONSTANT R50, [R10.64+0x3d40] ;  /* 0x003d40040a327981 */ /* 0x000168000c1e9900 */
[----:B------:R0:W5:Y:S04]  /*300a0*/  LDG.E.CONSTANT R48, [R10.64+0x4980] ;  /* 0x004980040a307981 */ /* 0x000168000c1e9900 */
[----:B------:R0:W5:Y:S01]  /*300b0*/  LDG.E.CONSTANT R4, [R10.64+0x55c0] ;  /* 0x0055c0040a047981 */ /* 0x000162000c1e9900 */
[----:B------:R-:W-:-:S02]  /*300c0*/  FFMA R13, R64, R13, R12 ;  /* 0x0000000d400d7223 */ /* 0x000fc4000000000c */
        /* <DEDUP_REMOVED lines=19> */
[C---:B------:R-:W-:Y:S02]  /*30200*/  FFMA R71, R62.reuse, R43, R40 ;  /* 0x0000002b3e477223 */ /* 0x040fe40000000028 */
[----:B------:R-:W-:Y:S01]  /*30210*/  FFMA R62, R62, R39, R36 ;  /* 0x000000273e3e7223 */ /* 0x000fe20000000024 */
[----:B--2---:R-:W-:Y:S04]  /*30220*/  STS [R3.X4], R16 ;  /* 0x0000001003007388 */ /* 0x004fe80000004800 */
[----:B---3--:R-:W-:Y:S04]  /*30230*/  STS [R3.X4+0x620], R8 ;  /* 0x0006200803007388 */ /* 0x008fe80000004800 */
[----:B----4-:R-:W-:Y:S04]  /*30240*/  STS [R3.X4+0xc40], R76 ;  /* 0x000c404c03007388 */ /* 0x010fe80000004800 */
[----:B-----5:R-:W-:Y:S04]  /*30250*/  STS [R3.X4+0x1260], R68 ;  /* 0x0012604403007388 */ /* 0x020fe80000004800 */
[----:B------:R-:W-:Y:S04]  /*30260*/  STS [R3.X4+0x1880], R20 ;  /* 0x0018801403007388 */ /* 0x000fe80000004800 */
[----:B------:R-:W-:Y:S04]  /*30270*/  STS [R3.X4+0x1ea0], R22 ;  /* 0x001ea01603007388 */ /* 0x000fe80000004800 */
[----:B------:R-:W-:Y:S04]  /*30280*/  STS [R3.X4+0x24c0], R44 ;  /* 0x0024c02c03007388 */ /* 0x000fe80000004800 */
[----:B------:R-:W-:Y:S04]  /*30290*/  STS [R3.X4+0x2ae0], R46 ;  /* 0x002ae02e03007388 */ /* 0x000fe80000004800 */
[----:B------:R-:W-:Y:S04]  /*302a0*/  @!P0 STS [R3.X4+0x3100], R66 ;  /* 0x0031004203008388 */ /* 0x000fe80000004800 */
[----:B------:R-:W-:Y:S06]  /*302b0*/  BAR.SYNC 0x0 ;  /* 0x0000000000007b1d */ /* 0x000fec0000000000 */
[----:B-1----:R-:W-:Y:S04]  /*302c0*/  LDS R7, [R3.X4] ;  /* 0x0000000003077984 */ /* 0x002fe80000004800 */
[----:B0-----:R-:W0:Y:S04]  /*302d0*/  LDS.128 R8, [0x3180] ;  /* 0x00318000ff087984 */ /* 0x001e280000000c00 */
[----:B------:R-:W1:Y:S04]  /*302e0*/  LDS R68, [R3.X4+0x620] ;  /* 0x0006200003447984 */ /* 0x000e680000004800 */
[----:B------:R-:W2:Y:S04]  /*302f0*/  LDS.128 R20, [0x3200] ;  /* 0x00320000ff147984 */ /* 0x000ea80000000c00 */
[----:B------:R-:W3:Y:S04]  /*30300*/  LDS.128 R24, [0x31a0] ;  /* 0x0031a000ff187984 */ /* 0x000ee80000000c00 */
[----:B------:R-:W4:Y:S04]  /*30310*/  LDS.128 R12, [0x3220] ;  /* 0x00322000ff0c7984 */ /* 0x000f280000000c00 */
[----:B------:R-:W5:Y:S04]  /*30320*/  LDS.128 R16, [0x3100] ;  /* 0x00310000ff107984 */ /* 0x000f680000000c00 */
[----:B------:R-:W5:Y:S04]  /*30330*/  LDS R5, [R3.X4+0xc40] ;  /* 0x000c400003057984 */ /* 0x000f680000004800 */
[----:B------:R-:W-:Y:S04]  /*30340*/  LDS R66, [R3.X4+0x1260] ;  /* 0x0012600003427984 */ /* 0x000fe80000004800 */
[----:B------:R-:W5:Y:S04]  /*30350*/  LDS.128 R28, [0x3120] ;  /* 0x00312000ff1c7984 */ /* 0x000f680000000c00 */
[----:B------:R-:W5:Y:S04]  /*30360*/  LDS.128 R44, [0x3280] ;  /* 0x00328000ff2c7984 */ /* 0x000f680000000c00 */
[----:B------:R-:W5:Y:S01]  /*30370*/  LDS.128 R32, [0x3140] ;  /* 0x00314000ff207984 */ /* 0x000f620000000c00 */
[----:B0-----:R-:W-:-:S03]  /*30380*/  FFMA R8, R7, R8, R74 ;  /* 0x0000000807087223 */ /* 0x001fc6000000004a */
[----:B------:R-:W-:Y:S01]  /*30390*/  LDS.128 R40, [0x32a0] ;  /* 0x0032a000ff287984 */ /* 0x000fe20000000c00 */
[----:B-1----:R-:W-:Y:S02]  /*303a0*/  FFMA R8, R68, R9, R8 ;  /* 0x0000000944087223 */ /* 0x002fe40000000008 */
[C---:B--2---:R-:W-:Y:S01]  /*303b0*/  FFMA R20, R7.reuse, R20, R69 ;  /* 0x0000001407147223 */ /* 0x044fe20000000045 */
[----:B------:R-:W-:Y:S01]  /*303c0*/  LDS.128 R36, [0x31c0] ;  /* 0x0031c000ff247984 */ /* 0x000fe20000000c00 */
[----:B---3--:R-:W-:-:S03]  /*303d0*/  FFMA R24, R7, R24, R57 ;  /* 0x0000001807187223 */ /* 0x008fc60000000039 */
[----:B------:R-:W-:Y:S01]  /*303e0*/  LDS R64, [R3.X4+0x1ea0] ;  /* 0x001ea00003407984 */ /* 0x000fe20000004800 */
[----:B----4-:R-:W-:Y:S02]  /*303f0*/  FFMA R12, R7, R12, R72 ;  /* 0x0000000c070c7223 */ /* 0x010fe40000000048 */
[----:B-----5:R-:W-:Y:S02]  /*30400*/  FFMA R16, R16, R7, R70 ;  /* 0x0000000710107223 */ /* 0x020fe40000000046 */
[C---:B------:R-:W-:Y:S02]  /*30410*/  FFMA R20, R68.reuse, R21, R20 ;  /* 0x0000001544147223 */ /* 0x040fe40000000014 */
[----:B------:R-:W-:Y:S02]  /*30420*/  FFMA R10, R5, R10, R8 ;  /* 0x0000000a050a7223 */ /* 0x000fe40000000008 */
[C---:B------:R-:W-:Y:S02]  /*30430*/  FFMA R24, R68.reuse, R25, R24 ;  /* 0x0000001944187223 */ /* 0x040fe40000000018 */
[----:B------:R-:W-:-:S02]  /*30440*/  FFMA R12, R68, R13, R12 ;  /* 0x0000000d440c7223 */ /* 0x000fc4000000000c */
[----:B------:R-:W-:Y:S02]  /*30450*/  FFMA R16, R68, R17, R16 ;  /* 0x0000001144107223 */ /* 0x000fe40000000010 */
[----:B------:R-:W-:Y:S02]  /*30460*/  FFMA R20, R5, R22, R20 ;  /* 0x0000001605147223 */ /* 0x000fe40000000014 */
[----:B------:R-:W-:Y:S02]  /*30470*/  FFMA R28, R7, R28, R59 ;  /* 0x0000001c071c7223 */ /* 0x000fe4000000003b */
[----:B------:R-:W-:Y:S02]  /*30480*/  FFMA R70, R66, R11, R10 ;  /* 0x0000000b42467223 */ /* 0x000fe4000000000a */
[C---:B------:R-:W-:Y:S01]  /*30490*/  FFMA R24, R5.reuse, R26, R24 ;  /* 0x0000001a05187223 */ /* 0x040fe20000000018 */
[----:B------:R-:W0:Y:S01]  /*304a0*/  LDS.128 R8, [0x3240] ;  /* 0x00324000ff087984 */ /* 0x000e220000000c00 */
[----:B------:R-:W-:-:S02]  /*304b0*/  FFMA R12, R5, R14, R12 ;  /* 0x0000000e050c7223 */ /* 0x000fc4000000000c */
[----:B------:R-:W-:Y:S02]  /*304c0*/  FFMA R18, R5, R18, R16 ;  /* 0x0000001205127223 */ /* 0x000fe40000000010 */
[C---:B------:R-:W-:Y:S02]  /*304d0*/  FFMA R44, R7.reuse, R44, R61 ;  /* 0x0000002c072c7223 */ /* 0x040fe4000000003d */
[----:B------:R-:W-:Y:S02]  /*304e0*/  FFMA R28, R68, R29, R28 ;  /* 0x0000001d441c7223 */ /* 0x000fe4000000001c */
[----:B------:R-:W-:Y:S02]  /*304f0*/  FFMA R32, R7, R32, R63 ;  /* 0x0000002007207223 */ /* 0x000fe4000000003f */
[C---:B------:R-:W-:Y:S02]  /*30500*/  FFMA R59, R66.reuse, R23, R20 ;  /* 0x00000017423b7223 */ /* 0x040fe40000000014 */
[C---:B------:R-:W-:Y:S01]  /*30510*/  FFMA R61, R66.reuse, R27, R24 ;  /* 0x0000001b423d7223 */ /* 0x040fe20000000018 */
[----:B------:R-:W1:Y:S01]  /*30520*/  LDS.128 R20, [0x31e0] ;  /* 0x0031e000ff147984 */ /* 0x000e620000000c00 */
[----:B------:R-:W-:-:S02]  /*30530*/  FFMA R63, R66, R15, R12 ;  /* 0x0000000f423f7223 */ /* 0x000fc4000000000c */
[----:B------:R-:W-:Y:S01]  /*30540*/  FFMA R74, R66, R19, R18 ;  /* 0x00000013424a7223 */ /* 0x000fe20000000012 */
[----:B------:R-:W2:Y:S01]  /*30550*/  LDS.128 R12, [0x3160] ;  /* 0x00316000ff0c7984 */ /* 0x000ea20000000c00 */
[----:B------:R-:W-:-:S03]  /*30560*/  FFMA R28, R5, R30, R28 ;  /* 0x0000001e051c7223 */ /* 0x000fc6000000001c */
[----:B------:R-:W3:Y:S04]  /*30570*/  LDS.128 R24, [0x32e0] ;  /* 0x0032e000ff187984 */ /* 0x000ee80000000c00 */
[----:B------:R-:W4:Y:S01]  /*30580*/  LDS.128 R16, [0x32c0] ;  /* 0x0032c000ff107984 */ /* 0x000f220000000c00 */
[----:B------:R-:W-:-:S03]  /*30590*/  FFMA R57, R66, R31, R28 ;  /* 0x0000001f42397223 */ /* 0x000fc6000000001c */
[----:B------:R-:W5:Y:S01]  /*305a0*/  LDS.128 R28, [0x3260] ;  /* 0x00326000ff1c7984 */ /* 0x000f620000000c00 */
[----:B------:R-:W-:Y:S02]  /*305b0*/  FFMA R32, R68, R33, R32 ;  /* 0x0000002144207223 */ /* 0x000fe40000000020 */
[----:B0-----:R-:W-:-:S04]  /*305c0*/  FFMA R8, R7, R8, R65 ;  /* 0x0000000807087223 */ /* 0x001fc80000000041 */
[----:B------:R-:W-:-:S04]  /*305d0*/  FFMA R8, R68, R9, R8 ;  /* 0x0000000944087223 */ /* 0x000fc80000000008 */
[----:B------:R-:W-:Y:S02]  /*305e0*/  FFMA R8, R5, R10, R8 ;  /* 0x0000000a05087223 */ /* 0x000fe40000000008 */
[C---:B-1----:R-:W-:Y:S02]  /*305f0*/  FFMA R20, R7.reuse, R20, R71 ;  /* 0x0000001407147223 */ /* 0x042fe40000000047 */
[C---:B--2---:R-:W-:Y:S02]  /*30600*/  FFMA R12, R7.reuse, R12, R73 ;  /* 0x0000000c070c7223 */ /* 0x044fe40000000049 */
[C---:B---3--:R-:W-:Y:S02]  /*30610*/  FFMA R24, R7.reuse, R24, R62 ;  /* 0x0000001807187223 */ /* 0x048fe4000000003e */
[----:B----4-:R-:W-:Y:S01]  /*30620*/  FFMA R16, R7, R16, R51 ;  /* 0x0000001007107223 */ /* 0x010fe20000000033 */
[----:B------:R-:W-:Y:S01]  /*30630*/  LDS R62, [R3.X4+0x2ae0] ;  /* 0x002ae000033e7984 */ /* 0x000fe20000004800 */
[----:B------:R-:W-:-:S02]  /*30640*/  FFMA R13, R68, R13, R12 ;  /* 0x0000000d440d7223 */ /* 0x000fc4000000000c */
[C---:B------:R-:W-:Y:S01]  /*30650*/  FFMA R21, R68.reuse, R21, R20 ;  /* 0x0000001544157223 */ /* 0x040fe20000000014 */
[----:B------:R-:W-:Y:S01]  /*30660*/  LDS R51, [R3.X4+0x1880] ;  /* 0x0018800003337984 */ /* 0x000fe20000004800 */
[C---:B------:R-:W-:Y:S02]  /*30670*/  FFMA R25, R68.reuse, R25, R24 ;  /* 0x0000001944197223 */ /* 0x040fe40000000018 */
[----:B------:R-:W-:Y:S02]  /*30680*/  FFMA R17, R68, R17, R16 ;  /* 0x0000001144117223 */ /* 0x000fe40000000010 */
[----:B------:R-:W-:Y:S02]  /*30690*/  FFMA R40, R7, R40, R67 ;  /* 0x0000002807287223 */ /* 0x000fe40000000043 */
[----:B------:R-:W-:Y:S02]  /*306a0*/  FFMA R32, R5, R34, R32 ;  /* 0x0000002205207223 */ /* 0x000fe40000000020 */
[----:B------:R-:W-:-:S02]  /*306b0*/  FFMA R36, R7, R36, R49 ;  /* 0x0000002407247223 */ /* 0x000fc40000000031 */
[----:B------:R-:W-:Y:S01]  /*306c0*/  FFMA R67, R66, R11, R8 ;  /* 0x0000000b42437223 */ /* 0x000fe20000000008 */
[----:B------:R-:W-:Y:S01]  /*306d0*/  LDS R49, [R3.X4+0x24c0] ;  /* 0x0024c00003317984 */ /* 0x000fe20000004800 */
[----:B-----5:R-:W-:Y:S02]  /*306e0*/  FFMA R28, R7, R28, R55 ;  /* 0x0000001c071c7223 */ /* 0x020fe40000000037 */
[C---:B------:R-:W-:Y:S01]  /*306f0*/  FFMA R13, R5.reuse, R14, R13 ;  /* 0x0000000e050d7223 */ /* 0x040fe2000000000d */
        /* <DEDUP_REMOVED lines=8> */
[----:B------:R-:W-:Y:S01]  /*30780*/  FFMA R29, R68, R29, R28 ;  /* 0x0000001d441d7223 */ /* 0x000fe2000000001c */
[----:B------:R-:W1:Y:S01]  /*30790*/  LDS.128 R32, [0x3110] ;  /* 0x00311000ff207984 */ /* 0x000e620000000c00 */
[----:B------:R-:W-:-:S02]  /*307a0*/  FFMA R7, R66, R19, R7 ;  /* 0x0000001342077223 */ /* 0x000fc40000000007 */
[C---:B------:R-:W-:Y:S01]  /*307b0*/  FFMA R55, R66.reuse, R15, R13 ;  /* 0x0000000f42377223 */ /* 0x040fe2000000000d */
[----:B------:R-:W2:Y:S01]  /*307c0*/  LDS.128 R16, [0x31b0] ;  /* 0x0031b000ff107984 */ /* 0x000ea20000000c00 */
[C---:B------:R-:W-:Y:S02]  /*307d0*/  FFMA R68, R66.reuse, R23, R21 ;  /* 0x0000001742447223 */ /* 0x040fe40000000015 */
[----:B------:R-:W-:Y:S01]  /*307e0*/  FFMA R73, R66, R27, R25 ;  /* 0x0000001b42497223 */ /* 0x000fe20000000019 */
[----:B------:R-:W3:Y:S01]  /*307f0*/  LDS.128 R12, [0x3230] ;  /* 0x00323000ff0c7984 */ /* 0x000ee20000000c00 */
[----:B------:R-:W-:-:S03]  /*30800*/  FFMA R41, R5, R42, R41 ;  /* 0x0000002a05297223 */ /* 0x000fc60000000029 */
[----:B------:R-:W4:Y:S04]  /*30810*/  LDS.128 R24, [0x32b0] ;  /* 0x0032b000ff187984 */ /* 0x000f280000000c00 */
[----:B------:R-:W5:Y:S01]  /*30820*/  LDS.128 R20, [0x3150] ;  /* 0x00315000ff147984 */ /* 0x000f620000000c00 */
[C---:B------:R-:W-:Y:S02]  /*30830*/  FFMA R36, R5.reuse, R38, R36 ;  /* 0x0000002605247223 */ /* 0x040fe40000000024 */
[C---:B------:R-:W-:Y:S02]  /*30840*/  FFMA R69, R66.reuse, R43, R41 ;  /* 0x0000002b42457223 */ /* 0x040fe40000000029 */
[----:B------:R-:W-:Y:S01]  /*30850*/  FFMA R29, R5, R30, R29 ;  /* 0x0000001e051d7223 */ /* 0x000fe2000000001d */
[----:B------:R-:W5:Y:S01]  /*30860*/  LDS.128 R40, [0x3130] ;  /* 0x00313000ff287984 */ /* 0x000f620000000c00 */
[----:B------:R-:W-:-:S02]  /*30870*/  FFMA R65, R66, R39, R36 ;  /* 0x0000002742417223 */ /* 0x000fc40000000024 */
[----:B------:R-:W-:Y:S01]  /*30880*/  FFMA R71, R66, R31, R29 ;  /* 0x0000001f42477223 */ /* 0x000fe2000000001d */
[----:B------:R-:W5:Y:S04]  /*30890*/  LDS.128 R36, [0x3290] ;  /* 0x00329000ff247984 */ /* 0x000f680000000c00 */
[----:B------:R-:W5:Y:S01]  /*308a0*/  LDS.128 R28, [0x31d0] ;  /* 0x0031d000ff1c7984 */ /* 0x000f620000000c00 */
[----:B0-----:R-:W-:-:S04]  /*308b0*/  FFMA R8, R51, R8, R70 ;  /* 0x0000000833087223 */ /* 0x001fc80000000046 */
[----:B------:R-:W-:Y:S02]  /*308c0*/  FFMA R8, R64, R9, R8 ;  /* 0x0000000940087223 */ /* 0x000fe40000000008 */
[----:B-1----:R-:W-:Y:S02]  /*308d0*/  FFMA R32, R32, R51, R74 ;  /* 0x0000003320207223 */ /* 0x002fe4000000004a */
[C---:B--2---:R-:W-:Y:S02]  /*308e0*/  FFMA R16, R51.reuse, R16, R61 ;  /* 0x0000001033107223 */ /* 0x044fe4000000003d */
[C---:B---3--:R-:W-:Y:S02]  /*308f0*/  FFMA R12, R51.reuse, R12, R63 ;  /* 0x0000000c330c7223 */ /* 0x048fe4000000003f */
[C---:B----4-:R-:W-:Y:S02]  /*30900*/  FFMA R24, R51.reuse, R24, R69 ;  /* 0x0000001833187223 */ /* 0x050fe40000000045 */
[----:B-----5:R-:W-:-:S02]  /*30910*/  FFMA R20, R51, R20, R72 ;  /* 0x0000001433147223 */ /* 0x020fc40000000048 */
[----:B------:R-:W-:Y:S02]  /*30920*/  FFMA R44, R5, R46, R44 ;  /* 0x0000002e052c7223 */ /* 0x000fe4000000002c */
[C---:B------:R-:W-:Y:S02]  /*30930*/  FFMA R32, R64.reuse, R33, R32 ;  /* 0x0000002140207223 */ /* 0x040fe40000000020 */
[----:B------:R-:W-:Y:S02]  /*30940*/  FFMA R10, R49, R10, R8 ;  /* 0x0000000a310a7223 */ /* 0x000fe40000000008 */
[C---:B------:R-:W-:Y:S02]  /*30950*/  FFMA R16, R64.reuse, R17, R16 ;  /* 0x0000001140107223 */ /* 0x040fe40000000010 */
[C---:B------:R-:W-:Y:S02]  /*30960*/  FFMA R12, R64.reuse, R13, R12 ;  /* 0x0000000d400c7223 */ /* 0x040fe4000000000c */
[----:B------:R-:W-:-:S02]  /*30970*/  FFMA R24, R64, R25, R24 ;  /* 0x0000001940187223 */ /* 0x000fc40000000018 */
[----:B------:R-:W-:Y:S02]  /*30980*/  FFMA R20, R64, R21, R20 ;  /* 0x0000001540147223 */ /* 0x000fe40000000014 */
[----:B------:R-:W-:Y:S02]  /*30990*/  FFMA R53, R66, R47, R44 ;  /* 0x0000002f42357223 */ /* 0x000fe4000000002c */
[----:B------:R-:W-:Y:S01]  /*309a0*/  FFMA R32, R49, R34, R32 ;  /* 0x0000002231207223 */ /* 0x000fe20000000020 */
[----:B------:R-:W0:Y:S01]  /*309b0*/  LDS.128 R44, [0x3210] ;  /* 0x00321000ff2c7984 */ /* 0x000e220000000c00 */
[----:B------:R-:W-:Y:S02]  /*309c0*/  FFMA R40, R51, R40, R57 ;  /* 0x0000002833287223 */ /* 0x000fe40000000039 */
[----:B------:R-:W-:Y:S02]  /*309d0*/  FFMA R57, R62, R11, R10 ;  /* 0x0000000b3e397223 */ /* 0x000fe4000000000a */
[C---:B------:R-:W-:Y:S01]  /*309e0*/  FFMA R16, R49.reuse, R18, R16 ;  /* 0x0000001231107223 */ /* 0x040fe20000000010 */
[----:B------:R-:W1:Y:S01]  /*309f0*/  LDS.128 R8, [0x32d0] ;  /* 0x0032d000ff087984 */ /* 0x000e620000000c00 */
[----:B------:R-:W-:-:S02]  /*30a00*/  FFMA R12, R49, R14, R12 ;  /* 0x0000000e310c7223 */ /* 0x000fc4000000000c */
[C---:B------:R-:W-:Y:S02]  /*30a10*/  FFMA R24, R49.reuse, R26, R24 ;  /* 0x0000001a31187223 */ /* 0x040fe40000000018 */
[----:B------:R-:W-:Y:S02]  /*30a20*/  FFMA R20, R49, R22, R20 ;  /* 0x0000001631147223 */ /* 0x000fe40000000014 */
[C---:B------:R-:W-:Y:S02]  /*30a30*/  FFMA R36, R51.reuse, R36, R53 ;  /* 0x0000002433247223 */ /* 0x040fe40000000035 */
[C---:B------:R-:W-:Y:S02]  /*30a40*/  FFMA R53, R62.reuse, R35, R32 ;  /* 0x000000233e357223 */ /* 0x040fe40000000020 */
[----:B------:R-:W-:Y:S01]  /*30a50*/  FFMA R28, R51, R28, R65 ;  /* 0x0000001c331c7223 */ /* 0x000fe20000000041 */
[----:B------:R-:W2:Y:S01]  /*30a60*/  LDS.128 R32, [0x3250] ;  /* 0x00325000ff207984 */ /* 0x000ea20000000c00 */
[----:B------:R-:W-:-:S02]  /*30a70*/  FFMA R72, R62, R19, R16 ;  /* 0x000000133e487223 */ /* 0x000fc40000000010 */
[C---:B------:R-:W-:Y:S01]  /*30a80*/  FFMA R63, R62.reuse, R15, R12 ;  /* 0x0000000f3e3f7223 */ /* 0x040fe2000000000c */
[----:B------:R-:W3:Y:S01]  /*30a90*/  LDS.128 R16, [0x31f0] ;  /* 0x0031f000ff107984 */ /* 0x000ee20000000c00 */
[C---:B------:R-:W-:Y:S02]  /*30aa0*/  FFMA R66, R62.reuse, R27, R24 ;  /* 0x0000001b3e427223 */ /* 0x040fe40000000018 */
[----:B------:R-:W-:Y:S01]  /*30ab0*/  FFMA R65, R62, R23, R20 ;  /* 0x000000173e417223 */ /* 0x000fe20000000014 */
[----:B------:R-:W4:Y:S04]  /*30ac0*/  LDS.128 R12, [0x3170] ;  /* 0x00317000ff0c7984 */ /* 0x000f280000000c00 */
[----:B------:R-:W5:Y:S04]  /*30ad0*/  LDS.128 R20, [0x3270] ;  /* 0x00327000ff147984 */ /* 0x000f680000000c00 */
[----:B------:R-:W5:Y:S01]  /*30ae0*/  LDS.128 R24, [0x32f0] ;  /* 0x0032f000ff187984 */ /* 0x000f620000000c00 */
[----:B------:R-:W-:-:S02]  /*30af0*/  FFMA R40, R64, R41, R40 ;  /* 0x0000002940287223 */ /* 0x000fc40000000028 */
[C---:B0-----:R-:W-:Y:S01]  /*30b00*/  FFMA R44, R51.reuse, R44, R59 ;  /* 0x0000002c332c7223 */ /* 0x041fe2000000003b */
[----:B------:R-:W-:Y:S06]  /*30b10*/  BAR.SYNC 0x0 ;  /* 0x0000000000007b1d */ /* 0x000fec0000000000 */
[----:B-1----:R-:W-:Y:S02]  /*30b20*/  FFMA R7, R51, R8, R7 ;  /* 0x0000000833077223 */ /* 0x002fe40000000007 */
[C---:B------:R-:W-:Y:S02]  /*30b30*/  FFMA R44, R64.reuse, R45, R44 ;  /* 0x0000002d402c7223 */ /* 0x040fe4000000002c */
[----:B------:R-:W-:-:S02]  /*30b40*/  FFMA R7, R64, R9, R7 ;  /* 0x0000000940077223 */ /* 0x000fc40000000007 */
[----:B------:R-:W-:Y:S02]  /*30b50*/  FFMA R46, R49, R46, R44 ;  /* 0x0000002e312e7223 */ /* 0x000fe4000000002c */
        /* <DEDUP_REMOVED lines=14> */
[----:B------:R-:W-:Y:S01]  /*30c40*/  @!P0 STS [R3.X4+0x3100], R6 ;  /* 0x0031000603008388 */ /* 0x000fe20000004800 */
[C---:B------:R-:W-:Y:S02]  /*30c50*/  FFMA R36, R49.reuse, R38, R36 ;  /* 0x0000002631247223 */ /* 0x040fe40000000024 */
[C---:B------:R-:W-:Y:S01]  /*30c60*/  FFMA R28, R49.reuse, R30, R28 ;  /* 0x0000001e311c7223 */ /* 0x040fe2000000001c */
[----:B------:R-:W-:Y:S01]  /*30c70*/  STS [R3.X4], R60 ;  /* 0x0000003c03007388 */ /* 0x000fe20000004800 */
[----:B------:R-:W-:-:S02]  /*30c80*/  FFMA R32, R49, R34, R32 ;  /* 0x0000002231207223 */ /* 0x000fc40000000020 */
[C---:B------:R-:W-:Y:S01]  /*30c90*/  FFMA R59, R62.reuse, R47, R46 ;  /* 0x0000002f3e3b7223 */ /* 0x040fe2000000002e */
[----:B------:R-:W-:Y:S01]  /*30ca0*/  STS [R3.X4+0x620], R58 ;  /* 0x0006203a03007388 */ /* 0x000fe20000004800 */
[----:B------:R-:W-:Y:S02]  /*30cb0*/  FFMA R61, R62, R43, R40 ;  /* 0x0000002b3e3d7223 */ /* 0x000fe40000000028 */
[C---:B------:R-:W-:Y:S01]  /*30cc0*/  FFMA R12, R49.reuse, R14, R12 ;  /* 0x0000000e310c7223 */ /* 0x040fe2000000000c */
[----:B------:R0:W-:Y:S01]  /*30cd0*/  STS [R3.X4+0xc40], R56 ;  /* 0x000c403803007388 */ /* 0x0001e20000004800 */
[C---:B------:R-:W-:Y:S02]  /*30ce0*/  FFMA R16, R49.reuse, R18, R16 ;  /* 0x0000001231107223 */ /* 0x040fe40000000010 */
[C---:B------:R-:W-:Y:S01]  /*30cf0*/  FFMA R20, R49.reuse, R22, R20 ;  /* 0x0000001631147223 */ /* 0x040fe20000000014 */
[----:B------:R-:W-:Y:S01]  /*30d00*/  STS [R3.X4+0x1260], R54 ;  /* 0x0012603603007388 */ /* 0x000fe20000004800 */
[----:B------:R-:W-:-:S03]  /*30d10*/  FFMA R24, R49, R26, R24 ;  /* 0x0000001a31187223 */ /* 0x000fc60000000018 */
[----:B------:R-:W-:Y:S01]  /*30d20*/  STS [R3.X4+0x1880], R52 ;  /* 0x0018803403007388 */ /* 0x000fe20000004800 */
[----:B0-----:R-:W-:-:S03]  /*30d30*/  FFMA R56, R62, R11, R10 ;  /* 0x0000000b3e387223 */ /* 0x001fc6000000000a */
        /* <DEDUP_REMOVED lines=8> */
[----:B------:R-:W1:Y:S01]  /*30dc0*/  LDS.128 R8, [0x3120] ;  /* 0x00312000ff087984 */ /* 0x000e620000000c00 */
[----:B------:R-:W-:-:S03]  /*30dd0*/  FFMA R58, R62, R35, R32 ;  /* 0x000000233e3a7223 */ /* 0x000fc60000000020 */
[----:B------:R-:W2:Y:S04]  /*30de0*/  LDS.128 R44, [0x3220] ;  /* 0x00322000ff2c7984 */ /* 0x000ea80000000c00 */
[----:B------:R-:W3:Y:S04]  /*30df0*/  LDS.128 R48, [0x32a0] ;  /* 0x0032a000ff307984 */ /* 0x000ee80000000c00 */
[----:B------:R-:W4:Y:S04]  /*30e00*/  LDS R54, [R3.X4+0x620] ;  /* 0x0006200003367984 */ /* 0x000f280000004800 */
[----:B------:R-:W5:Y:S04]  /*30e10*/  LDS.128 R36, [0x3180] ;  /* 0x00318000ff247984 */ /* 0x000f680000000c00 */
[----:B------:R-:W5:Y:S04]  /*30e20*/  LDS.128 R4, [0x3200] ;  /* 0x00320000ff047984 */ /* 0x000f680000000c00 */
[----:B------:R-:W5:Y:S04]  /*30e30*/  LDS.128 R28, [0x3280] ;  /* 0x00328000ff1c7984 */ /* 0x000f680000000c00 */
[----:B------:R-:W5:Y:S04]  /*30e40*/  LDS.128 R32, [0x31a0] ;  /* 0x0031a000ff207984 */ /* 0x000f680000000c00 */
[----:B------:R-:W5:Y:S01]  /*30e50*/  LDS R69, [R3.X4+0xc40] ;  /* 0x000c400003457984 */ /* 0x000f620000004800 */
[----:B------:R-:W-:-:S03]  /*30e60*/  FFMA R55, R62, R15, R12 ;  /* 0x0000000f3e377223 */ /* 0x000fc6000000000c */
[----:B------:R-:W5:Y:S01]  /*30e70*/  LDS R52, [R3.X4+0x1260] ;  /* 0x0012600003347984 */ /* 0x000f620000004800 */
[----:B------:R-:W-:-:S03]  /*30e80*/  FFMA R64, R62, R19, R16 ;  /* 0x000000133e407223 */ /* 0x000fc60000000010 */
[----:B------:R-:W5:Y:S04]  /*30e90*/  LDS.128 R12, [0x3140] ;  /* 0x00314000ff0c7984 */ /* 0x000f680000000c00 */
[----:B------:R-:W5:Y:S01]  /*30ea0*/  LDS.128 R16, [0x31c0] ;  /* 0x0031c000ff107984 */ /* 0x000f620000000c00 */
[----:B0-----:R-:W-:Y:S02]  /*30eb0*/  FFMA R40, R40, R67, R53 ;  /* 0x0000004328287223 */ /* 0x001fe40000000035 */
[C---:B-1----:R-:W-:Y:S02]  /*30ec0*/  FFMA R8, R67.reuse, R8, R61 ;  /* 0x0000000843087223 */ /* 0x042fe4000000003d */
[C---:B--2---:R-:W-:Y:S01]  /*30ed0*/  FFMA R44, R67.reuse, R44, R63 ;  /* 0x0000002c432c7223 */ /* 0x044fe2000000003f */
[----:B------:R-:W-:Y:S01]  /*30ee0*/  SHF.R.S32.HI R2, RZ, 0x1, R2 ;  /* 0x00000001ff027819 */ /* 0x000fe20000011402 */
[----:B---3--:R-:W-:Y:S01]  /*30ef0*/  FFMA R48, R67, R48, R66 ;  /* 0x0000003043307223 */ /* 0x008fe20000000042 */
[----:B------:R-:W-:Y:S01]  /*30f00*/  LDS R61, [R3.X4+0x24c0] ;  /* 0x0024c000033d7984 */ /* 0x000fe20000004800 */
[----:B----4-:R-:W-:-:S02]  /*30f10*/  FFMA R40, R54, R41, R40 ;  /* 0x0000002936287223 */ /* 0x010fc40000000028 */
[C---:B------:R-:W-:Y:S02]  /*30f20*/  FFMA R8, R54.reuse, R9, R8 ;  /* 0x0000000936087223 */ /* 0x040fe40000000008 */
[C---:B-----5:R-:W-:Y:S02]  /*30f30*/  FFMA R36, R67.reuse, R36, R57 ;  /* 0x0000002443247223 */ /* 0x060fe40000000039 */
[C---:B------:R-:W-:Y:S02]  /*30f40*/  FFMA R44, R54.reuse, R45, R44 ;  /* 0x0000002d362c7223 */ /* 0x040fe4000000002c */
        /* <DEDUP_REMOVED lines=12> */
[C---:B------:R-:W-:Y:S01]  /*31010*/  FFMA R36, R69.reuse, R38, R36 ;  /* 0x0000002645247223 */ /* 0x040fe20000000024 */
[----:B------:R-:W-:Y:S01]  /*31020*/  LDS R50, [R3.X4+0x2ae0] ;  /* 0x002ae00003327984 */ /* 0x000fe20000004800 */
        /* <DEDUP_REMOVED lines=8> */
[----:B------:R-:W-:Y:S01]  /*310b0*/  LDS.128 R8, [0x3110] ;  /* 0x00311000ff087984 */ /* 0x000fe20000000c00 */
[----:B------:R-:W-:-:S03]  /*310c0*/  FFMA R68, R62, R23, R20 ;  /* 0x000000173e447223 */ /* 0x000fc60000000014 */
[----:B------:R-:W0:Y:S01]  /*310d0*/  LDS R49, [R3.X4+0x1880] ;  /* 0x0018800003317984 */ /* 0x000e220000004800 */
[----:B------:R-:W-:-:S03]  /*310e0*/  FFMA R12, R67, R12, R65 ;  /* 0x0000000c430c7223 */ /* 0x000fc60000000041 */
[----:B------:R-:W1:Y:S01]  /*310f0*/  LDS.128 R44, [0x3210] ;  /* 0x00321000ff2c7984 */ /* 0x000e620000000c00 */
[----:B------:R-:W-:Y:S02]  /*31100*/  FFMA R62, R62, R27, R24 ;  /* 0x0000001b3e3e7223 */ /* 0x000fe40000000018 */
[----:B------:R-:W-:Y:S01]  /*31110*/  IMAD R81, R2, 0x3100, R81 ;  /* 0x0000310002517824 */ /* 0x000fe200078e0251 */
[----:B------:R-:W2:Y:S01]  /*31120*/  LDS.128 R20, [0x3240] ;  /* 0x00324000ff147984 */ /* 0x000ea20000000c00 */
[C---:B------:R-:W-:Y:S02]  /*31130*/  FFMA R70, R52.reuse, R39, R36 ;  /* 0x0000002734467223 */ /* 0x040fe40000000024 */
[C---:B------:R-:W-:Y:S01]  /*31140*/  FFMA R59, R52.reuse, R7, R4 ;  /* 0x00000007343b7223 */ /* 0x040fe20000000004 */
[----:B------:R-:W3:Y:S01]  /*31150*/  LDS.128 R24, [0x32c0] ;  /* 0x0032c000ff187984 */ /* 0x000ee20000000c00 */
[C---:B------:R-:W-:Y:S02]  /*31160*/  FFMA R57, R52.reuse, R31, R28 ;  /* 0x0000001f34397223 */ /* 0x040fe4000000001c */
[----:B------:R-:W-:Y:S01]  /*31170*/  FFMA R65, R52, R35, R32 ;  /* 0x0000002334417223 */ /* 0x000fe20000000020 */
[----:B------:R-:W4:Y:S01]  /*31180*/  LDS.128 R28, [0x3160] ;  /* 0x00316000ff1c7984 */ /* 0x000f220000000c00 */
[----:B------:R-:W-:-:S03]  /*31190*/  FFMA R16, R67, R16, R60 ;  /* 0x0000001043107223 */ /* 0x000fc6000000003c */
[----:B------:R-:W5:Y:S01]  /*311a0*/  LDS.128 R4, [0x31e0] ;  /* 0x0031e000ff047984 */ /* 0x000f620000000c00 */
[----:B------:R-:W-:-:S03]  /*311b0*/  FFMA R16, R54, R17, R16 ;  /* 0x0000001136107223 */ /* 0x000fc60000000010 */
[----:B------:R-:W5:Y:S04]  /*311c0*/  LDS.128 R36, [0x3260] ;  /* 0x00326000ff247984 */ /* 0x000f680000000c00 */
[----:B------:R-:W5:Y:S04]  /*311d0*/  LDS.128 R32, [0x32e0] ;  /* 0x0032e000ff207984 */ /* 0x000f680000000c00 */
[----:B------:R-:W5:Y:S01]  /*311e0*/  LDS R2, [R3.X4+0x1ea0] ;  /* 0x001ea00003027984 */ /* 0x000f620000004800 */
[----:B------:R-:W-:-:S04]  /*311f0*/  FFMA R16, R69, R18, R16 ;  /* 0x0000001245107223 */ /* 0x000fc80000000010 */
[----:B------:R-:W-:Y:S02]  /*31200*/  FFMA R63, R52, R19, R16 ;  /* 0x00000013343f7223 */ /* 0x000fe40000000010 */
[----:B------:R-:W5:Y:S01]  /*31210*/  LDS.128 R16, [0x3290] ;  /* 0x00329000ff107984 */ /* 0x000f620000000c00 */
[----:B0-----:R-:W-:Y:S02]  /*31220*/  FFMA R8, R8, R49, R53 ;  /* 0x0000003108087223 */ /* 0x001fe40000000035 */
[C---:B------:R-:W-:Y:S02]  /*31230*/  FFMA R40, R49.reuse, R40, R70 ;  /* 0x0000002831287223 */ /* 0x040fe40000000046 */
[----:B-1----:R-:W-:Y:S02]  /*31240*/  FFMA R44, R49, R44, R59 ;  /* 0x0000002c312c7223 */ /* 0x002fe4000000003b */
[C---:B--2---:R-:W-:Y:S02]  /*31250*/  FFMA R20, R67.reuse, R20, R58 ;  /* 0x0000001443147223 */ /* 0x044fe4000000003a */
[----:B---3--:R-:W-:-:S02]  /*31260*/  FFMA R24, R67, R24, R56 ;  /* 0x0000001843187223 */ /* 0x008fc40000000038 */
[C---:B----4-:R-:W-:Y:S02]  /*31270*/  FFMA R28, R67.reuse, R28, R55 ;  /* 0x0000001c431c7223 */ /* 0x050fe40000000037 */
[C---:B-----5:R-:W-:Y:S02]  /*31280*/  FFMA R4, R67.reuse, R4, R64 ;  /* 0x0000000443047223 */ /* 0x060fe40000000040 */
[C---:B------:R-:W-:Y:S02]  /*31290*/  FFMA R36, R67.reuse, R36, R68 ;  /* 0x0000002443247223 */ /* 0x040fe40000000044 */
[----:B------:R-:W-:Y:S02]  /*312a0*/  FFMA R32, R67, R32, R62 ;  /* 0x0000002043207223 */ /* 0x000fe4000000003e */
        /* <DEDUP_REMOVED lines=20> */
[C---:B------:R-:W-:Y:S02]  /*313f0*/  FFMA R41, R50.reuse, R11, R8 ;  /* 0x0000000b32297223 */ /* 0x040fe40000000008 */
[----:B------:R-:W-:Y:S01]  /*31400*/  IMAD.WIDE R72, R81, R0, c[0x0][0x170] ;  /* 0x00005c0051487625 */ /* 0x000fe200078e0200 */
[----:B------:R-:W-:Y:S03]  /*31410*/  LDS.128 R8, [0x3150] ;  /* 0x00315000ff087984 */ /* 0x000fe60000000c00 */
[C---:B------:R-:W-:Y:S02]  /*31420*/  FFMA R45, R50.reuse, R43, R40 ;  /* 0x0000002b322d7223 */ /* 0x040fe40000000028 */
[----:B------:R-:W-:Y:S01]  /*31430*/  FFMA R53, R50, R47, R44 ;  /* 0x0000002f32357223 */ /* 0x000fe2000000002c */
[----:B------:R-:W-:Y:S01]  /*31440*/  STG.E [R72.64], R41 ;  /* 0x0000002948007986 */ /* 0x000fe2000c101904 */
[----:B------:R-:W-:-:S02]  /*31450*/  FFMA R60, R52, R15, R14 ;  /* 0x0000000f343c7223 */ /* 0x000fc4000000000e */
[C---:B------:R-:W-:Y:S01]  /*31460*/  FFMA R64, R52.reuse, R23, R20 ;  /* 0x0000001734407223 */ /* 0x040fe20000000014 */
[----:B------:R-:W-:Y:S01]  /*31470*/  STG.E [R72.64+0x3100], R45 ;  /* 0x0031002d48007986 */ /* 0x000fe2000c101904 */
[C---:B------:R-:W-:Y:S02]  /*31480*/  FFMA R3, R52.reuse, R27, R24 ;  /* 0x0000001b34037223 */ /* 0x040fe40000000018 */
[C---:B------:R-:W-:Y:S01]  /*31490*/  FFMA R68, R52.reuse, R31, R28 ;  /* 0x0000001f34447223 */ /* 0x040fe2000000001c */
[----:B------:R-:W-:Y:S01]  /*314a0*/  STG.E [R72.64+0x6200], R53 ;  /* 0x0062003548007986 */ /* 0x000fe2000c101904 */
[C---:B------:R-:W-:Y:S02]  /*314b0*/  FFMA R71, R52.reuse, R7, R4 ;  /* 0x0000000734477223 */ /* 0x040fe40000000004 */
[C---:B------:R-:W-:Y:S01]  /*314c0*/  FFMA R62, R52.reuse, R39, R36 ;  /* 0x00000027343e7223 */ /* 0x040fe20000000024 */
[----:B------:R-:W0:Y:S01]  /*314d0*/  LDS.128 R12, [0x3130] ;  /* 0x00313000ff0c7984 */ /* 0x000e220000000c00 */
[----:B------:R-:W-:-:S02]  /*314e0*/  FFMA R0, R52, R35, R32 ;  /* 0x0000002334007223 */ /* 0x000fc40000000020 */
[C---:B------:R-:W-:Y:S01]  /*314f0*/  FFMA R16, R49.reuse, R16, R57 ;  /* 0x0000001031107223 */ /* 0x040fe20000000039 */
[----:B------:R-:W1:Y:S04]  /*31500*/  LDS.128 R20, [0x31b0] ;  /* 0x0031b000ff147984 */ /* 0x000e680000000c00 */
[----:B------:R-:W2:Y:S04]  /*31510*/  LDS.128 R24, [0x3230] ;  /* 0x00323000ff187984 */ /* 0x000ea80000000c00 */
[----:B------:R-:W3:Y:S04]  /*31520*/  LDS.128 R4, [0x32b0] ;  /* 0x0032b000ff047984 */ /* 0x000ee80000000c00 */
[----:B------:R-:W4:Y:S04]  /*31530*/  LDS.128 R36, [0x31d0] ;  /* 0x0031d000ff247984 */ /* 0x000f280000000c00 */
[----:B------:R-:W5:Y:S04]  /*31540*/  LDS.128 R28, [0x3250] ;  /* 0x00325000ff1c7984 */ /* 0x000f680000000c00 */
[----:B------:R-:W5:Y:S04]  /*31550*/  LDS.128 R32, [0x32d0] ;  /* 0x0032d000ff207984 */ /* 0x000f680000000c00 */
[----:B------:R-:W5:Y:S04]  /*31560*/  LDS.128 R40, [0x3170] ;  /* 0x00317000ff287984 */ /* 0x000f680000000c00 */
[----:B------:R-:W5:Y:S04]  /*31570*/  LDS.128 R44, [0x31f0] ;  /* 0x0031f000ff2c7984 */ /* 0x000f680000000c00 */
[----:B------:R-:W5:Y:S04]  /*31580*/  LDS.128 R52, [0x3270] ;  /* 0x00327000ff347984 */ /* 0x000f680000000c00 */
[----:B------:R-:W5:Y:S01]  /*31590*/  LDS.128 R56, [0x32f0] ;  /* 0x0032f000ff387984 */ /* 0x000f620000000c00 */
[----:B0-----:R-:W-:-:S02]  /*315a0*/  FFMA R12, R49, R12, R48 ;  /* 0x0000000c310c7223 */ /* 0x001fc40000000030 */
[C---:B------:R-:W-:Y:S02]  /*315b0*/  FFMA R8, R49.reuse, R8, R60 ;  /* 0x0000000831087223 */ /* 0x040fe4000000003c */
[C---:B-1----:R-:W-:Y:S02]  /*315c0*/  FFMA R20, R49.reuse, R20, R65 ;  /* 0x0000001431147223 */ /* 0x042fe40000000041 */
[C---:B--2---:R-:W-:Y:S02]  /*315d0*/  FFMA R24, R49.reuse, R24, R66 ;  /* 0x0000001831187223 */ /* 0x044fe40000000042 */
[C---:B---3--:R-:W-:Y:S02]  /*315e0*/  FFMA R4, R49.reuse, R4, R51 ;  /* 0x0000000431047223 */ /* 0x048fe40000000033 */
[C---:B----4-:R-:W-:Y:S02]  /*315f0*/  FFMA R36, R49.reuse, R36, R63 ;  /* 0x0000002431247223 */ /* 0x050fe4000000003f */
[----:B-----5:R-:W-:-:S02]  /*31600*/  FFMA R28, R49, R28, R64 ;  /* 0x0000001c311c7223 */ /* 0x020fc40000000040 */
        /* <DEDUP_REMOVED lines=43> */
[----:B------:R-:W-:Y:S01]  /*318c0*/  FFMA R59, R50, R59, R0 ;  /* 0x0000003b323b7223 */ /* 0x000fe20000000000 */
[----:B------:R-:W-:Y:S04]  /*318d0*/  STG.E [R72.64+0x9300], R19 ;  /* 0x0093001348007986 */ /* 0x000fe8000c101904 */
        /* <DEDUP_REMOVED lines=11> */
[----:B------:R-:W-:Y:S01]  /*31990*/  STG.E [R72.64+0xb7c0], R59 ;  /* 0x00b7c03b48007986 */ /* 0x000fe2000c101904 */
[----:B------:R-:W-:Y:S05]  /*319a0*/  EXIT ;  /* 0x000000000000794d */ /* 0x000fea0003800000 */
.L_x_0:
[----:B------:R-:W-:-:S00]  /*319b0*/  BRA `(.L_x_0) ;  /* 0xfffffff000007947 */ /* 0x000fc0000383ffff */
[----:B------:R-:W-:-:S00]  /*319c0*/  NOP ;  /* 0x0000000000007918 */ /* 0x000fc00000000000 */
        /* <DEDUP_REMOVED lines=11> */
.L_x_1:


//--------------------- .nv.shared.candidate1     --------------------------
	.section	.nv.shared.candidate1,"aw",@nobits
	.align	4
.nv.shared.candidate1:
	.zero		13056
